	.target	sm_90a

	.elftype	@"ET_EXEC"


//--------------------- .note.nv.tkinfo           --------------------------
	.section	.note.nv.tkinfo,"",@"SHT_NOTE"
	.sectionflags	@"SHF_NOTE_NV_TKINFO"
	.tkinfo
        /*0018*/ 	.word	0x00000002
        /*0030*/ 	.string	""
        /*0030*/ 	.string	"ptxas"
        /*0030*/ 	.string	"Cuda compilation tools, release 13.0, V13.0.88"
        /*0030*/ 	.string	"Build cuda_13.0.r13.0/compiler.36424714_0"
        /*0030*/ 	.string	"-arch sm_90a -m 64 "



//--------------------- .note.nv.cuinfo           --------------------------
	.section	.note.nv.cuinfo,"",@"SHT_NOTE"
	.sectionflags	@"SHF_NOTE_NV_CUINFO"
        /*0018*/ 	.short	0x0002
        /*001a*/ 	.short	0x005a
        /*001c*/ 	.short	0x0082
	.zero		2


//--------------------- .nv.info                  --------------------------
	.section	.nv.info,"",@"SHT_CUDA_INFO"
	.align	4


	//----- nvinfo : EIATTR_REGCOUNT
	.align		4
        /*0000*/ 	.byte	0x04, 0x2f
        /*0002*/ 	.short	(.L_16 - .L_15)
	.align		4
.L_15:
        /*0004*/ 	.word	index@(_ZN7cutlass13device_kernelINS_4fmha6kernel28FmhaKernelTmaWarpSpecializedINS1_10collective30FmhaMainloopTmaWarpSpecializedINS_10bfloat16_tEffN4cute5tupleIJNS7_1CILi128EEESA_NS9_ILi224EEEEEENS8_IJiNS9_ILi1EEENS8_IJiiEEEEEESF_SF_NS4_12CausalFusionEJNS2_6OptionILNS2_3TagE0ENS9_ILb1EEEEENSH_ILSI_2ESJ_EEEEENS4_15FmhaFwdEpilogueIS6_fNS8_IJNS9_ILi64EEESB_SA_EEEEENS2_23PersistentTileSchedulerEJSK_SL_EEEEEvNT_6ParamsE)
        /*0008*/ 	.word	0x000000a8


	//----- nvinfo : EIATTR_FRAME_SIZE
	.align		4
.L_16:
        /*000c*/ 	.byte	0x04, 0x11
        /*000e*/ 	.short	(.L_18 - .L_17)
	.align		4
.L_17:
        /*0010*/ 	.word	index@($__internal_0_$__cuda_sm20_rcp_rn_f32_slowpath)
        /*0014*/ 	.word	0x00000010


	//----- nvinfo : EIATTR_FRAME_SIZE
	.align		4
.L_18:
        /*0018*/ 	.byte	0x04, 0x11
        /*001a*/ 	.short	(.L_20 - .L_19)
	.align		4
.L_19:
        /*001c*/ 	.word	index@(_ZN7cutlass13device_kernelINS_4fmha6kernel28FmhaKernelTmaWarpSpecializedINS1_10collective30FmhaMainloopTmaWarpSpecializedINS_10bfloat16_tEffN4cute5tupleIJNS7_1CILi128EEESA_NS9_ILi224EEEEEENS8_IJiNS9_ILi1EEENS8_IJiiEEEEEESF_SF_NS4_12CausalFusionEJNS2_6OptionILNS2_3TagE0ENS9_ILb1EEEEENSH_ILSI_2ESJ_EEEEENS4_15FmhaFwdEpilogueIS6_fNS8_IJNS9_ILi64EEESB_SA_EEEEENS2_23PersistentTileSchedulerEJSK_SL_EEEEEvNT_6ParamsE)
        /*0020*/ 	.word	0x00000010


	//----- nvinfo : EIATTR_MIN_STACK_SIZE
	.align		4
.L_20:
        /*0024*/ 	.byte	0x04, 0x12
        /*0026*/ 	.short	(.L_22 - .L_21)
	.align		4
.L_21:
        /*0028*/ 	.word	index@(_ZN7cutlass13device_kernelINS_4fmha6kernel28FmhaKernelTmaWarpSpecializedINS1_10collective30FmhaMainloopTmaWarpSpecializedINS_10bfloat16_tEffN4cute5tupleIJNS7_1CILi128EEESA_NS9_ILi224EEEEEENS8_IJiNS9_ILi1EEENS8_IJiiEEEEEESF_SF_NS4_12CausalFusionEJNS2_6OptionILNS2_3TagE0ENS9_ILb1EEEEENSH_ILSI_2ESJ_EEEEENS4_15FmhaFwdEpilogueIS6_fNS8_IJNS9_ILi64EEESB_SA_EEEEENS2_23PersistentTileSchedulerEJSK_SL_EEEEEvNT_6ParamsE)
        /*002c*/ 	.word	0x00000010
.L_22:


//--------------------- .nv.compat                --------------------------
	.section	.nv.compat,"",@"SHT_CUDA_COMPAT_INFO"
	.align	4
        /*0000*/ 	.byte	0x02, 0x09, 0x01, 0x00, 0x02, 0x02, 0x04, 0x00, 0x02, 0x05, 0x05, 0x00, 0x03, 0x07, 0x01, 0x01
        /*0010*/ 	.byte	0x02, 0x03, 0x01, 0x00, 0x02, 0x06, 0x01, 0x00, 0x04, 0x0b, 0x08, 0x00, 0x00, 0x00, 0x00, 0x00
        /*0020*/ 	.byte	0x00, 0x00, 0x00, 0x00


//--------------------- .nv.info._ZN7cutlass13device_kernelINS_4fmha6kernel28FmhaKernelTmaWarpSpecializedINS1_10collective30FmhaMainloopTmaWarpSpecializedINS_10bfloat16_tEffN4cute5tupleIJNS7_1CILi128EEESA_NS9_ILi224EEEEEENS8_IJiNS9_ILi1EEENS8_IJiiEEEEEESF_SF_NS4_12CausalFusionEJNS2_6OptionILNS2_3TagE0ENS9_ILb1EEEEENSH_ILSI_2ESJ_EEEEENS4_15FmhaFwdEpilogueIS6_fNS8_IJNS9_ILi64EEESB_SA_EEEEENS2_23PersistentTileSchedulerEJSK_SL_EEEEEvNT_6ParamsE --------------------------
	.section	.nv.info._ZN7cutlass13device_kernelINS_4fmha6kernel28FmhaKernelTmaWarpSpecializedINS1_10collective30FmhaMainloopTmaWarpSpecializedINS_10bfloat16_tEffN4cute5tupleIJNS7_1CILi128EEESA_NS9_ILi224EEEEEENS8_IJiNS9_ILi1EEENS8_IJiiEEEEEESF_SF_NS4_12CausalFusionEJNS2_6OptionILNS2_3TagE0ENS9_ILb1EEEEENSH_ILSI_2ESJ_EEEEENS4_15FmhaFwdEpilogueIS6_fNS8_IJNS9_ILi64EEESB_SA_EEEEENS2_23PersistentTileSchedulerEJSK_SL_EEEEEvNT_6ParamsE,"",@"SHT_CUDA_INFO"
	.sectionflags	@""
	.align	4


	//----- nvinfo : EIATTR_CUDA_API_VERSION
	.align		4
        /*0000*/ 	.byte	0x04, 0x37
        /*0002*/ 	.short	(.L_24 - .L_23)
.L_23:
        /*0004*/ 	.word	0x00000082


	//----- nvinfo : EIATTR_KPARAM_INFO
	.align		4
.L_24:
        /*0008*/ 	.byte	0x04, 0x17
        /*000a*/ 	.short	(.L_26 - .L_25)
.L_25:
        /*000c*/ 	.word	0x00000000
        /*0010*/ 	.short	0x0000
        /*0012*/ 	.short	0x0070
        /*0014*/ 	.byte	0x00, 0xf0, 0x01, 0x20


	//----- nvinfo : EIATTR_SPARSE_MMA_MASK
	.align		4
.L_26:
        /*0018*/ 	.byte	0x03, 0x50
        /*001a*/ 	.short	0x0000


	//----- nvinfo : EIATTR_MAXREG_COUNT
	.align		4
        /*001c*/ 	.byte	0x03, 0x1b
        /*001e*/ 	.short	0x00a8


	//----- nvinfo : EIATTR_NUM_BARRIERS
	.align		4
        /*0020*/ 	.byte	0x02, 0x4c
        /*0022*/ 	.byte	0x02
	.zero		1


	//----- nvinfo : EIATTR_EXTERNS
	.align		4
        /*0024*/ 	.byte	0x04, 0x0f
        /*0026*/ 	.short	(.L_28 - .L_27)


	//   ....[0]....
	.align		4
.L_27:
        /*0028*/ 	.word	index@(__assertfail)


	//----- nvinfo : EIATTR_ANNOTATIONS
	.align		4
.L_28:
        /*002c*/ 	.byte	0x04, 0x55
        /*002e*/ 	.short	(.L_30 - .L_29)


	//   ....[0]....
.L_29:
        /*0030*/ 	.word	0x00000001
        /*0034*/ 	.byte	0x70, 0x02, 0x00, 0x00, 0x01, 0x00, 0x00, 0x00, 0x00, 0x03, 0x00, 0x00, 0x01, 0x00, 0x00, 0x00
        /*0044*/ 	.byte	0x10, 0x03, 0x00, 0x00, 0x01, 0x00, 0x00, 0x00, 0x20, 0x0c, 0x00, 0x00, 0x01, 0x00, 0x00, 0x00
        /*0054*/ 	.byte	0x30, 0x0c, 0x00, 0x00, 0x01, 0x00, 0x00, 0x00, 0x20, 0x0e, 0x00, 0x00, 0x01, 0x00, 0x00, 0x00
        /*0064*/ 	.byte	0x30, 0x14, 0x00, 0x00, 0x01, 0x00, 0x00, 0x00, 0x20, 0x16, 0x00, 0x00, 0x01, 0x00, 0x00, 0x00
        /*0074*/ 	.byte	0x40, 0x5b, 0x00, 0x00, 0x01, 0x00, 0x00, 0x00, 0x00, 0xee, 0x00, 0x00, 0x01, 0x00, 0x00, 0x00
        /*0084*/ 	.byte	0x00, 0xf7, 0x00, 0x00, 0x01, 0x00, 0x00, 0x00, 0x00, 0x00, 0x01, 0x00, 0x01, 0x00, 0x00, 0x00
        /*0094*/ 	.byte	0xe0, 0x1b, 0x01, 0x00, 0x01, 0x00, 0x00, 0x00, 0xc0, 0x28, 0x01, 0x00


	//----- nvinfo : EIATTR_MERCURY_ISA_VERSION
	.align		4
.L_30:
        /*00a0*/ 	.byte	0x03, 0x5f
        /*00a2*/ 	.short	0x0101


	//----- nvinfo : EIATTR_INT_WARP_WIDE_INSTR_OFFSETS
	.align		4
        /*00a4*/ 	.byte	0x04, 0x31
        /*00a6*/ 	.short	(.L_32 - .L_31)


	//   ....[0]....
.L_31:
        /*00a8*/ 	.word	0x000007d0


	//   ....[1]....
        /*00ac*/ 	.word	0x000007e0


	//   ....[2]....
        /*00b0*/ 	.word	0x000007f0


	//   ....[3]....
        /*00b4*/ 	.word	0x00000800


	//   ....[4]....
        /*00b8*/ 	.word	0x00000870


	//   ....[5]....
        /*00bc*/ 	.word	0x00000a50


	//   ....[6]....
        /*00c0*/ 	.word	0x00000b10


	//----- nvinfo : EIATTR_COOP_GROUP_MASK_REGIDS
	.align		4
.L_32:
        /*00c4*/ 	.byte	0x04, 0x29
        /*00c6*/ 	.short	(.L_34 - .L_33)


	//   ....[0]....
.L_33:
        /*00c8*/ 	.word	0xffffffff


	//   ....[1]....
        /*00cc*/ 	.word	0xffffffff


	//   ....[2]....
        /*00d0*/ 	.word	0xffffffff


	//   ....[3]....
        /*00d4*/ 	.word	0xffffffff


	//   ....[4]....
        /*00d8*/ 	.word	0xffffffff


	//   ....[5]....
        /*00dc*/ 	.word	0xffffffff


	//   ....[6]....
        /*00e0*/ 	.word	0xffffffff


	//   ....[7]....
        /*00e4*/ 	.word	0xffffffff


	//   ....[8]....
        /*00e8*/ 	.word	0xffffffff


	//   ....[9]....
        /*00ec*/ 	.word	0xffffffff


	//   ....[10]....
        /*00f0*/ 	.word	0xffffffff


	//   ....[11]....
        /*00f4*/ 	.word	0xffffffff


	//   ....[12]....
        /*00f8*/ 	.word	0xffffffff


	//   ....[13]....
        /*00fc*/ 	.word	0xffffffff


	//   ....[14]....
        /*0100*/ 	.word	0xffffffff


	//   ....[15]....
        /*0104*/ 	.word	0xffffffff


	//   ....[16]....
        /*0108*/ 	.word	0xffffffff


	//   ....[17]....
        /*010c*/ 	.word	0xffffffff


	//   ....[18]....
        /*0110*/ 	.word	0xffffffff


	//   ....[19]....
        /*0114*/ 	.word	0xffffffff


	//   ....[20]....
        /*0118*/ 	.word	0xffffffff


	//   ....[21]....
        /*011c*/ 	.word	0xffffffff


	//----- nvinfo : EIATTR_COOP_GROUP_INSTR_OFFSETS
	.align		4
.L_34:
        /*0120*/ 	.byte	0x04, 0x28
        /*0122*/ 	.short	(.L_36 - .L_35)


	//   ....[0]....
.L_35:
        /*0124*/ 	.word	0x00000080


	//   ....[1]....
        /*0128*/ 	.word	0x000000b0


	//   ....[2]....
        /*012c*/ 	.word	0x00000200


	//   ....[3]....
        /*0130*/ 	.word	0x00000450


	//   ....[4]....
        /*0134*/ 	.word	0x00000610


	//   ....[5]....
        /*0138*/ 	.word	0x00000770


	//   ....[6]....
        /*013c*/ 	.word	0x000028a0


	//   ....[7]....
        /*0140*/ 	.word	0x000028e0


	//   ....[8]....
        /*0144*/ 	.word	0x00003180


	//   ....[9]....
        /*0148*/ 	.word	0x00003290


	//   ....[10]....
        /*014c*/ 	.word	0x000064b0


	//   ....[11]....
        /*0150*/ 	.word	0x000064d0


	//   ....[12]....
        /*0154*/ 	.word	0x00006d20


	//   ....[13]....
        /*0158*/ 	.word	0x00006ea0


	//   ....[14]....
        /*015c*/ 	.word	0x0000ae90


	//   ....[15]....
        /*0160*/ 	.word	0x0000af90


	//   ....[16]....
        /*0164*/ 	.word	0x0000bbd0


	//   ....[17]....
        /*0168*/ 	.word	0x0000bcf0


	//   ....[18]....
        /*016c*/ 	.word	0x0000ef80


	//   ....[19]....
        /*0170*/ 	.word	0x0000efc0


	//   ....[20]....
        /*0174*/ 	.word	0x0000f000


	//   ....[21]....
        /*0178*/ 	.word	0x0000f020


	//----- nvinfo : EIATTR_REG_RECONFIG
	.align		4
.L_36:
        /*017c*/ 	.byte	0x01, 0x54
	.zero		2


	//----- nvinfo : EIATTR_SYSCALL_OFFSETS
	.align		4
        /*0180*/ 	.byte	0x04, 0x46
        /*0182*/ 	.short	(.L_38 - .L_37)


	//   ....[0]....
.L_37:
        /*0184*/ 	.word	0x0000fff0


	//   ....[1]....
        /*0188*/ 	.word	0x00010170


	//----- nvinfo : EIATTR_MBARRIER_INSTR_OFFSETS
	.align		4
.L_38:
        /*018c*/ 	.byte	0x04, 0x39
        /*018e*/ 	.short	(.L_40 - .L_39)


	//   ....[0]....
.L_39:
        /*0190*/ 	.word	0x00000400
        /*0194*/ 	.word	0x000000ff
        /*0198*/ 	.word	0x00058450
        /*019c*/ 	.short	0x0100
        /*019e*/ 	.byte	0x08
	.zero		1


	//   ....[1]....
        /*01a0*/ 	.word	0x00000410
        /*01a4*/ 	.word	0x000000ff
        /*01a8*/ 	.word	0x00058460
        /*01ac*/ 	.short	0x0100
        /*01ae*/ 	.byte	0x08
	.zero		1


	//   ....[2]....
        /*01b0*/ 	.word	0x00000420
        /*01b4*/ 	.word	0x000000ff
        /*01b8*/ 	.word	0x00058458
        /*01bc*/ 	.short	0x0100
        /*01be*/ 	.byte	0x08
	.zero		1


	//   ....[3]....
        /*01c0*/ 	.word	0x00000430
        /*01c4*/ 	.word	0x000000ff
        /*01c8*/ 	.word	0x00058468
        /*01cc*/ 	.short	0x0100
        /*01ce*/ 	.byte	0x08
	.zero		1


	//   ....[4]....
        /*01d0*/ 	.word	0x00000560
        /*01d4*/ 	.word	0x000000ff
        /*01d8*/ 	.word	0x00058400
        /*01dc*/ 	.short	0x0100
        /*01de*/ 	.byte	0x08
	.zero		1


	//   ....[5]....
        /*01e0*/ 	.word	0x00000570
        /*01e4*/ 	.word	0x000000ff
        /*01e8*/ 	.word	0x00058428
        /*01ec*/ 	.short	0x0100
        /*01ee*/ 	.byte	0x08
	.zero		1


	//   ....[6]....
        /*01f0*/ 	.word	0x00000580
        /*01f4*/ 	.word	0x000000ff
        /*01f8*/ 	.word	0x00058408
        /*01fc*/ 	.short	0x0100
        /*01fe*/ 	.byte	0x08
	.zero		1


	//   ....[7]....
        /*0200*/ 	.word	0x00000590
        /*0204*/ 	.word	0x000000ff
        /*0208*/ 	.word	0x00058430
        /*020c*/ 	.short	0x0100
        /*020e*/ 	.byte	0x08
	.zero		1


	//   ....[8]....
        /*0210*/ 	.word	0x000005a0
        /*0214*/ 	.word	0x000000ff
        /*0218*/ 	.word	0x00058410
        /*021c*/ 	.short	0x0100
        /*021e*/ 	.byte	0x08
	.zero		1


	//   ....[9]....
        /*0220*/ 	.word	0x000005b0
        /*0224*/ 	.word	0x000000ff
        /*0228*/ 	.word	0x00058438
        /*022c*/ 	.short	0x0100
        /*022e*/ 	.byte	0x08
	.zero		1


	//   ....[10]....
        /*0230*/ 	.word	0x000005c0
        /*0234*/ 	.word	0x000000ff
        /*0238*/ 	.word	0x00058418
        /*023c*/ 	.short	0x0100
        /*023e*/ 	.byte	0x08
	.zero		1


	//   ....[11]....
        /*0240*/ 	.word	0x000005d0
        /*0244*/ 	.word	0x000000ff
        /*0248*/ 	.word	0x00058440
        /*024c*/ 	.short	0x0100
        /*024e*/ 	.byte	0x08
	.zero		1


	//   ....[12]....
        /*0250*/ 	.word	0x000005e0
        /*0254*/ 	.word	0x000000ff
        /*0258*/ 	.word	0x00058420
        /*025c*/ 	.short	0x0100
        /*025e*/ 	.byte	0x08
	.zero		1


	//   ....[13]....
        /*0260*/ 	.word	0x000005f0
        /*0264*/ 	.word	0x000000ff
        /*0268*/ 	.word	0x00058448
        /*026c*/ 	.short	0x0100
        /*026e*/ 	.byte	0x08
	.zero		1


	//   ....[14]....
        /*0270*/ 	.word	0x00000720
        /*0274*/ 	.word	0x000000ff
        /*0278*/ 	.word	0x00058470
        /*027c*/ 	.short	0x0100
        /*027e*/ 	.byte	0x08
	.zero		1


	//   ....[15]....
        /*0280*/ 	.word	0x00000730
        /*0284*/ 	.word	0x000000ff
        /*0288*/ 	.word	0x00058480
        /*028c*/ 	.short	0x0100
        /*028e*/ 	.byte	0x08
	.zero		1


	//   ....[16]....
        /*0290*/ 	.word	0x00000740
        /*0294*/ 	.word	0x000000ff
        /*0298*/ 	.word	0x00058478
        /*029c*/ 	.short	0x0100
        /*029e*/ 	.byte	0x08
	.zero		1


	//   ....[17]....
        /*02a0*/ 	.word	0x00000750
        /*02a4*/ 	.word	0x000000ff
        /*02a8*/ 	.word	0x00058488
        /*02ac*/ 	.short	0x0100
        /*02ae*/ 	.byte	0x08
	.zero		1


	//   ....[18]....
        /*02b0*/ 	.word	0x00000890
        /*02b4*/ 	.word	0x000000ff
        /*02b8*/ 	.word	0x00058490
        /*02bc*/ 	.short	0x0100
        /*02be*/ 	.byte	0x06
	.zero		1


	//   ....[19]....
        /*02c0*/ 	.word	0x000008a0
        /*02c4*/ 	.word	0x000000ff
        /*02c8*/ 	.word	0x00058498
        /*02cc*/ 	.short	0x0100
        /*02ce*/ 	.byte	0x06
	.zero		1


	//   ....[20]....
        /*02d0*/ 	.word	0x000008b0
        /*02d4*/ 	.word	0x000000ff
        /*02d8*/ 	.word	0x000584a0
        /*02dc*/ 	.short	0x0100
        /*02de*/ 	.byte	0x06
	.zero		1


	//   ....[21]....
        /*02e0*/ 	.word	0x000008c0
        /*02e4*/ 	.word	0x000000ff
        /*02e8*/ 	.word	0x000584a8
        /*02ec*/ 	.short	0x0100
        /*02ee*/ 	.byte	0x06
	.zero		1


	//   ....[22]....
        /*02f0*/ 	.word	0x000009c0
        /*02f4*/ 	.word	0x000000ff
        /*02f8*/ 	.word	0x000584c0
        /*02fc*/ 	.short	0x0100
        /*02fe*/ 	.byte	0x08
	.zero		1


	//   ....[23]....
        /*0300*/ 	.word	0x000009d0
        /*0304*/ 	.word	0x000000ff
        /*0308*/ 	.word	0x000584e0
        /*030c*/ 	.short	0x0100
        /*030e*/ 	.byte	0x08
	.zero		1


	//   ....[24]....
        /*0310*/ 	.word	0x000009e0
        /*0314*/ 	.word	0x000000ff
        /*0318*/ 	.word	0x000584c8
        /*031c*/ 	.short	0x0100
        /*031e*/ 	.byte	0x08
	.zero		1


	//   ....[25]....
        /*0320*/ 	.word	0x000009f0
        /*0324*/ 	.word	0x000000ff
        /*0328*/ 	.word	0x000584e8
        /*032c*/ 	.short	0x0100
        /*032e*/ 	.byte	0x08
	.zero		1


	//   ....[26]....
        /*0330*/ 	.word	0x00000a00
        /*0334*/ 	.word	0x000000ff
        /*0338*/ 	.word	0x000584d0
        /*033c*/ 	.short	0x0100
        /*033e*/ 	.byte	0x08
	.zero		1


	//   ....[27]....
        /*0340*/ 	.word	0x00000a10
        /*0344*/ 	.word	0x000000ff
        /*0348*/ 	.word	0x000584f0
        /*034c*/ 	.short	0x0100
        /*034e*/ 	.byte	0x08
	.zero		1


	//   ....[28]....
        /*0350*/ 	.word	0x00000a20
        /*0354*/ 	.word	0x000000ff
        /*0358*/ 	.word	0x000584d8
        /*035c*/ 	.short	0x0100
        /*035e*/ 	.byte	0x08
	.zero		1


	//   ....[29]....
        /*0360*/ 	.word	0x00000a30
        /*0364*/ 	.word	0x000000ff
        /*0368*/ 	.word	0x000584f8
        /*036c*/ 	.short	0x0100
        /*036e*/ 	.byte	0x08
	.zero		1


	//   ....[30]....
        /*0370*/ 	.word	0x00000b40
        /*0374*/ 	.word	0x000000ff
        /*0378*/ 	.word	0x000584b0
        /*037c*/ 	.short	0x0100
        /*037e*/ 	.byte	0x06
	.zero		1


	//   ....[31]....
        /*0380*/ 	.word	0x000015e0
        /*0384*/ 	.word	0x000000ff
        /*0388*/ 	.word	0x00058450
        /*038c*/ 	.short	0x010a
        /*038e*/ 	.byte	0x04
	.zero		1


	//   ....[32]....
        /*0390*/ 	.word	0x00001680
        /*0394*/ 	.word	0x000000ff
        /*0398*/ 	.word	0x00058400
        /*039c*/ 	.short	0x010a
        /*039e*/ 	.byte	0x30
	.zero		1


	//   ....[33]....
        /*03a0*/ 	.word	0x000016f0
        /*03a4*/ 	.word	0x000000ff
        /*03a8*/ 	.word	0xfffffff8
        /*03ac*/ 	.short	0x010a
        /*03ae*/ 	.byte	0x04
	.zero		1


	//   ....[34]....
        /*03b0*/ 	.word	0x000043e0
        /*03b4*/ 	.word	0x00000004
        /*03b8*/ 	.word	0x00000000
        /*03bc*/ 	.short	0x0101
        /*03be*/ 	.byte	0x06
	.zero		1


	//   ....[35]....
        /*03c0*/ 	.word	0x00004660
        /*03c4*/ 	.word	0x000000ff
        /*03c8*/ 	.word	0x00058400
        /*03cc*/ 	.short	0x010a
        /*03ce*/ 	.byte	0x05
	.zero		1


	//   ....[36]....
        /*03d0*/ 	.word	0x00005b70
        /*03d4*/ 	.word	0x000000ff
        /*03d8*/ 	.word	0x00000000
        /*03dc*/ 	.short	0x0101
        /*03de*/ 	.byte	0x30
	.zero		1


	//   ....[37]....
        /*03e0*/ 	.word	0x00005cd0
        /*03e4*/ 	.word	0x000000ff
        /*03e8*/ 	.word	0x00058400
        /*03ec*/ 	.short	0x010a
        /*03ee*/ 	.byte	0x06
	.zero		1


	//   ....[38]....
        /*03f0*/ 	.word	0x000080d0
        /*03f4*/ 	.word	0x000000ff
        /*03f8*/ 	.word	0x00058400
        /*03fc*/ 	.short	0x010a
        /*03fe*/ 	.byte	0x0a
	.zero		1


	//   ....[39]....
        /*0400*/ 	.word	0x00008960
        /*0404*/ 	.word	0x000000ff
        /*0408*/ 	.word	0x00058400
        /*040c*/ 	.short	0x010a
        /*040e*/ 	.byte	0x0a
	.zero		1


	//   ....[40]....
        /*0410*/ 	.word	0x00009e50
        /*0414*/ 	.word	0x000000ff
        /*0418*/ 	.word	0x00000000
        /*041c*/ 	.short	0x0101
        /*041e*/ 	.byte	0x0a
	.zero		1


	//   ....[41]....
        /*0420*/ 	.word	0x00009f00
        /*0424*/ 	.word	0x000000ff
        /*0428*/ 	.word	0x00000000
        /*042c*/ 	.short	0x0101
        /*042e*/ 	.byte	0x04
	.zero		1


	//   ....[42]....
        /*0430*/ 	.word	0x0000a0a0
        /*0434*/ 	.word	0x000000ff
        /*0438*/ 	.word	0x00058400
        /*043c*/ 	.short	0x010a
        /*043e*/ 	.byte	0x06
	.zero		1


	//   ....[43]....
        /*0440*/ 	.word	0x0000ce70
        /*0444*/ 	.word	0x000000ff
        /*0448*/ 	.word	0x00058400
        /*044c*/ 	.short	0x010a
        /*044e*/ 	.byte	0x0a
	.zero		1


	//   ....[44]....
        /*0450*/ 	.word	0x0000d750
        /*0454*/ 	.word	0x000000ff
        /*0458*/ 	.word	0x00058400
        /*045c*/ 	.short	0x010a
        /*045e*/ 	.byte	0x0a
	.zero		1


	//   ....[45]....
        /*0460*/ 	.word	0x0000ec40
        /*0464*/ 	.word	0x000000ff
        /*0468*/ 	.word	0x00000000
        /*046c*/ 	.short	0x0101
        /*046e*/ 	.byte	0x0a
	.zero		1


	//   ....[46]....
        /*0470*/ 	.word	0x0000ecf0
        /*0474*/ 	.word	0x000000ff
        /*0478*/ 	.word	0x00000000
        /*047c*/ 	.short	0x0101
        /*047e*/ 	.byte	0x04
	.zero		1


	//   ....[47]....
        /*0480*/ 	.word	0x0000eec0
        /*0484*/ 	.word	0x000000ff
        /*0488*/ 	.word	0x00000000
        /*048c*/ 	.short	0x0101
        /*048e*/ 	.byte	0x05
	.zero		1


	//   ....[48]....
        /*0490*/ 	.word	0x0000ef50
        /*0494*/ 	.word	0x000000ff
        /*0498*/ 	.word	0x00000000
        /*049c*/ 	.short	0x0101
        /*049e*/ 	.byte	0x04
	.zero		1


	//   ....[49]....
        /*04a0*/ 	.word	0x0000fa10
        /*04a4*/ 	.word	0x000000ff
        /*04a8*/ 	.word	0x00000008
        /*04ac*/ 	.short	0x010a
        /*04ae*/ 	.byte	0x07
	.zero		1


	//   ....[50]....
        /*04b0*/ 	.word	0x00011b10
        /*04b4*/ 	.word	0x00000000
        /*04b8*/ 	.word	0x00058490
        /*04bc*/ 	.short	0x0101
        /*04be*/ 	.byte	0x26
	.zero		1


	//   ....[51]....
        /*04c0*/ 	.word	0x00011f00
        /*04c4*/ 	.word	0x00000007
        /*04c8*/ 	.word	0x00058460
        /*04cc*/ 	.short	0x010a
        /*04ce*/ 	.byte	0x3f
	.zero		1


	//   ....[52]....
        /*04d0*/ 	.word	0x00012370
        /*04d4*/ 	.word	0x00000007
        /*04d8*/ 	.word	0x000584b0
        /*04dc*/ 	.short	0x0101
        /*04de*/ 	.byte	0x3f
	.zero		1


	//   ....[53]....
        /*04e0*/ 	.word	0x00012380
        /*04e4*/ 	.word	0x00000007
        /*04e8*/ 	.word	0x000584b0
        /*04ec*/ 	.short	0x010a
        /*04ee*/ 	.byte	0x3f
	.zero		1


	//   ....[54]....
        /*04f0*/ 	.word	0x00012420
        /*04f4*/ 	.word	0x00000004
        /*04f8*/ 	.word	0x00058460
        /*04fc*/ 	.short	0x010a
        /*04fe*/ 	.byte	0x3f
	.zero		1


	//   ....[55]....
        /*0500*/ 	.word	0x00012c60
        /*0504*/ 	.word	0x00000008
        /*0508*/ 	.word	0x00058428
        /*050c*/ 	.short	0x010a
        /*050e*/ 	.byte	0x3f
	.zero		1


	//   ....[56]....
        /*0510*/ 	.word	0x000130b0
        /*0514*/ 	.word	0x00000005
        /*0518*/ 	.word	0x000584b0
        /*051c*/ 	.short	0x0101
        /*051e*/ 	.byte	0x3f
	.zero		1


	//   ....[57]....
        /*0520*/ 	.word	0x000130c0
        /*0524*/ 	.word	0x00000005
        /*0528*/ 	.word	0x000584b0
        /*052c*/ 	.short	0x010a
        /*052e*/ 	.byte	0x3f
	.zero		1


	//   ....[58]....
        /*0530*/ 	.word	0x00013170
        /*0534*/ 	.word	0x00000007
        /*0538*/ 	.word	0x00058428
        /*053c*/ 	.short	0x010a
        /*053e*/ 	.byte	0x3f
	.zero		1


	//   ....[59]....
        /*0540*/ 	.word	0x00013610
        /*0544*/ 	.word	0x00000007
        /*0548*/ 	.word	0x00058428
        /*054c*/ 	.short	0x010a
        /*054e*/ 	.byte	0x3f
	.zero		1


	//   ....[60]....
        /*0550*/ 	.word	0x00013a80
        /*0554*/ 	.word	0x00000007
        /*0558*/ 	.word	0x00058428
        /*055c*/ 	.short	0x010a
        /*055e*/ 	.byte	0x3f
	.zero		1


	//   ....[61]....
        /*0560*/ 	.word	0x00013f40
        /*0564*/ 	.word	0x00000003
        /*0568*/ 	.word	0x00058450
        /*056c*/ 	.short	0x010a
        /*056e*/ 	.byte	0x3f
	.zero		1


	//   ....[62]....
        /*0570*/ 	.word	0x00013fa0
        /*0574*/ 	.word	0x00000005
        /*0578*/ 	.word	0x00058400
        /*057c*/ 	.short	0x010a
        /*057e*/ 	.byte	0x3f
	.zero		1


	//   ....[63]....
        /*0580*/ 	.word	0x00014010
        /*0584*/ 	.word	0x00000000
        /*0588*/ 	.word	0xfffffff8
        /*058c*/ 	.short	0x010a
        /*058e*/ 	.byte	0x3f
	.zero		1


	//   ....[64]....
        /*0590*/ 	.word	0x00014070
        /*0594*/ 	.word	0x0000000f
        /*0598*/ 	.word	0x00058400
        /*059c*/ 	.short	0x010a
        /*059e*/ 	.byte	0x3f
	.zero		1


	//   ....[65]....
        /*05a0*/ 	.word	0x000140d0
        /*05a4*/ 	.word	0x0000000c
        /*05a8*/ 	.word	0x00058400
        /*05ac*/ 	.short	0x010a
        /*05ae*/ 	.byte	0x3f
	.zero		1


	//   ....[66]....
        /*05b0*/ 	.word	0x00014130
        /*05b4*/ 	.word	0x00000038
        /*05b8*/ 	.word	0x00058400
        /*05bc*/ 	.short	0x010a
        /*05be*/ 	.byte	0x3f
	.zero		1


	//   ....[67]....
        /*05c0*/ 	.word	0x00014190
        /*05c4*/ 	.word	0x0000000c
        /*05c8*/ 	.word	0x00058400
        /*05cc*/ 	.short	0x010a
        /*05ce*/ 	.byte	0x3f
	.zero		1


	//   ....[68]....
        /*05d0*/ 	.word	0x000141f0
        /*05d4*/ 	.word	0x00000015
        /*05d8*/ 	.word	0x00058400
        /*05dc*/ 	.short	0x010a
        /*05de*/ 	.byte	0x3f
	.zero		1


	//   ....[69]....
        /*05e0*/ 	.word	0x00014260
        /*05e4*/ 	.word	0x00000003
        /*05e8*/ 	.word	0x00000008
        /*05ec*/ 	.short	0x010a
        /*05ee*/ 	.byte	0x3f
	.zero		1


	//   ....[70]....
        /*05f0*/ 	.word	0x00014330
        /*05f4*/ 	.word	0x00000007
        /*05f8*/ 	.word	0x00058460
        /*05fc*/ 	.short	0x010a
        /*05fe*/ 	.byte	0x3f
	.zero		1


	//   ....[71]....
        /*0600*/ 	.word	0x00014380
        /*0604*/ 	.word	0x00000007
        /*0608*/ 	.word	0x000584b0
        /*060c*/ 	.short	0x010a
        /*060e*/ 	.byte	0x3f
	.zero		1


	//   ....[72]....
        /*0610*/ 	.word	0x000143d0
        /*0614*/ 	.word	0x00000004
        /*0618*/ 	.word	0x00058460
        /*061c*/ 	.short	0x010a
        /*061e*/ 	.byte	0x3f
	.zero		1


	//   ....[73]....
        /*0620*/ 	.word	0x000144a0
        /*0624*/ 	.word	0x00000008
        /*0628*/ 	.word	0x00058428
        /*062c*/ 	.short	0x010a
        /*062e*/ 	.byte	0x3f
	.zero		1


	//   ....[74]....
        /*0630*/ 	.word	0x000144f0
        /*0634*/ 	.word	0x00000005
        /*0638*/ 	.word	0x000584b0
        /*063c*/ 	.short	0x010a
        /*063e*/ 	.byte	0x3f
	.zero		1


	//   ....[75]....
        /*0640*/ 	.word	0x00014540
        /*0644*/ 	.word	0x00000007
        /*0648*/ 	.word	0x00058428
        /*064c*/ 	.short	0x010a
        /*064e*/ 	.byte	0x3f
	.zero		1


	//   ....[76]....
        /*0650*/ 	.word	0x00014590
        /*0654*/ 	.word	0x00000007
        /*0658*/ 	.word	0x00058428
        /*065c*/ 	.short	0x010a
        /*065e*/ 	.byte	0x3f
	.zero		1


	//   ....[77]....
        /*0660*/ 	.word	0x000145e0
        /*0664*/ 	.word	0x00000007
        /*0668*/ 	.word	0x00058428
        /*066c*/ 	.short	0x010a
        /*066e*/ 	.byte	0x3f
	.zero		1


	//----- nvinfo : EIATTR_NUM_MBARRIERS
	.align		4
.L_40:
        /*0670*/ 	.byte	0x03, 0x38
        /*0672*/ 	.short	0x001f


	//----- nvinfo : EIATTR_EXIT_INSTR_OFFSETS
	.align		4
        /*0674*/ 	.byte	0x04, 0x1c
        /*0676*/ 	.short	(.L_42 - .L_41)


	//   ....[0]....
.L_41:
        /*0678*/ 	.word	0x00000ba0


	//   ....[1]....
        /*067c*/ 	.word	0x00000c10


	//   ....[2]....
        /*0680*/ 	.word	0x00011b40


	//   ....[3]....
        /*0684*/ 	.word	0x00011ba0


	//   ....[4]....
        /*0688*/ 	.word	0x00011bd0


	//   ....[5]....
        /*068c*/ 	.word	0x00012880


	//   ....[6]....
        /*0690*/ 	.word	0x000128b0


	//   ....[7]....
        /*0694*/ 	.word	0x00013f20


	//----- nvinfo : EIATTR_MAX_THREADS
	.align		4
.L_42:
        /*0698*/ 	.byte	0x04, 0x05
        /*069a*/ 	.short	(.L_44 - .L_43)
.L_43:
        /*069c*/ 	.word	0x00000180
        /*06a0*/ 	.word	0x00000001
        /*06a4*/ 	.word	0x00000001


	//----- nvinfo : EIATTR_CRS_STACK_SIZE
	.align		4
.L_44:
        /*06a8*/ 	.byte	0x04, 0x1e
        /*06aa*/ 	.short	(.L_46 - .L_45)
.L_45:
        /*06ac*/ 	.word	0x00000000


	//----- nvinfo : EIATTR_CBANK_PARAM_SIZE
	.align		4
.L_46:
        /*06b0*/ 	.byte	0x03, 0x19
        /*06b2*/ 	.short	0x0870


	//----- nvinfo : EIATTR_PARAM_CBANK
	.align		4
        /*06b4*/ 	.byte	0x04, 0x0a
        /*06b6*/ 	.short	(.L_48 - .L_47)
	.align		4
.L_47:
        /*06b8*/ 	.word	index@(.nv.constant0._ZN7cutlass13device_kernelINS_4fmha6kernel28FmhaKernelTmaWarpSpecializedINS1_10collective30FmhaMainloopTmaWarpSpecializedINS_10bfloat16_tEffN4cute5tupleIJNS7_1CILi128EEESA_NS9_ILi224EEEEEENS8_IJiNS9_ILi1EEENS8_IJiiEEEEEESF_SF_NS4_12CausalFusionEJNS2_6OptionILNS2_3TagE0ENS9_ILb1EEEEENSH_ILSI_2ESJ_EEEEENS4_15FmhaFwdEpilogueIS6_fNS8_IJNS9_ILi64EEESB_SA_EEEEENS2_23PersistentTileSchedulerEJSK_SL_EEEEEvNT_6ParamsE)
        /*06bc*/ 	.short	0x0210
        /*06be*/ 	.short	0x0870


	//----- nvinfo : EIATTR_SW_WAR
	.align		4
.L_48:
        /*06c0*/ 	.byte	0x04, 0x36
        /*06c2*/ 	.short	(.L_50 - .L_49)
.L_49:
        /*06c4*/ 	.word	0x00000008
.L_50:


//--------------------- .nv.callgraph             --------------------------
	.section	.nv.callgraph,"",@"SHT_CUDA_CALLGRAPH"
	.align	4
	.sectionentsize	8
	.align		4
        /*0000*/ 	.word	0x00000000
	.align		4
        /*0004*/ 	.word	0xffffffff
	.align		4
        /*0008*/ 	.word	index@(_ZN7cutlass13device_kernelINS_4fmha6kernel28FmhaKernelTmaWarpSpecializedINS1_10collective30FmhaMainloopTmaWarpSpecializedINS_10bfloat16_tEffN4cute5tupleIJNS7_1CILi128EEESA_NS9_ILi224EEEEEENS8_IJiNS9_ILi1EEENS8_IJiiEEEEEESF_SF_NS4_12CausalFusionEJNS2_6OptionILNS2_3TagE0ENS9_ILb1EEEEENSH_ILSI_2ESJ_EEEEENS4_15FmhaFwdEpilogueIS6_fNS8_IJNS9_ILi64EEESB_SA_EEEEENS2_23PersistentTileSchedulerEJSK_SL_EEEEEvNT_6ParamsE)
	.align		4
        /*000c*/ 	.word	index@(__assertfail)
	.align		4
        /*0010*/ 	.word	0x00000000
	.align		4
        /*0014*/ 	.word	0xfffffffe
	.align		4
        /*0018*/ 	.word	0x00000000
	.align		4
        /*001c*/ 	.word	0xfffffffd
	.align		4
        /*0020*/ 	.word	0x00000000
	.align		4
        /*0024*/ 	.word	0xfffffffc


//--------------------- .nv.constant4             --------------------------
	.section	.nv.constant4,"a",@progbits
	.align	8
	.align		8
.nv.constant4:
        /*0000*/ 	.dword	__assertfail
	.align		8
        /*0008*/ 	.dword	__unnamed_1
	.align		8
        /*0010*/ 	.dword	__unnamed_2
	.align		8
        /*0018*/ 	.dword	_ZN39_INTERNAL_ef3d33e6_4_k_cu_12af0adf_33784cuda3std3__45__cpo5beginE
	.align		8
        /*0020*/ 	.dword	_ZN39_INTERNAL_ef3d33e6_4_k_cu_12af0adf_33784cuda3std3__45__cpo3endE
	.align		8
        /*0028*/ 	.dword	_ZN39_INTERNAL_ef3d33e6_4_k_cu_12af0adf_33784cuda3std3__45__cpo6cbeginE
	.align		8
        /*0030*/ 	.dword	_ZN39_INTERNAL_ef3d33e6_4_k_cu_12af0adf_33784cuda3std3__45__cpo4cendE
	.align		8
        /*0038*/ 	.dword	_ZN39_INTERNAL_ef3d33e6_4_k_cu_12af0adf_33784cuda3std3__441_GLOBAL__N__ef3d33e6_4_k_cu_12af0adf_33786ignoreE
	.align		8
        /*0040*/ 	.dword	_ZN39_INTERNAL_ef3d33e6_4_k_cu_12af0adf_33784cuda3std3__419piecewise_constructE
	.align		8
        /*0048*/ 	.dword	_ZN39_INTERNAL_ef3d33e6_4_k_cu_12af0adf_33784cuda3std3__48in_placeE
	.align		8
        /*0050*/ 	.dword	_ZN39_INTERNAL_ef3d33e6_4_k_cu_12af0adf_33784cuda3std6ranges3__45__cpo4swapE
	.align		8
        /*0058*/ 	.dword	_ZN39_INTERNAL_ef3d33e6_4_k_cu_12af0adf_33784cuda3std6ranges3__45__cpo9iter_moveE
	.align		8
        /*0060*/ 	.dword	_ZN39_INTERNAL_ef3d33e6_4_k_cu_12af0adf_33784cute7productE
	.align		8
        /*0068*/ 	.dword	_ZN39_INTERNAL_ef3d33e6_4_k_cu_12af0adf_33784cute1_E
	.align		8
        /*0070*/ 	.dword	$str$24
	.align		8
        /*0078*/ 	.dword	$str$25


//--------------------- .text._ZN7cutlass13device_kernelINS_4fmha6kernel28FmhaKernelTmaWarpSpecializedINS1_10collective30FmhaMainloopTmaWarpSpecializedINS_10bfloat16_tEffN4cute5tupleIJNS7_1CILi128EEESA_NS9_ILi224EEEEEENS8_IJiNS9_ILi1EEENS8_IJiiEEEEEESF_SF_NS4_12CausalFusionEJNS2_6OptionILNS2_3TagE0ENS9_ILb1EEEEENSH_ILSI_2ESJ_EEEEENS4_15FmhaFwdEpilogueIS6_fNS8_IJNS9_ILi64EEESB_SA_EEEEENS2_23PersistentTileSchedulerEJSK_SL_EEEEEvNT_6ParamsE --------------------------
	.section	.text._ZN7cutlass13device_kernelINS_4fmha6kernel28FmhaKernelTmaWarpSpecializedINS1_10collective30FmhaMainloopTmaWarpSpecializedINS_10bfloat16_tEffN4cute5tupleIJNS7_1CILi128EEESA_NS9_ILi224EEEEEENS8_IJiNS9_ILi1EEENS8_IJiiEEEEEESF_SF_NS4_12CausalFusionEJNS2_6OptionILNS2_3TagE0ENS9_ILb1EEEEENSH_ILSI_2ESJ_EEEEENS4_15FmhaFwdEpilogueIS6_fNS8_IJNS9_ILi64EEESB_SA_EEEEENS2_23PersistentTileSchedulerEJSK_SL_EEEEEvNT_6ParamsE,"ax",@progbits
	.align	128
.text._ZN7cutlass13device_kernelINS_4fmha6kernel28FmhaKernelTmaWarpSpecializedINS1_10collective30FmhaMainloopTmaWarpSpecializedINS_10bfloat16_tEffN4cute5tupleIJNS7_1CILi128EEESA_NS9_ILi224EEEEEENS8_IJiNS9_ILi1EEENS8_IJiiEEEEEESF_SF_NS4_12CausalFusionEJNS2_6OptionILNS2_3TagE0ENS9_ILb1EEEEENSH_ILSI_2ESJ_EEEEENS4_15FmhaFwdEpilogueIS6_fNS8_IJNS9_ILi64EEESB_SA_EEEEENS2_23PersistentTileSchedulerEJSK_SL_EEEEEvNT_6ParamsE:
        .type           _ZN7cutlass13device_kernelINS_4fmha6kernel28FmhaKernelTmaWarpSpecializedINS1_10collective30FmhaMainloopTmaWarpSpecializedINS_10bfloat16_tEffN4cute5tupleIJNS7_1CILi128EEESA_NS9_ILi224EEEEEENS8_IJiNS9_ILi1EEENS8_IJiiEEEEEESF_SF_NS4_12CausalFusionEJNS2_6OptionILNS2_3TagE0ENS9_ILb1EEEEENSH_ILSI_2ESJ_EEEEENS4_15FmhaFwdEpilogueIS6_fNS8_IJNS9_ILi64EEESB_SA_EEEEENS2_23PersistentTileSchedulerEJSK_SL_EEEEEvNT_6ParamsE,@function
        .size           _ZN7cutlass13device_kernelINS_4fmha6kernel28FmhaKernelTmaWarpSpecializedINS1_10collective30FmhaMainloopTmaWarpSpecializedINS_10bfloat16_tEffN4cute5tupleIJNS7_1CILi128EEESA_NS9_ILi224EEEEEENS8_IJiNS9_ILi1EEENS8_IJiiEEEEEESF_SF_NS4_12CausalFusionEJNS2_6OptionILNS2_3TagE0ENS9_ILb1EEEEENSH_ILSI_2ESJ_EEEEENS4_15FmhaFwdEpilogueIS6_fNS8_IJNS9_ILi64EEESB_SA_EEEEENS2_23PersistentTileSchedulerEJSK_SL_EEEEEvNT_6ParamsE,(.L_x_156 - _ZN7cutlass13device_kernelINS_4fmha6kernel28FmhaKernelTmaWarpSpecializedINS1_10collective30FmhaMainloopTmaWarpSpecializedINS_10bfloat16_tEffN4cute5tupleIJNS7_1CILi128EEESA_NS9_ILi224EEEEEENS8_IJiNS9_ILi1EEENS8_IJiiEEEEEESF_SF_NS4_12CausalFusionEJNS2_6OptionILNS2_3TagE0ENS9_ILb1EEEEENSH_ILSI_2ESJ_EEEEENS4_15FmhaFwdEpilogueIS6_fNS8_IJNS9_ILi64EEESB_SA_EEEEENS2_23PersistentTileSchedulerEJSK_SL_EEEEEvNT_6ParamsE)
        .other          _ZN7cutlass13device_kernelINS_4fmha6kernel28FmhaKernelTmaWarpSpecializedINS1_10collective30FmhaMainloopTmaWarpSpecializedINS_10bfloat16_tEffN4cute5tupleIJNS7_1CILi128EEESA_NS9_ILi224EEEEEENS8_IJiNS9_ILi1EEENS8_IJiiEEEEEESF_SF_NS4_12CausalFusionEJNS2_6OptionILNS2_3TagE0ENS9_ILb1EEEEENSH_ILSI_2ESJ_EEEEENS4_15FmhaFwdEpilogueIS6_fNS8_IJNS9_ILi64EEESB_SA_EEEEENS2_23PersistentTileSchedulerEJSK_SL_EEEEEvNT_6ParamsE,@"STO_CUDA_ENTRY STV_DEFAULT"
_ZN7cutlass13device_kernelINS_4fmha6kernel28FmhaKernelTmaWarpSpecializedINS1_10collective30FmhaMainloopTmaWarpSpecializedINS_10bfloat16_tEffN4cute5tupleIJNS7_1CILi128EEESA_NS9_ILi224EEEEEENS8_IJiNS9_ILi1EEENS8_IJiiEEEEEESF_SF_NS4_12CausalFusionEJNS2_6OptionILNS2_3TagE0ENS9_ILb1EEEEENSH_ILSI_2ESJ_EEEEENS4_15FmhaFwdEpilogueIS6_fNS8_IJNS9_ILi64EEESB_SA_EEEEENS2_23PersistentTileSchedulerEJSK_SL_EEEEEvNT_6ParamsE:
[----:B------:R-:W1:Y:S02]  /*0000*/  LDC R1, c[0x0][0x28] ;  /* 0x00000a00ff017b82 */ /* 0x000e640000000800 */
[----:B-1----:R-:W-:Y:S01]  /*0010*/  IADD3 R1, R1, -0x10, RZ ;  /* 0xfffffff001017810 */ /* 0x002fe20007ffe0ff */
[----:B------:R-:W1:Y:S05]  /*0020*/  S2R R3, SR_TID.X ;  /* 0x0000000000037919 */ /* 0x000e6a0000002100 */
[----:B------:R-:W2:Y:S01]  /*0030*/  S2UR UR6, SR_CTAID.X ;  /* 0x00000000000679c3 */ /* 0x000ea20000002500 */
[----:B------:R-:W-:Y:S01]  /*0040*/  ELECT P1, URZ, PT ;  /* 0x00000000003f782f */ /* 0x000fe20003820000 */
[----:B------:R-:W-:Y:S01]  /*0050*/  BSSY B0, `(.L_x_0) ;  /* 0x0000018000007945 */ /* 0x000fe20003800000 */
[----:B--2---:R-:W-:-:S02]  /*0060*/  MOV R19, UR6 ;  /* 0x0000000600137c02 */ /* 0x004fc40008000f00 */
[----:B-1----:R-:W-:-:S05]  /*0070*/  SHF.R.U32.HI R0, RZ, 0x5, R3 ;  /* 0x00000005ff007819 */ /* 0x002fca0000011603 */
[----:B------:R-:W1:Y:S02]  /*0080*/  SHFL.IDX PT, R2, R0, RZ, 0x1f ;  /* 0x00001fff00027589 */ /* 0x000e6400000e0000 */
[----:B-1----:R-:W-:Y:S02]  /*0090*/  R2UR UR4, R2 ;  /* 0x00000000020472ca */ /* 0x002fe400000e0000 */
[----:B------:R-:W-:-:S06]  /*00a0*/  SHF.R.U32.HI R2, RZ, 0x7, R3 ;  /* 0x00000007ff027819 */ /* 0x000fcc0000011603 */
[----:B------:R-:W1:Y:S05]  /*00b0*/  SHFL.IDX PT, R2, R2, RZ, 0x1f ;  /* 0x00001fff02027589 */ /* 0x000e6a00000e0000 */
[----:B------:R-:W-:Y:S02]  /*00c0*/  USHF.R.S32.HI UR5, URZ, 0x1f, UR4 ;  /* 0x0000001f3f057899 */ /* 0x000fe40008011404 */
[----:B------:R-:W-:Y:S02]  /*00d0*/  ISETP.EQ.AND P2, PT, RZ, UR4, P1 ;  /* 0x00000004ff007c0c */ /* 0x000fe40008f42270 */
[----:B------:R-:W-:-:S04]  /*00e0*/  ULEA.HI UR5, UR5, UR4, URZ, 0x2 ;  /* 0x0000000405057291 */ /* 0x000fc8000f8f103f */
[----:B------:R-:W-:-:S04]  /*00f0*/  ULOP3.LUT UR5, UR5, 0xfffffffc, URZ, 0xc0, !UPT ;  /* 0xfffffffc05057892 */ /* 0x000fc8000f8ec03f */
[----:B------:R-:W-:-:S03]  /*0100*/  UIADD3 UR5, UR4, -UR5, URZ ;  /* 0x8000000504057290 */ /* 0x000fc6000fffe03f */
[----:B------:R-:W-:Y:S09]  /*0110*/  @!P2 BRA `(.L_x_1) ;  /* 0x00000000002ca947 */ /* 0x000ff20003800000 */
[----:B------:R-:W-:Y:S02]  /*0120*/  ULDC.64 UR6, c[0x0][0x198] ;  /* 0x0000660000067ab9 */ /* 0x000fe40000000a00 */
[----:B------:R-:W-:Y:S02]  /*0130*/  UIADD3 UR8, UP0, UR6, 0xf0, URZ ;  /* 0x000000f006087890 */ /* 0x000fe4000ff1e03f */
[----:B------:R-:W-:Y:S02]  /*0140*/  UIADD3 UR10, UP1, UR6, 0x1f0, URZ ;  /* 0x000001f0060a7890 */ /* 0x000fe4000ff3e03f */
[----:B------:R-:W-:Y:S02]  /*0150*/  UIADD3 UR6, UP2, UR6, 0x2f0, URZ ;  /* 0x000002f006067890 */ /* 0x000fe4000ff5e03f */
[----:B------:R-:W-:Y:S02]  /*0160*/  UIADD3.X UR9, URZ, UR7, URZ, UP0, !UPT ;  /* 0x000000073f097290 */ /* 0x000fe400087fe43f */
[----:B------:R-:W-:-:S02]  /*0170*/  UIADD3.X UR11, URZ, UR7, URZ, UP1, !UPT ;  /* 0x000000073f0b7290 */ /* 0x000fc40008ffe43f */
[----:B------:R-:W-:-:S05]  /*0180*/  UIADD3.X UR7, URZ, UR7, URZ, UP2, !UPT ;  /* 0x000000073f077290 */ /* 0x000fca00097fe43f */
[----:B------:R2:W-:Y:S02]  /*0190*/  UTMACCTL.PF [UR8] ;  /* 0x00000000080079b9 */ /* 0x0005e40008040000 */
[----:B------:R2:W-:Y:S02]  /*01a0*/  UTMACCTL.PF [UR10] ;  /* 0x000000000a0079b9 */ /* 0x0005e40008040000 */
[----:B------:R2:W-:Y:S02]  /*01b0*/  UTMACCTL.PF [UR6] ;  /* 0x00000000060079b9 */ /* 0x0005e40008040000 */
[----:B--2---:R-:W-:Y:S01]  /*01c0*/  NOP ;  /* 0x0000000000007918 */ /* 0x004fe20000000000 */
.L_x_1:
[----:B------:R-:W-:Y:S05]  /*01d0*/  BSYNC B0 ;  /* 0x0000000000007941 */ /* 0x000fea0003800000 */
.L_x_0:
[----:B-1----:R-:W-:Y:S01]  /*01e0*/  R2UR UR4, R2 ;  /* 0x00000000020472ca */ /* 0x002fe200000e0000 */
[----:B------:R-:W-:Y:S01]  /*01f0*/  UISETP.NE.AND UP0, UPT, UR5, 0x1, UPT ;  /* 0x000000010500788c */ /* 0x000fe2000bf05270 */
[----:B------:R-:W1:Y:S01]  /*0200*/  SHFL.IDX PT, R3, R0, RZ, 0x1f ;  /* 0x00001fff00037589 */ /* 0x000e6200000e0000 */
[----:B------:R-:W-:-:S10]  /*0210*/  UISETP.NE.AND UP1, UPT, UR5, 0x2, UPT ;  /* 0x000000020500788c */ /* 0x000fd4000bf25270 */
[----:B------:R-:W-:Y:S02]  /*0220*/  UIADD3 UR10, UR4, -0x1, URZ ;  /* 0xffffffff040a7890 */ /* 0x000fe4000fffe03f */
[----:B------:R-:W-:Y:S01]  /*0230*/  MOV R4, UR4 ;  /* 0x0000000400047c02 */ /* 0x000fe20008000f00 */
[----:B------:R-:W-:Y:S02]  /*0240*/  UISETP.EQ.AND UP2, UPT, UR4, URZ, !UP0 ;  /* 0x0000003f0400728c */ /* 0x000fe4000c742270 */
[----:B------:R-:W-:Y:S02]  /*0250*/  UISETP.EQ.AND UP3, UPT, UR4, URZ, !UP1 ;  /* 0x0000003f0400728c */ /* 0x000fe4000cf62270 */
[----:B------:R-:W-:Y:S01]  /*0260*/  UISETP.GE.U32.AND UP4, UPT, UR10, 0x4, UPT ;  /* 0x000000040a00788c */ /* 0x000fe2000bf86070 */
[----:B------:R2:W-:Y:S01]  /*0270*/  STL [R1], R4 ;  /* 0x0000000401007387 */ /* 0x0005e20000100800 */
[----:B------:R-:W-:Y:S02]  /*0280*/  USEL UR4, URZ, 0x1, !UP2 ;  /* 0x000000013f047887 */ /* 0x000fe4000d000000 */
[----:B------:R-:W-:-:S02]  /*0290*/  USEL UR6, URZ, 0x1, !UP3 ;  /* 0x000000013f067887 */ /* 0x000fc4000d800000 */
[----:B------:R-:W-:Y:S01]  /*02a0*/  USEL UR7, UR4, 0x2, UP4 ;  /* 0x0000000204077887 */ /* 0x000fe2000a000000 */
[----:B-1----:R-:W-:Y:S01]  /*02b0*/  ISETP.NE.AND P0, PT, R3, RZ, PT ;  /* 0x000000ff0300720c */ /* 0x002fe20003f05270 */
[----:B------:R-:W-:Y:S01]  /*02c0*/  USEL UR4, UR6, 0x2, UP4 ;  /* 0x0000000206047887 */ /* 0x000fe2000a000000 */
[----:B------:R-:W-:-:S03]  /*02d0*/  MOV R3, UR5 ;  /* 0x0000000500037c02 */ /* 0x000fc60008000f00 */
[----:B------:R-:W-:Y:S02]  /*02e0*/  IMAD.U32 R5, RZ, RZ, UR7 ;  /* 0x00000007ff057e24 */ /* 0x000fe4000f8e00ff */
[----:B------:R-:W-:-:S05]  /*02f0*/  MOV R2, UR4 ;  /* 0x0000000400027c02 */ /* 0x000fca0008000f00 */
[----:B------:R2:W-:Y:S04]  /*0300*/  STL [R1+0x4], R2 ;  /* 0x0000040201007387 */ /* 0x0005e80000100800 */
[----:B------:R2:W-:Y:S01]  /*0310*/  STL [R1+0x8], R5 ;  /* 0x0000080501007387 */ /* 0x0005e20000100800 */
[----:B------:R-:W-:Y:S05]  /*0320*/  @P0 BRA `(.L_x_2) ;  /* 0x0000000000480947 */ /* 0x000fea0003800000 */
[----:B------:R-:W1:Y:S01]  /*0330*/  S2UR UR8, SR_CgaCtaId ;  /* 0x00000000000879c3 */ /* 0x000e620000008800 */
[----:B------:R-:W-:Y:S01]  /*0340*/  UMOV UR4, 0x400 ;  /* 0x0000040000047882 */ /* 0x000fe20000000000 */
[----:B------:R-:W-:Y:S01]  /*0350*/  UMOV UR5, 0x1 ;  /* 0x0000000100057882 */ /* 0x000fe20000000000 */
[----:B------:R-:W-:Y:S01]  /*0360*/  UMOV UR6, 0x80 ;  /* 0x0000008000067882 */ /* 0x000fe20000000000 */
[----:B------:R-:W-:Y:S01]  /*0370*/  ELECT P0, URZ, PT ;  /* 0x00000000003f782f */ /* 0x000fe20003800000 */
[----:B------:R-:W-:-:S04]  /*0380*/  UIADD3 UR6, -UR6, 0x100000, URZ ;  /* 0x0010000006067890 */ /* 0x000fc8000fffe13f */
[----:B------:R-:W-:Y:S02]  /*0390*/  USHF.L.U32 UR7, UR6, 0xb, URZ ;  /* 0x0000000b06077899 */ /* 0x000fe4000800063f */
[----:B------:R-:W-:Y:S02]  /*03a0*/  USHF.L.U32 UR6, UR6, 0x1, URZ ;  /* 0x0000000106067899 */ /* 0x000fe4000800063f */
[----:B-1----:R-:W-:Y:S02]  /*03b0*/  ULEA UR8, UR8, UR4, 0x18 ;  /* 0x0000000408087291 */ /* 0x002fe4000f8ec03f */
[----:B------:R-:W-:-:S04]  /*03c0*/  UIADD3 UR4, -UR5, 0x100000, URZ ;  /* 0x0010000005047890 */ /* 0x000fc8000fffe13f */
[----:B------:R-:W-:Y:S02]  /*03d0*/  USHF.L.U32 UR5, UR4, 0xb, URZ ;  /* 0x0000000b04057899 */ /* 0x000fe4000800063f */
[----:B------:R-:W-:Y:S01]  /*03e0*/  USHF.L.U32 UR4, UR4, 0x1, URZ ;  /* 0x0000000104047899 */ /* 0x000fe2000800063f */
[----:B------:R-:W1:Y:S11]  /*03f0*/  FENCE.VIEW.ASYNC.S ;  /* 0x00000000000073c6 */ /* 0x000e760000000000 */
[----:B-1----:R1:W3:Y:S01]  /*0400*/  SYNCS.EXCH.64 URZ, [UR8+0x58450], UR4 ;  /* 0x05845004083f75b2 */ /* 0x0022e20008000100 */
[----:B------:R1:W4:Y:S01]  /*0410*/  SYNCS.EXCH.64 URZ, [UR8+0x58460], UR6 ;  /* 0x05846006083f75b2 */ /* 0x0003220008000100 */
[----:B------:R1:W1:Y:S01]  /*0420*/  SYNCS.EXCH.64 URZ, [UR8+0x58458], UR4 ;  /* 0x05845804083f75b2 */ /* 0x0002620008000100 */
[----:B------:R1:W1:Y:S01]  /*0430*/  SYNCS.EXCH.64 URZ, [UR8+0x58468], UR6 ;  /* 0x05846806083f75b2 */ /* 0x0002620008000100 */
[----:B------:R-:W-:Y:S01]  /*0440*/  NOP ;  /* 0x0000000000007918 */ /* 0x000fe20000000000 */
.L_x_2:
[----:B--2---:R-:W2:Y:S01]  /*0450*/  SHFL.IDX PT, R2, R0, RZ, 0x1f ;  /* 0x00001fff00027589 */ /* 0x004ea200000e0000 */
[----:B------:R-:W-:Y:S01]  /*0460*/  NOP ;  /* 0x0000000000007918 */ /* 0x000fe20000000000 */
[----:B--2---:R-:W-:-:S13]  /*0470*/  ISETP.NE.AND P0, PT, R2, RZ, PT ;  /* 0x000000ff0200720c */ /* 0x004fda0003f05270 */
[----:B------:R-:W-:Y:S05]  /*0480*/  @P0 BRA `(.L_x_3) ;  /* 0x0000000000600947 */ /* 0x000fea0003800000 */
[----:B-1----:R-:W1:Y:S01]  /*0490*/  S2UR UR5, SR_CgaCtaId ;  /* 0x00000000000579c3 */ /* 0x002e620000008800 */
[----:B------:R-:W-:Y:S01]  /*04a0*/  UMOV UR4, 0x400 ;  /* 0x0000040000047882 */ /* 0x000fe20000000000 */
[----:B------:R-:W-:Y:S01]  /*04b0*/  UMOV UR6, 0x1 ;  /* 0x0000000100067882 */ /* 0x000fe20000000000 */
[----:B------:R-:W-:Y:S01]  /*04c0*/  UMOV UR9, 0x100 ;  /* 0x0000010000097882 */ /* 0x000fe20000000000 */
[----:B------:R-:W-:-:S04]  /*04d0*/  UIADD3 UR6, -UR6, 0x100000, URZ ;  /* 0x0010000006067890 */ /* 0x000fc8000fffe13f */
[----:B------:R-:W-:Y:S02]  /*04e0*/  USHF.L.U32 UR7, UR6, 0xb, URZ ;  /* 0x0000000b06077899 */ /* 0x000fe4000800063f */
[----:B------:R-:W-:Y:S01]  /*04f0*/  USHF.L.U32 UR6, UR6, 0x1, URZ ;  /* 0x0000000106067899 */ /* 0x000fe2000800063f */
[----:B------:R-:W-:Y:S01]  /*0500*/  ELECT P0, URZ, PT ;  /* 0x00000000003f782f */ /* 0x000fe20003800000 */
[----:B-1----:R-:W-:Y:S02]  /*0510*/  ULEA UR8, UR5, UR4, 0x18 ;  /* 0x0000000405087291 */ /* 0x002fe4000f8ec03f */
[----:B------:R-:W-:-:S04]  /*0520*/  UIADD3 UR4, -UR9, 0x100000, URZ ;  /* 0x0010000009047890 */ /* 0x000fc8000fffe13f */
[----:B------:R-:W-:Y:S02]  /*0530*/  USHF.L.U32 UR5, UR4, 0xb, URZ ;  /* 0x0000000b04057899 */ /* 0x000fe4000800063f */
[----:B------:R-:W-:Y:S01]  /*0540*/  USHF.L.U32 UR4, UR4, 0x1, URZ ;  /* 0x0000000104047899 */ /* 0x000fe2000800063f */
[----:B------:R-:W1:Y:S03]  /*0550*/  FENCE.VIEW.ASYNC.S ;  /* 0x00000000000073c6 */ /* 0x000e660000000000 */
[----:B-1----:R2:W1:Y:S08]  /*0560*/  SYNCS.EXCH.64 URZ, [UR8+0x58400], UR6 ;  /* 0x05840006083f75b2 */ /* 0x0024700008000100 */
[----:B------:R2:W1:Y:S01]  /*0570*/  SYNCS.EXCH.64 URZ, [UR8+0x58428], UR4 ;  /* 0x05842804083f75b2 */ /* 0x0004620008000100 */
[----:B------:R2:W1:Y:S01]  /*0580*/  SYNCS.EXCH.64 URZ, [UR8+0x58408], UR6 ;  /* 0x05840806083f75b2 */ /* 0x0004620008000100 */
[----:B------:R2:W1:Y:S01]  /*0590*/  SYNCS.EXCH.64 URZ, [UR8+0x58430], UR4 ;  /* 0x05843004083f75b2 */ /* 0x0004620008000100 */
[----:B------:R2:W1:Y:S01]  /*05a0*/  SYNCS.EXCH.64 URZ, [UR8+0x58410], UR6 ;  /* 0x05841006083f75b2 */ /* 0x0004620008000100 */
[----:B------:R2:W1:Y:S01]  /*05b0*/  SYNCS.EXCH.64 URZ, [UR8+0x58438], UR4 ;  /* 0x05843804083f75b2 */ /* 0x0004620008000100 */
[----:B------:R2:W1:Y:S01]  /*05c0*/  SYNCS.EXCH.64 URZ, [UR8+0x58418], UR6 ;  /* 0x05841806083f75b2 */ /* 0x0004620008000100 */
[----:B------:R2:W1:Y:S01]  /*05d0*/  SYNCS.EXCH.64 URZ, [UR8+0x58440], UR4 ;  /* 0x05844004083f75b2 */ /* 0x0004620008000100 */
[----:B------:R2:W1:Y:S01]  /*05e0*/  SYNCS.EXCH.64 URZ, [UR8+0x58420], UR6 ;  /* 0x05842006083f75b2 */ /* 0x0004620008000100 */
[----:B------:R2:W1:Y:S02]  /*05f0*/  SYNCS.EXCH.64 URZ, [UR8+0x58448], UR4 ;  /* 0x05844804083f75b2 */ /* 0x0004640008000100 */
[----:B--2---:R-:W-:Y:S01]  /*0600*/  NOP ;  /* 0x0000000000007918 */ /* 0x004fe20000000000 */
.L_x_3:
[----:B------:R-:W2:Y:S01]  /*0610*/  SHFL.IDX PT, R2, R0, RZ, 0x1f ;  /* 0x00001fff00027589 */ /* 0x000ea200000e0000 */
        /* <DEDUP_REMOVED lines=19> */
[----:B------:R2:W1:Y:S02]  /*0750*/  SYNCS.EXCH.64 URZ, [UR8+0x58488], UR4 ;  /* 0x05848804083f75b2 */ /* 0x0004640008000100 */
[----:B--2---:R-:W-:Y:S01]  /*0760*/  NOP ;  /* 0x0000000000007918 */ /* 0x004fe20000000000 */
.L_x_4:
[----:B------:R-:W2:Y:S01]  /*0770*/  SHFL.IDX PT, R2, R0, RZ, 0x1f ;  /* 0x00001fff00027589 */ /* 0x000ea200000e0000 */
[----:B------:R-:W-:Y:S01]  /*0780*/  ELECT P0, URZ, PT ;  /* 0x00000000003f782f */ /* 0x000fe20003800000 */
[----:B------:R-:W-:Y:S01]  /*0790*/  NOP ;  /* 0x0000000000007918 */ /* 0x000fe20000000000 */
[----:B-1----:R-:W-:Y:S02]  /*07a0*/  UMOV UR4, 0x80 ;  /* 0x0000008000047882 */ /* 0x002fe40000000000 */
[C---:B--2---:R-:W-:Y:S02]  /*07b0*/  ISETP.NE.OR P0, PT, R2.reuse, RZ, !P0 ;  /* 0x000000ff0200720c */ /* 0x044fe40004705670 */
[----:B------:R-:W-:-:S11]  /*07c0*/  ISETP.NE.AND P3, PT, R2, RZ, PT ;  /* 0x000000ff0200720c */ /* 0x000fd60003f65270 */
[----:B------:R-:W-:Y:S01]  /*07d0*/  VOTEU.ALL UP2, P0 ;  /* 0x00000000003f7886 */ /* 0x000fe20000040000 */
[----:B------:R-:W-:Y:S01]  /*07e0*/  VOTEU.ALL UP3, P0 ;  /* 0x00000000003f7886 */ /* 0x000fe20000060000 */
[----:B------:R-:W-:Y:S01]  /*07f0*/  VOTEU.ALL UP4, P0 ;  /* 0x00000000003f7886 */ /* 0x000fe20000080000 */
[----:B------:R-:W-:Y:S02]  /*0800*/  VOTEU.ALL UP5, P0 ;  /* 0x00000000003f7886 */ /* 0x000fe400000a0000 */
[----:B------:R-:W1:Y:S01]  /*0810*/  @!UP2 S2UR UR7, SR_CgaCtaId ;  /* 0x000000000007a9c3 */ /* 0x000e620000008800 */
[----:B------:R-:W-:Y:S01]  /*0820*/  @!UP2 UMOV UR6, 0x400 ;  /* 0x000004000006a882 */ /* 0x000fe20000000000 */
[----:B------:R-:W-:-:S04]  /*0830*/  @!UP2 UIADD3 UR4, -UR4, 0x100000, URZ ;  /* 0x001000000404a890 */ /* 0x000fc8000fffe13f */
[----:B------:R-:W-:Y:S02]  /*0840*/  @!UP2 USHF.L.U32 UR5, UR4, 0xb, URZ ;  /* 0x0000000b0405a899 */ /* 0x000fe4000800063f */
[----:B------:R-:W-:Y:S02]  /*0850*/  @!UP2 USHF.L.U32 UR4, UR4, 0x1, URZ ;  /* 0x000000010404a899 */ /* 0x000fe4000800063f */
[----:B-1----:R-:W-:Y:S01]  /*0860*/  @!UP2 ULEA UR6, UR7, UR6, 0x18 ;  /* 0x000000060706a291 */ /* 0x002fe2000f8ec03f */
[----:B------:R-:W-:Y:S01]  /*0870*/  VOTEU.ALL UP2, P0 ;  /* 0x00000000003f7886 */ /* 0x000fe20000040000 */
[----:B------:R-:W1:Y:S10]  /*0880*/  FENCE.VIEW.ASYNC.S ;  /* 0x00000000000073c6 */ /* 0x000e740000000000 */
[----:B-1----:R1:W2:Y:S01]  /*0890*/  @!UP2 SYNCS.EXCH.64 URZ, [UR6+0x58490], UR4 ;  /* 0x05849004063fa5b2 */ /* 0x0022a20008000100 */
[----:B------:R1:W1:Y:S01]  /*08a0*/  @!UP3 SYNCS.EXCH.64 URZ, [UR6+0x58498], UR4 ;  /* 0x05849804063fb5b2 */ /* 0x0002620008000100 */
[----:B------:R1:W1:Y:S01]  /*08b0*/  @!UP4 SYNCS.EXCH.64 URZ, [UR6+0x584a0], UR4 ;  /* 0x0584a004063fc5b2 */ /* 0x0002620008000100 */
[----:B------:R1:W1:Y:S01]  /*08c0*/  @!UP5 SYNCS.EXCH.64 URZ, [UR6+0x584a8], UR4 ;  /* 0x0584a804063fd5b2 */ /* 0x0002620008000100 */
[----:B------:R-:W-:Y:S01]  /*08d0*/  NOP ;  /* 0x0000000000007918 */ /* 0x000fe20000000000 */
[----:B------:R-:W-:Y:S05]  /*08e0*/  @P3 BRA `(.L_x_5) ;  /* 0x0000000000583947 */ /* 0x000fea0003800000 */
[----:B-1----:R-:W1:Y:S01]  /*08f0*/  S2UR UR5, SR_CgaCtaId ;  /* 0x00000000000579c3 */ /* 0x002e620000008800 */
[----:B------:R-:W-:Y:S01]  /*0900*/  UMOV UR4, 0x400 ;  /* 0x0000040000047882 */ /* 0x000fe20000000000 */
[----:B------:R-:W-:Y:S01]  /*0910*/  UMOV UR6, 0x20 ;  /* 0x0000002000067882 */ /* 0x000fe20000000000 */
[----:B------:R-:W-:Y:S01]  /*0920*/  UMOV UR7, 0x80 ;  /* 0x0000008000077882 */ /* 0x000fe20000000000 */
[----:B------:R-:W-:Y:S01]  /*0930*/  ELECT P0, URZ, PT ;  /* 0x00000000003f782f */ /* 0x000fe20003800000 */
[----:B-1----:R-:W-:Y:S02]  /*0940*/  ULEA UR8, UR5, UR4, 0x18 ;  /* 0x0000000405087291 */ /* 0x002fe4000f8ec03f */
[----:B------:R-:W-:-:S04]  /*0950*/  UIADD3 UR4, -UR6, 0x100000, URZ ;  /* 0x0010000006047890 */ /* 0x000fc8000fffe13f */
[----:B------:R-:W-:Y:S02]  /*0960*/  USHF.L.U32 UR5, UR4, 0xb, URZ ;  /* 0x0000000b04057899 */ /* 0x000fe4000800063f */
[----:B------:R-:W-:Y:S02]  /*0970*/  USHF.L.U32 UR4, UR4, 0x1, URZ ;  /* 0x0000000104047899 */ /* 0x000fe4000800063f */
        /* <DEDUP_REMOVED lines=12> */
[----:B------:R-:W-:Y:S01]  /*0a40*/  NOP ;  /* 0x0000000000007918 */ /* 0x000fe20000000000 */
.L_x_5:
[----:B------:R-:W-:Y:S01]  /*0a50*/  VOTEU.ANY UP2, P2 ;  /* 0x00000000003f7886 */ /* 0x000fe20001040100 */
[----:B-1----:R-:W-:Y:S01]  /*0a60*/  R2UR UR8, R4 ;  /* 0x00000000040872ca */ /* 0x002fe200000e0000 */
[----:B------:R-:W-:Y:S01]  /*0a70*/  UMOV UR4, 0x40 ;  /* 0x0000004000047882 */ /* 0x000fe20000000000 */
[----:B------:R-:W-:Y:S01]  /*0a80*/  NOP ;  /* 0x0000000000007918 */ /* 0x000fe20000000000 */
[----:B------:R-:W-:Y:S01]  /*0a90*/  ISETP.EQ.AND P0, PT, R3, 0x2, P1 ;  /* 0x000000020300780c */ /* 0x000fe20000f02270 */
[----:B------:R-:W1:Y:S01]  /*0aa0*/  @UP2 S2UR UR7, SR_CgaCtaId ;  /* 0x00000000000729c3 */ /* 0x000e620000008800 */
[----:B------:R-:W-:Y:S01]  /*0ab0*/  @UP2 UMOV UR6, 0x400 ;  /* 0x0000040000062882 */ /* 0x000fe20000000000 */
[----:B------:R-:W-:-:S04]  /*0ac0*/  @UP2 UIADD3 UR4, -UR4, 0x100000, URZ ;  /* 0x0010000004042890 */ /* 0x000fc8000fffe13f */
[----:B------:R-:W-:Y:S02]  /*0ad0*/  @UP2 USHF.L.U32 UR5, UR4, 0xb, URZ ;  /* 0x0000000b04052899 */ /* 0x000fe4000800063f */
[----:B------:R-:W-:Y:S01]  /*0ae0*/  @UP2 USHF.L.U32 UR4, UR4, 0x1, URZ ;  /* 0x0000000104042899 */ /* 0x000fe2000800063f */
[----:B------:R-:W-:Y:S01]  /*0af0*/  ISETP.NE.AND P3, PT, RZ, UR8, PT ;  /* 0x00000008ff007c0c */ /* 0x000fe2000bf65270 */
[----:B-1----:R-:W-:Y:S01]  /*0b00*/  @UP2 ULEA UR6, UR7, UR6, 0x18 ;  /* 0x0000000607062291 */ /* 0x002fe2000f8ec03f */
[----:B------:R-:W-:Y:S01]  /*0b10*/  VOTEU.ANY UP2, P2 ;  /* 0x00000000003f7886 */ /* 0x000fe20001040100 */
[----:B------:R-:W-:Y:S01]  /*0b20*/  ISETP.EQ.AND P2, PT, R3, 0x1, P1 ;  /* 0x000000010300780c */ /* 0x000fe20000f42270 */
[----:B------:R-:W1:Y:S09]  /*0b30*/  FENCE.VIEW.ASYNC.S ;  /* 0x00000000000073c6 */ /* 0x000e720000000000 */
[----:B-1----:R1:W2:Y:S01]  /*0b40*/  @UP2 SYNCS.EXCH.64 URZ, [UR6+0x584b0], UR4 ;  /* 0x0584b004063f25b2 */ /* 0x0022a20008000100 */
[----:B------:R-:W-:Y:S01]  /*0b50*/  NOP ;  /* 0x0000000000007918 */ /* 0x000fe20000000000 */
[----:B--234-:R-:W-:Y:S06]  /*0b60*/  BAR.SYNC.DEFER_BLOCKING 0x0 ;  /* 0x0000000000007b1d */ /* 0x01cfec0000010000 */
[----:B------:R-:W-:Y:S05]  /*0b70*/  @!P3 BRA `(.L_x_6) ;  /* 0x0000010c00f4b947 */ /* 0x000fea0003800000 */
[----:B------:R-:W-:-:S06]  /*0b80*/  UISETP.GT.U32.AND UP0, UPT, UR10, 0x3, UPT ;  /* 0x000000030a00788c */ /* 0x000fcc000bf04070 */
[----:B------:R-:W-:-:S13]  /*0b90*/  PLOP3.LUT P0, PT, PT, PT, UP0, 0x80, 0x0 ;  /* 0x000000000000781c */ /* 0x000fda0003f0f008 */
[----:B-1----:R-:W-:Y:S05]  /*0ba0*/  @P0 EXIT ;  /* 0x000000000000094d */ /* 0x002fea0003800000 */
.L_x_7:
[----:B------:R-:W-:-:S08]  /*0bb0*/  NOP ;  /* 0x0000000000007918 */ /* 0x000fd00000000000 */
[----:B------:R-:W1:Y:S02]  /*0bc0*/  USETMAXREG.TRY_ALLOC.CTAPOOL UP0, 0xf0 ;  /* 0x000000f0000079c8 */ /* 0x000e640008000600 */
[----:B-1----:R-:W-:-:S13]  /*0bd0*/  PLOP3.LUT P0, PT, PT, PT, UP0, 0x80, 0x0 ;  /* 0x000000000000781c */ /* 0x002fda0003f0f008 */
[----:B------:R-:W-:Y:S05]  /*0be0*/  @!P0 BRA `(.L_x_7) ;  /* 0xfffffffc00f08947 */ /* 0x000fea000383ffff */
[----:B------:R-:W-:Y:S02]  /*0bf0*/  ULDC UR4, c[0x0][0xa00] ;  /* 0x0002800000047ab9 */ /* 0x000fe40000000800 */
[----:B------:R-:W-:-:S13]  /*0c00*/  ISETP.GE.AND P0, PT, R19, UR4, PT ;  /* 0x0000000413007c0c */ /* 0x000fda000bf06270 */
[----:B------:R-:W-:Y:S05]  /*0c10*/  @P0 EXIT ;  /* 0x000000000000094d */ /* 0x000fea0003800000 */
[----:B------:R-:W2:Y:S04]  /*0c20*/  LDL R0, [R1+0x8] ;  /* 0x0000080001007983 */ /* 0x000ea80000100800 */
[----:B------:R-:W3:Y:S01]  /*0c30*/  LDL R3, [R1] ;  /* 0x0000000001037983 */ /* 0x000ee20000100800 */
[----:B------:R-:W1:Y:S01]  /*0c40*/  S2R R2, SR_TID.X ;  /* 0x0000000000027919 */ /* 0x000e620000002100 */
[----:B------:R-:W-:Y:S01]  /*0c50*/  UMOV UR61, URZ ;  /* 0x0000003f003d7c82 */ /* 0x000fe20008000000 */
[----:B------:R-:W-:Y:S01]  /*0c60*/  UMOV UR37, URZ ;  /* 0x0000003f00257c82 */ /* 0x000fe20008000000 */
[----:B--2---:R-:W-:Y:S02]  /*0c70*/  R2UR UR5, R0 ;  /* 0x00000000000572ca */ /* 0x004fe400000e0000 */
[----:B-1----:R-:W-:-:S04]  /*0c80*/  SHF.R.S32.HI R0, RZ, 0x1f, R2 ;  /* 0x0000001fff007819 */ /* 0x002fc80000011402 */
[----:B------:R-:W-:-:S04]  /*0c90*/  LEA.HI R0, R0, R2, RZ, 0x7 ;  /* 0x0000000200007211 */ /* 0x000fc800078f38ff */
[----:B------:R-:W-:-:S04]  /*0ca0*/  LOP3.LUT R0, R0, 0xffffff80, RZ, 0xc0, !PT ;  /* 0xffffff8000007812 */ /* 0x000fc800078ec0ff */
[----:B------:R-:W-:Y:S02]  /*0cb0*/  IADD3 R0, -R0, R2, RZ ;  /* 0x0000000200007210 */ /* 0x000fe40007ffe1ff */
[----:B---3--:R-:W-:Y:S02]  /*0cc0*/  R2UR UR4, R3 ;  /* 0x00000000030472ca */ /* 0x008fe400000e0000 */
[----:B------:R-:W-:-:S04]  /*0cd0*/  SHF.R.S32.HI R3, RZ, 0x1f, R0 ;  /* 0x0000001fff037819 */ /* 0x000fc80000011400 */
[----:B------:R-:W-:-:S04]  /*0ce0*/  LEA.HI R2, R3, R0, RZ, 0x2 ;  /* 0x0000000003027211 */ /* 0x000fc800078f10ff */
[--C-:B------:R-:W-:Y:S02]  /*0cf0*/  SHF.R.S32.HI R4, RZ, 0x2, R2.reuse ;  /* 0x00000002ff047819 */ /* 0x100fe40000011402 */
[----:B------:R-:W-:-:S04]  /*0d00*/  SHF.R.S32.HI R5, RZ, 0x1f, R2 ;  /* 0x0000001fff057819 */ /* 0x000fc80000011402 */
[----:B------:R-:W-:Y:S01]  /*0d10*/  LEA.HI R5, R5, R4, RZ, 0x3 ;  /* 0x0000000405057211 */ /* 0x000fe200078f18ff */
[----:B------:R-:W-:-:S03]  /*0d20*/  UISETP.NE.AND UP0, UPT, UR4, 0x1, UPT ;  /* 0x000000010400788c */ /* 0x000fc6000bf05270 */
[----:B------:R-:W-:Y:S02]  /*0d30*/  LOP3.LUT R7, R5, 0xfffffff8, RZ, 0xc0, !PT ;  /* 0xfffffff805077812 */ /* 0x000fe400078ec0ff */
[----:B------:R-:W-:Y:S02]  /*0d40*/  LEA.HI R5, R3, R0, RZ, 0x5 ;  /* 0x0000000003057211 */ /* 0x000fe400078f28ff */
[----:B------:R-:W-:Y:S01]  /*0d50*/  LOP3.LUT R3, R2, 0x7ffffffc, RZ, 0xc0, !PT ;  /* 0x7ffffffc02037812 */ /* 0x000fe200078ec0ff */
[----:B------:R-:W-:Y:S01]  /*0d60*/  USEL UR4, URZ, 0x1, UP0 ;  /* 0x000000013f047887 */ /* 0x000fe20008000000 */
[----:B------:R-:W-:Y:S01]  /*0d70*/  IADD3 R4, R4, -R7, RZ ;  /* 0x8000000704047210 */ /* 0x000fe20007ffe0ff */
[----:B------:R-:W-:Y:S01]  /*0d80*/  ULOP3.LUT UR6, UR5, 0x1, URZ, 0xfc, !UPT ;  /* 0x0000000105067892 */ /* 0x000fe2000f8efc3f */
[----:B------:R-:W-:Y:S02]  /*0d90*/  SHF.R.S32.HI R5, RZ, 0x5, R5 ;  /* 0x00000005ff057819 */ /* 0x000fe40000011405 */
[----:B------:R-:W-:Y:S01]  /*0da0*/  IADD3 R3, R0, -R3, RZ ;  /* 0x8000000300037210 */ /* 0x000fe20007ffe0ff */
[----:B------:R-:W-:Y:S01]  /*0db0*/  UMOV UR5, URZ ;  /* 0x0000003f00057c82 */ /* 0x000fe20008000000 */
[----:B------:R-:W-:Y:S01]  /*0dc0*/  MOV R2, RZ ;  /* 0x000000ff00027202 */ /* 0x000fe20000000f00 */
[----:B------:R-:W-:Y:S01]  /*0dd0*/  IMAD R17, R5, 0x10, R4 ;  /* 0x0000001005117824 */ /* 0x000fe200078e0204 */
[----:B------:R-:W-:Y:S01]  /*0de0*/  MOV R202, UR6 ;  /* 0x0000000600ca7c02 */ /* 0x000fe20008000f00 */
[----:B------:R-:W-:Y:S01]  /*0df0*/  IMAD.SHL.U32 R16, R3, 0x2, RZ ;  /* 0x0000000203107824 */ /* 0x000fe200078e00ff */
[----:B------:R-:W-:-:S02]  /*0e00*/  MOV R200, UR4 ;  /* 0x0000000400c87c02 */ /* 0x000fc40008000f00 */
[----:B------:R-:W-:-:S07]  /*0e10*/  MOV R18, UR5 ;  /* 0x0000000500127c02 */ /* 0x000fce0008000f00 */
.L_x_85:
[----:B--2---:R-:W2:Y:S01]  /*0e20*/  LDL R3, [R1] ;  /* 0x0000000001037983 */ /* 0x004ea20000100800 */
[----:B------:R-:W-:Y:S01]  /*0e30*/  ULDC UR9, c[0x0][0xa04] ;  /* 0x0002810000097ab9 */ /* 0x000fe20000000800 */
[----:B------:R-:W-:Y:S01]  /*0e40*/  R2UR UR8, R19 ;  /* 0x00000000130872ca */ /* 0x000fe200000e0000 */
[----:B------:R-:W-:Y:S01]  /*0e50*/  UISETP.NE.AND UP0, UPT, UR9, 0x1, UPT ;  /* 0x000000010900788c */ /* 0x000fe2000bf05270 */
[----:B------:R-:W-:Y:S01]  /*0e60*/  ULDC UR4, c[0x0][0xa10] ;  /* 0x0002840000047ab9 */ /* 0x000fe20000000800 */
[----:B------:R-:W-:Y:S01]  /*0e70*/  ULDC UR36, c[0x0][0xa1c] ;  /* 0x0002870000247ab9 */ /* 0x000fe20000000800 */
[----:B------:R-:W-:-:S08]  /*0e80*/  UISETP.NE.AND UP1, UPT, UR4, 0x1, UPT ;  /* 0x000000010400788c */ /* 0x000fd0000bf25270 */
[----:B------:R-:W-:Y:S01]  /*0e90*/  @UP0 ULDC.64 UR6, c[0x0][0xa08] ;  /* 0x0002820000060ab9 */ /* 0x000fe20000000a00 */
[----:B------:R-:W-:Y:S01]  /*0ea0*/  UMOV UR11, UR8 ;  /* 0x00000008000b7c82 */ /* 0x000fe20008000000 */
[----:B------:R-:W-:-:S03]  /*0eb0*/  UIMAD.WIDE.U32 UR4, UR8, UR6, URZ ;  /* 0x00000006080472a5 */ /* 0x000fc6000f8e003f */
[----:B------:R-:W-:Y:S01]  /*0ec0*/  @UP1 ULDC UR6, c[0x0][0xa18] ;  /* 0x0002860000061ab9 */ /* 0x000fe20000000800 */
[----:B------:R-:W-:Y:S02]  /*0ed0*/  @UP0 USHF.R.U32.HI UR11, URZ, UR7, UR5 ;  /* 0x000000073f0b0299 */ /* 0x000fe40008011605 */
[----:B------:R-:W-:Y:S01]  /*0ee0*/  UISETP.NE.AND UP0, UPT, UR36, 0x1, UPT ;  /* 0x000000012400788c */ /* 0x000fe2000bf05270 */
[----:B------:R-:W-:Y:S02]  /*0ef0*/  @UP1 ULDC UR4, c[0x0][0xa14] ;  /* 0x0002850000041ab9 */ /* 0x000fe40000000800 */
[----:B------:R-:W-:Y:S02]  /*0f00*/  UIMAD.WIDE.U32 UR4, UR11, UR4, URZ ;  /* 0x000000040b0472a5 */ /* 0x000fe4000f8e003f */
[----:B------:R-:W-:Y:S01]  /*0f10*/  IADD3 R0, RZ, -UR11, RZ ;  /* 0x8000000bff007c10 */ /* 0x000fe2000fffe0ff */
[----:B------:R-:W-:Y:S01]  /*0f20*/  UMOV UR10, UR11 ;  /* 0x0000000b000a7c82 */ /* 0x000fe20008000000 */
[----:B------:R-:W-:Y:S01]  /*0f30*/  MOV R23, UR11 ;  /* 0x0000000b00177c02 */ /* 0x000fe20008000f00 */
[----:B------:R-:W-:-:S02]  /*0f40*/  @UP1 USHF.R.U32.HI UR10, URZ, UR6, UR5 ;  /* 0x000000063f0a1299 */ /* 0x000fc40008011605 */
[----:B------:R-:W-:Y:S01]  /*0f50*/  IMAD R0, R0, UR9, R19 ;  /* 0x0000000900007c24 */ /* 0x000fe2000f8e0213 */
[----:B------:R-:W-:Y:S02]  /*0f60*/  @UP0 ULDC.64 UR6, c[0x0][0xa20] ;  /* 0x0002880000060ab9 */ /* 0x000fe40000000a00 */
[----:B------:R-:W-:Y:S02]  /*0f70*/  UIMAD.WIDE.U32 UR4, UR10, UR6, URZ ;  /* 0x000000060a0472a5 */ /* 0x000fe4000f8e003f */
[----:B------:R-:W-:Y:S01]  /*0f80*/  MOV R22, UR10 ;  /* 0x0000000a00167c02 */ /* 0x000fe20008000f00 */
[----:B------:R-:W-:Y:S01]  /*0f90*/  UMOV UR6, UR10 ;  /* 0x0000000a00067c82 */ /* 0x000fe20008000000 */
[----:B------:R-:W-:-:S04]  /*0fa0*/  @UP0 USHF.R.U32.HI UR6, URZ, UR7, UR5 ;  /* 0x000000073f060299 */ /* 0x000fc80008011605 */
[----:B------:R-:W-:-:S04]  /*0fb0*/  UIADD3 UR4, -UR6, URZ, URZ ;  /* 0x0000003f06047290 */ /* 0x000fc8000fffe13f */
[----:B------:R-:W-:Y:S01]  /*0fc0*/  UIMAD UR36, UR36, UR4, UR10 ;  /* 0x00000004242472a4 */ /* 0x000fe2000f8e020a */
[----:B--2---:R-:W-:-:S13]  /*0fd0*/  R2UR UR12, R3 ;  /* 0x00000000030c72ca */ /* 0x004fda00000e0000 */
[----:B------:R-:W-:-:S06]  /*0fe0*/  UISETP.NE.AND UP2, UPT, UR12, 0x1, UPT ;  /* 0x000000010c00788c */ /* 0x000fcc000bf45270 */
[----:B------:R-:W-:-:S13]  /*0ff0*/  PLOP3.LUT P0, PT, PT, PT, UP2, 0x80, 0x0 ;  /* 0x000000000000781c */ /* 0x000fda0003f0f028 */
[----:B----4-:R-:W-:Y:S05]  /*1000*/  @!P0 BRA `(.L_x_8) ;  /* 0x00000000008c8947 */ /* 0x010fea0003800000 */
[----:B------:R-:W-:-:S13]  /*1010*/  R2UR UR4, R3 ;  /* 0x00000000030472ca */ /* 0x000fda00000e0000 */
[----:B------:R-:W-:-:S06]  /*1020*/  UISETP.NE.AND UP0, UPT, UR4, 0x2, UPT ;  /* 0x000000020400788c */ /* 0x000fcc000bf05270 */
[----:B------:R-:W-:-:S13]  /*1030*/  PLOP3.LUT P1, PT, PT, PT, UP0, 0x80, 0x0 ;  /* 0x000000000000781c */ /* 0x000fda0003f2f008 */
[----:B------:R-:W-:Y:S05]  /*1040*/  @!P1 BRA `(.L_x_9) ;  /* 0x00000000005c9947 */ /* 0x000fea0003800000 */
[----:B------:R-:W-:-:S13]  /*1050*/  R2UR UR4, R3 ;  /* 0x00000000030472ca */ /* 0x000fda00000e0000 */
[----:B------:R-:W-:-:S06]  /*1060*/  UISETP.NE.AND UP0, UPT, UR4, 0x3, UPT ;  /* 0x000000030400788c */ /* 0x000fcc000bf05270 */
[----:B------:R-:W-:-:S13]  /*1070*/  PLOP3.LUT P1, PT, PT, PT, UP0, 0x80, 0x0 ;  /* 0x000000000000781c */ /* 0x000fda0003f2f008 */
[----:B------:R-:W-:Y:S05]  /*1080*/  @!P1 BRA `(.L_x_10) ;  /* 0x0000000000309947 */ /* 0x000fea0003800000 */
[----:B------:R-:W-:-:S13]  /*1090*/  R2UR UR4, R3 ;  /* 0x00000000030472ca */ /* 0x000fda00000e0000 */
[----:B------:R-:W-:-:S06]  /*10a0*/  UISETP.NE.AND UP0, UPT, UR4, 0x4, UPT ;  /* 0x000000040400788c */ /* 0x000fcc000bf05270 */
[----:B------:R-:W-:-:S13]  /*10b0*/  PLOP3.LUT P1, PT, PT, PT, UP0, 0x80, 0x0 ;  /* 0x000000000000781c */ /* 0x000fda0003f2f008 */
[----:B------:R-:W-:Y:S05]  /*10c0*/  @P1 BRA `(.L_x_11) ;  /* 0x0000000000741947 */ /* 0x000fea0003800000 */
[----:B------:R-:W-:Y:S01]  /*10d0*/  R2UR UR5, R18 ;  /* 0x00000000120572ca */ /* 0x000fe200000e0000 */
[----:B------:R-:W-:Y:S02]  /*10e0*/  UIADD3 UR4, UR61, -0x1, URZ ;  /* 0xffffffff3d047890 */ /* 0x000fe4000fffe03f */
[----:B------:R-:W-:Y:S02]  /*10f0*/  ULOP3.LUT UR61, UR61, 0x1, URZ, 0xc, !UPT ;  /* 0x000000013d3d7892 */ /* 0x000fe4000f8e0c3f */
[----:B------:R-:W-:-:S04]  /*1100*/  ULOP3.LUT UR4, UR4, 0x2, URZ, 0xc0, !UPT ;  /* 0x0000000204047892 */ /* 0x000fc8000f8ec03f */
[----:B------:R-:W-:-:S04]  /*1110*/  USHF.R.U32.HI UR4, URZ, 0x1, UR4 ;  /* 0x000000013f047899 */ /* 0x000fc80008011604 */
[----:B------:R-:W-:-:S06]  /*1120*/  ULOP3.LUT UR5, UR5, UR4, URZ, 0x3c, !UPT ;  /* 0x0000000405057292 */ /* 0x000fcc000f8e3c3f */
[----:B------:R-:W-:Y:S01]  /*1130*/  MOV R18, UR5 ;  /* 0x0000000500127c02 */ /* 0x000fe20008000f00 */
[----:B------:R-:W-:Y:S06]  /*1140*/  BRA `(.L_x_11) ;  /* 0x0000000000547947 */ /* 0x000fec0003800000 */
.L_x_10:
[----:B------:R-:W-:Y:S01]  /*1150*/  R2UR UR5, R18 ;  /* 0x00000000120572ca */ /* 0x000fe200000e0000 */
[----:B------:R-:W-:Y:S02]  /*1160*/  ULOP3.LUT UP0, URZ, UR61, 0x2, URZ, 0xc0, !UPT ;  /* 0x000000023d3f7892 */ /* 0x000fe4000f80c03f */
[----:B------:R-:W-:Y:S02]  /*1170*/  ULOP3.LUT UR61, UR61, 0x1, URZ, 0xc0, !UPT ;  /* 0x000000013d3d7892 */ /* 0x000fe4000f8ec03f */
[----:B------:R-:W-:-:S08]  /*1180*/  USEL UR4, URZ, 0x1, UP0 ;  /* 0x000000013f047887 */ /* 0x000fd00008000000 */
[----:B------:R-:W-:-:S06]  /*1190*/  ULOP3.LUT UR5, UR5, UR4, URZ, 0x3c, !UPT ;  /* 0x0000000405057292 */ /* 0x000fcc000f8e3c3f */
[----:B------:R-:W-:Y:S01]  /*11a0*/  IMAD.U32 R18, RZ, RZ, UR5 ;  /* 0x00000005ff127e24 */ /* 0x000fe2000f8e00ff */
[----:B------:R-:W-:Y:S06]  /*11b0*/  BRA `(.L_x_11) ;  /* 0x0000000000387947 */ /* 0x000fec0003800000 */
.L_x_9:
[----:B------:R-:W-:Y:S01]  /*11c0*/  R2UR UR5, R18 ;  /* 0x00000000120572ca */ /* 0x000fe200000e0000 */
[----:B------:R-:W-:Y:S02]  /*11d0*/  UIADD3 UR4, UR61, 0x1, URZ ;  /* 0x000000013d047890 */ /* 0x000fe4000fffe03f */
[----:B------:R-:W-:Y:S02]  /*11e0*/  ULOP3.LUT UR61, UR61, 0x1, URZ, 0xc, !UPT ;  /* 0x000000013d3d7892 */ /* 0x000fe4000f8e0c3f */
[----:B------:R-:W-:-:S04]  /*11f0*/  UISETP.GT.U32.AND UP0, UPT, UR4, 0x1, UPT ;  /* 0x000000010400788c */ /* 0x000fc8000bf04070 */
[----:B------:R-:W-:-:S04]  /*1200*/  USEL UR4, URZ, 0x1, !UP0 ;  /* 0x000000013f047887 */ /* 0x000fc8000c000000 */
[----:B------:R-:W-:-:S06]  /*1210*/  ULOP3.LUT UR5, UR5, UR4, URZ, 0x3c, !UPT ;  /* 0x0000000405057292 */ /* 0x000fcc000f8e3c3f */
[----:B------:R-:W-:Y:S01]  /*1220*/  MOV R18, UR5 ;  /* 0x0000000500127c02 */ /* 0x000fe20008000f00 */
[----:B------:R-:W-:Y:S06]  /*1230*/  BRA `(.L_x_11) ;  /* 0x0000000000187947 */ /* 0x000fec0003800000 */
.L_x_8:
[----:B------:R-:W-:Y:S01]  /*1240*/  R2UR UR5, R18 ;  /* 0x00000000120572ca */ /* 0x000fe200000e0000 */
[----:B------:R-:W-:Y:S02]  /*1250*/  UISETP.GT.U32.AND UP0, UPT, UR61, 0x1, UPT ;  /* 0x000000013d00788c */ /* 0x000fe4000bf04070 */
[----:B------:R-:W-:Y:S02]  /*1260*/  ULOP3.LUT UR61, UR61, 0x1, URZ, 0xc0, !UPT ;  /* 0x000000013d3d7892 */ /* 0x000fe4000f8ec03f */
[----:B------:R-:W-:-:S08]  /*1270*/  USEL UR4, URZ, 0x1, !UP0 ;  /* 0x000000013f047887 */ /* 0x000fd0000c000000 */
[----:B------:R-:W-:-:S06]  /*1280*/  ULOP3.LUT UR5, UR5, UR4, URZ, 0x3c, !UPT ;  /* 0x0000000405057292 */ /* 0x000fcc000f8e3c3f */
[----:B------:R-:W-:-:S07]  /*1290*/  MOV R18, UR5 ;  /* 0x0000000500127c02 */ /* 0x000fce0008000f00 */
.L_x_11:
        /* <DEDUP_REMOVED lines=9> */
[----:B------:R-:W-:Y:S02]  /*1330*/  R2UR UR4, R3 ;  /* 0x00000000030472ca */ /* 0x000fe400000e0000 */
[----:B------:R-:W-:-:S11]  /*1340*/  R2UR UR60, R0 ;  /* 0x00000000003c72ca */ /* 0x000fd600000e0000 */
[----:B------:R-:W-:-:S06]  /*1350*/  UISETP.NE.AND UP0, UPT, UR4, 0x4, UPT ;  /* 0x000000040400788c */ /* 0x000fcc000bf05270 */
[----:B------:R-:W-:-:S13]  /*1360*/  PLOP3.LUT P0, PT, PT, PT, UP0, 0x80, 0x0 ;  /* 0x000000000000781c */ /* 0x000fda0003f0f008 */
[----:B------:R-:W-:Y:S05]  /*1370*/  @P0 BRA `(.L_x_15) ;  /* 0x00000000002c0947 */ /* 0x000fea0003800000 */
[----:B------:R-:W-:-:S04]  /*1380*/  LEA R3, R0, 0x3, 0x1 ;  /* 0x0000000300037811 */ /* 0x000fc800078e08ff */
[----:B------:R-:W-:Y:S01]  /*1390*/  R2UR UR60, R3 ;  /* 0x00000000033c72ca */ /* 0x000fe200000e0000 */
[----:B------:R-:W-:-:S14]  /*13a0*/  BRA `(.L_x_15) ;  /* 0x0000000000207947 */ /* 0x000fdc0003800000 */
.L_x_14:
[----:B------:R-:W-:-:S04]  /*13b0*/  LEA R3, R0, 0x2, 0x1 ;  /* 0x0000000200037811 */ /* 0x000fc800078e08ff */
[----:B------:R-:W-:Y:S01]  /*13c0*/  R2UR UR60, R3 ;  /* 0x00000000033c72ca */ /* 0x000fe200000e0000 */
[----:B------:R-:W-:-:S14]  /*13d0*/  BRA `(.L_x_15) ;  /* 0x0000000000147947 */ /* 0x000fdc0003800000 */
.L_x_13:
[----:B------:R-:W-:-:S04]  /*13e0*/  LEA R3, R0, 0x1, 0x1 ;  /* 0x0000000100037811 */ /* 0x000fc800078e08ff */
[----:B------:R-:W-:Y:S01]  /*13f0*/  R2UR UR60, R3 ;  /* 0x00000000033c72ca */ /* 0x000fe200000e0000 */
[----:B------:R-:W-:-:S14]  /*1400*/  BRA `(.L_x_15) ;  /* 0x0000000000087947 */ /* 0x000fdc0003800000 */
.L_x_12:
[----:B------:R-:W-:-:S04]  /*1410*/  SHF.L.U32 R3, R0, 0x1, RZ ;  /* 0x0000000100037819 */ /* 0x000fc800000006ff */
[----:B------:R-:W-:-:S15]  /*1420*/  R2UR UR60, R3 ;  /* 0x00000000033c72ca */ /* 0x000fde00000e0000 */
.L_x_15:
[----:B------:R-:W2:Y:S01]  /*1430*/  LDL R3, [R1+0x4] ;  /* 0x0000040001037983 */ /* 0x000ea20000100800 */
[----:B------:R-:W-:Y:S01]  /*1440*/  ULDC UR4, c[0x0][0x28c] ;  /* 0x0000a30000047ab9 */ /* 0x000fe20000000800 */
[----:B------:R-:W-:Y:S01]  /*1450*/  LEA R0, R0, 0xff, 0x7 ;  /* 0x000000ff00007811 */ /* 0x000fe200078e38ff */
[----:B------:R-:W-:Y:S01]  /*1460*/  UIADD3 UR4, UR4, 0x7f, URZ ;  /* 0x0000007f04047890 */ /* 0x000fe2000fffe03f */
[----:B--2---:R-:W-:Y:S02]  /*1470*/  R2UR UR5, R3 ;  /* 0x00000000030572ca */ /* 0x004fe400000e0000 */
[----:B------:R-:W-:-:S04]  /*1480*/  SHF.R.S32.HI R3, RZ, 0x1f, R0 ;  /* 0x0000001fff037819 */ /* 0x000fc80000011400 */
[----:B------:R-:W-:-:S04]  /*1490*/  LEA.HI R3, R3, R0, RZ, 0x7 ;  /* 0x0000000003037211 */ /* 0x000fc800078f38ff */
[----:B------:R-:W-:-:S03]  /*14a0*/  SHF.R.S32.HI R3, RZ, 0x7, R3 ;  /* 0x00000007ff037819 */ /* 0x000fc60000011403 */
[----:B------:R-:W-:Y:S02]  /*14b0*/  ULOP3.LUT UR6, UR5, 0x1, URZ, 0xfc, !UPT ;  /* 0x0000000105067892 */ /* 0x000fe4000f8efc3f */
[----:B------:R-:W-:Y:S02]  /*14c0*/  USHF.R.S32.HI UR5, URZ, 0x1f, UR4 ;  /* 0x0000001f3f057899 */ /* 0x000fe40008011404 */
[----:B------:R-:W-:Y:S02]  /*14d0*/  UISETP.NE.AND UP0, UPT, UR6, 0x3, UPT ;  /* 0x000000030600788c */ /* 0x000fe4000bf05270 */
[----:B------:R-:W-:-:S04]  /*14e0*/  ULEA.HI UR5, UR5, UR4, URZ, 0x7 ;  /* 0x0000000405057291 */ /* 0x000fc8000f8f383f */
[----:B------:R-:W-:Y:S01]  /*14f0*/  PLOP3.LUT P0, PT, PT, PT, UP0, 0x80, 0x0 ;  /* 0x000000000000781c */ /* 0x000fe20003f0f008 */
[----:B------:R-:W-:-:S06]  /*1500*/  USHF.R.S32.HI UR5, URZ, 0x7, UR5 ;  /* 0x000000073f057899 */ /* 0x000fcc0008011405 */
[----:B------:R-:W-:-:S06]  /*1510*/  VIMNMX R14, R3, UR5, PT ;  /* 0x00000005030e7c48 */ /* 0x000fcc000bfe0100 */
[----:B------:R-:W-:Y:S05]  /*1520*/  @!P0 BRA `(.L_x_16) ;  /* 0x0000000000048947 */ /* 0x000fea0003800000 */
[----:B------:R-:W-:Y:S01]  /*1530*/  BPT.TRAP 0x1 ;  /* 0x000000040000795c */ /* 0x000fe20000300000 */
.L_x_16:
[----:B------:R-:W1:Y:S01]  /*1540*/  S2UR UR4, SR_CgaCtaId ;  /* 0x00000000000479c3 */ /* 0x000e620000008800 */
[----:B------:R-:W-:Y:S01]  /*1550*/  R2UR UR6, R18 ;  /* 0x00000000120672ca */ /* 0x000fe200000e0000 */
[----:B------:R-:W-:Y:S01]  /*1560*/  UMOV UR38, 0x400 ;  /* 0x0000040000267882 */ /* 0x000fe20000000000 */
[----:B------:R-:W-:-:S11]  /*1570*/  R2UR UR5, R202 ;  /* 0x00000000ca0572ca */ /* 0x000fd600000e0000 */
[----:B------:R-:W-:Y:S02]  /*1580*/  MOV R0, UR6 ;  /* 0x0000000600007c02 */ /* 0x000fe40008000f00 */
[----:B------:R-:W-:Y:S02]  /*1590*/  UISETP.NE.AND UP0, UPT, UR5, 0x3, UPT ;  /* 0x000000030500788c */ /* 0x000fe4000bf05270 */
[----:B------:R-:W-:-:S04]  /*15a0*/  SHF.L.U32 R0, R0, 0x1f, RZ ;  /* 0x0000001f00007819 */ /* 0x000fc800000006ff */
[----:B------:R-:W-:Y:S01]  /*15b0*/  PLOP3.LUT P0, PT, PT, PT, UP0, 0x80, 0x0 ;  /* 0x000000000000781c */ /* 0x000fe20003f0f008 */
[----:B-1----:R-:W-:-:S04]  /*15c0*/  ULEA UR38, UR4, UR38, 0x18 ;  /* 0x0000002604267291 */ /* 0x002fc8000f8ec03f */
[----:B------:R-:W-:-:S09]  /*15d0*/  ULEA UR4, UR61, UR38, 0x3 ;  /* 0x000000263d047291 */ /* 0x000fd2000f8e183f */
[----:B------:R-:W1:Y:S02]  /*15e0*/  SYNCS.PHASECHK.TRANS64.TRYWAIT P1, [UR4+0x58450], R0 ;  /* 0x05845000ff0075a7 */ /* 0x000e640008020144 */
[----:B-1----:R-:W-:Y:S05]  /*15f0*/  @!P1 BRA `(.L_x_17) ;  /* 0x00000128004c9947 */ /* 0x002fea0003800000 */
.L_x_132:
[----:B------:R-:W-:Y:S05]  /*1600*/  @!P0 BRA `(.L_x_18) ;  /* 0x0000000000048947 */ /* 0x000fea0003800000 */
[----:B------:R-:W-:Y:S01]  /*1610*/  BPT.TRAP 0x1 ;  /* 0x000000040000795c */ /* 0x000fe20000300000 */
.L_x_18:
[----:B-1----:R-:W2:Y:S01]  /*1620*/  LDL R0, [R1] ;  /* 0x0000000001007983 */ /* 0x002ea20000100800 */
[----:B------:R-:W-:Y:S01]  /*1630*/  ULEA UR48, UR37, UR38, 0x3 ;  /* 0x0000002625307291 */ /* 0x000fe2000f8e183f */
[----:B------:R-:W-:Y:S01]  /*1640*/  SHF.L.U32 R3, R200, 0x1f, RZ ;  /* 0x0000001fc8037819 */ /* 0x000fe200000006ff */
[----:B------:R-:W-:Y:S01]  /*1650*/  UIADD3 UR6, UR38, 0x58490, URZ ;  /* 0x0005849026067890 */ /* 0x000fe2000fffe03f */
[----:B--2---:R-:W-:Y:S02]  /*1660*/  R2UR UR4, R0 ;  /* 0x00000000000472ca */ /* 0x004fe400000e0000 */
[----:B------:R-:W-:-:S04]  /*1670*/  SHF.L.U32 R0, R2, 0x1f, RZ ;  /* 0x0000001f02007819 */ /* 0x000fc800000006ff */
[----:B------:R-:W1:Y:S07]  /*1680*/  SYNCS.PHASECHK.TRANS64.TRYWAIT P1, [UR48+0x58400], R0 ;  /* 0x05840000ff0075a7 */ /* 0x000e6e0008020170 */
[----:B------:R-:W-:Y:S02]  /*1690*/  ULEA UR49, UR4, 0xfffffff8, 0x3 ;  /* 0xfffffff804317891 */ /* 0x000fe4000f8e183f */
[----:B------:R-:W-:Y:S02]  /*16a0*/  ULEA UR4, UR4, UR6, 0x3 ;  /* 0x0000000604047291 */ /* 0x000fe4000f8e183f */
[----:B------:R-:W-:-:S04]  /*16b0*/  ULOP3.LUT UR49, UR49, 0x8, URZ, 0xc, !UPT ;  /* 0x0000000831317892 */ /* 0x000fc8000f8e0c3f */
[----:B------:R-:W-:Y:S01]  /*16c0*/  IMAD.U32 R13, RZ, RZ, UR4 ;  /* 0x00000004ff0d7e24 */ /* 0x000fe2000f8e00ff */
[----:B-1----:R-:W-:Y:S07]  /*16d0*/  @!P1 BRA `(.L_x_19) ;  /* 0x00000128002c9947 */ /* 0x002fee0003800000 */
.L_x_133:
[----:B------:R-:W-:-:S13]  /*16e0*/  R2UR UR4, R13 ;  /* 0x000000000d0472ca */ /* 0x000fda00000e0000 */
[----:B------:R-:W2:Y:S02]  /*16f0*/  SYNCS.PHASECHK.TRANS64.TRYWAIT P1, [UR4+-0x8], R3 ;  /* 0xfffff803ff0075a7 */ /* 0x000ea40008020144 */
[----:B--2---:R-:W-:Y:S05]  /*1700*/  @!P1 BRA `(.L_x_20) ;  /* 0x0000012800389947 */ /* 0x004fea0003800000 */
.L_x_134:
[----:B------:R-:W-:Y:S01]  /*1710*/  UIADD3 UR5, UR38, 0xe000, URZ ;  /* 0x0000e00026057890 */ /* 0x000fe2000fffe03f */
[----:B------:R-:W-:Y:S01]  /*1720*/  WARPGROUP.ARRIVE ;  /* 0x00000000000079c5 */ /* 0x000fe20000000000 */
[----:B------:R-:W-:Y:S01]  /*1730*/  USHF.R.U32.HI UR4, URZ, 0x4, UR38 ;  /* 0x000000043f047899 */ /* 0x000fe20008011626 */
[----:B------:R-:W-:Y:S01]  /*1740*/  MOV R4, UR60 ;  /* 0x0000003c00047c02 */ /* 0x000fe20008000f00 */
[----:B------:R-:W-:Y:S01]  /*1750*/  USHF.R.U32.HI UR5, URZ, 0x4, UR5 ;  /* 0x000000043f057899 */ /* 0x000fe20008011605 */
[----:B-1----:R-:W-:Y:S01]  /*1760*/  IADD3 R0, R16, 0x8, RZ ;  /* 0x0000000810007810 */ /* 0x002fe20007ffe0ff */
[----:B------:R-:W-:Y:S01]  /*1770*/  ULOP3.LUT UR4, UR4, 0x3fff, URZ, 0xc0, !UPT ;  /* 0x00003fff04047892 */ /* 0x000fe2000f8ec03f */
[----:B------:R-:W-:Y:S01]  /*1780*/  LEA R3, R4, R17, 0x6 ;  /* 0x0000001104037211 */ /* 0x000fe200078e30ff */
[----:B------:R-:W-:Y:S01]  /*1790*/  ULOP3.LUT UR7, UR5, 0x3fff, URZ, 0xc0, !UPT ;  /* 0x00003fff05077892 */ /* 0x000fe2000f8ec03f */
[C---:B------:R-:W-:Y:S01]  /*17a0*/  VIADD R4, R16.reuse, 0x9 ;  /* 0x0000000910047836 */ /* 0x040fe20000000000 */
[----:B------:R-:W-:Y:S01]  /*17b0*/  ULOP3.LUT UR4, UR4, 0x10000, URZ, 0xfc, !UPT ;  /* 0x0001000004047892 */ /* 0x000fe2000f8efc3f */
[C---:B------:R-:W-:Y:S01]  /*17c0*/  IADD3 R5, R3.reuse, 0x8, RZ ;  /* 0x0000000803057810 */ /* 0x040fe20007ffe0ff */
[----:B------:R-:W-:Y:S01]  /*17d0*/  ULOP3.LUT UR39, UR7, 0x10000, URZ, 0xfc, !UPT ;  /* 0x0001000007277892 */ /* 0x000fe2000f8efc3f */
[----:B------:R-:W-:Y:S01]  /*17e0*/  ISETP.GE.AND P3, PT, R3, R0, PT ;  /* 0x000000000300720c */ /* 0x000fe20003f66270 */
[----:B------:R-:W-:Y:S01]  /*17f0*/  UIMAD UR4, UR61, 0x700, UR4 ;  /* 0x000007003d0478a4 */ /* 0x000fe2000f8e0204 */
[CC--:B------:R-:W-:Y:S01]  /*1800*/  ISETP.GE.AND P1, PT, R5.reuse, R16.reuse, PT ;  /* 0x000000100500720c */ /* 0x0c0fe20003f26270 */
[----:B------:R-:W-:Y:S01]  /*1810*/  UIMAD UR5, UR37, 0xe00, UR39 ;  /* 0x00000e00250578a4 */ /* 0x000fe2000f8e0227 */
[C---:B------:R-:W-:Y:S01]  /*1820*/  IADD3 R0, R16.reuse, 0x10, RZ ;  /* 0x0000001010007810 */ /* 0x040fe20007ffe0ff */
[----:B------:R-:W-:Y:S01]  /*1830*/  UMOV UR9, 0x80000020 ;  /* 0x8000002000097882 */ /* 0x000fe20000000000 */
[----:B------:R-:W-:Y:S01]  /*1840*/  UMOV UR11, 0x80000020 ;  /* 0x80000020000b7882 */ /* 0x000fe20000000000 */
[----:B------:R-:W-:Y:S01]  /*1850*/  MOV R11, UR9 ;  /* 0x00000009000b7c02 */ /* 0x000fe20008000f00 */
[----:B------:R-:W-:Y:S01]  /*1860*/  UMOV UR8, UR4 ;  /* 0x0000000400087c82 */ /* 0x000fe20008000000 */
[----:B------:R-:W-:Y:S01]  /*1870*/  UMOV UR13, 0x80000020 ;  /* 0x80000020000d7882 */ /* 0x000fe20000000000 */
[----:B------:R-:W-:Y:S01]  /*1880*/  UMOV UR10, UR5 ;  /* 0x00000005000a7c82 */ /* 0x000fe20008000000 */
[----:B------:R-:W-:Y:S01]  /*1890*/  MOV R10, UR8 ;  /* 0x00000008000a7c02 */ /* 0x000fe20008000f00 */
[----:B------:R-:W-:Y:S01]  /*18a0*/  HGMMA.64x128x16.F32.BF16 R24, gdesc[UR8], RZ, !UPT, gsb0 ;  /* 0x01e00000081879f0 */ /* 0x000fe2000c0018ff */
[----:B------:R-:W-:Y:S01]  /*18b0*/  UIADD3 UR8, UR4, 0x2, URZ ;  /* 0x0000000204087890 */ /* 0x000fe2000fffe03f */
[----:B------:R-:W-:Y:S01]  /*18c0*/  MOV R9, UR13 ;  /* 0x0000000d00097c02 */ /* 0x000fe20008000f00 */
[----:B------:R-:W-:Y:S01]  /*18d0*/  UIADD3 UR9, UR5, 0x2, URZ ;  /* 0x0000000205097890 */ /* 0x000fe2000fffe03f */
[----:B------:R-:W-:Y:S01]  /*18e0*/  ISETP.GT.AND P2, PT, R5, R16, PT ;  /* 0x000000100500720c */ /* 0x000fe20003f44270 */
[----:B------:R-:W-:Y:S01]  /*18f0*/  UMOV UR15, 0x80000020 ;  /* 0x80000020000f7882 */ /* 0x000fe20000000000 */
[----:B------:R-:W-:Y:S01]  /*1900*/  UIADD3 UR56, UR4, 0x102, URZ ;  /* 0x0000010204387890 */ /* 0x000fe2000fffe03f */
[C---:B------:R-:W-:Y:S01]  /*1910*/  ISETP.GE.AND P6, PT, R3.reuse, R0, PT ;  /* 0x000000000300720c */ /* 0x040fe20003fc6270 */
[----:B------:R-:W-:Y:S01]  /*1920*/  UMOV UR12, UR8 ;  /* 0x00000008000c7c82 */ /* 0x000fe20008000000 */
[----:B------:R-:W-:Y:S01]  /*1930*/  UIADD3 UR8, UR4, 0x100, URZ ;  /* 0x0000010004087890 */ /* 0x000fe2000fffe03f */
[----:B------:R-:W-:Y:S01]  /*1940*/  MOV R8, UR12 ;  /* 0x0000000c00087c02 */ /* 0x000fe20008000f00 */
[----:B------:R-:W-:Y:S01]  /*1950*/  UMOV UR14, UR9 ;  /* 0x00000009000e7c82 */ /* 0x000fe20008000000 */
[----:B------:R-:W-:Y:S01]  /*1960*/  UIADD3 UR9, UR5, 0x200, URZ ;  /* 0x0000020005097890 */ /* 0x000fe2000fffe03f */
[C---:B------:R-:W-:Y:S01]  /*1970*/  ISETP.GE.AND P4, PT, R3.reuse, R4, PT ;  /* 0x000000040300720c */ /* 0x040fe20003f86270 */
[----:B------:R-:W-:Y:S01]  /*1980*/  UIADD3 UR58, UR5, 0x202, URZ ;  /* 0x00000202053a7890 */ /* 0x000fe2000fffe03f */
[C---:B------:R-:W-:Y:S01]  /*1990*/  IADD3 R0, R16.reuse, 0x18, RZ ;  /* 0x0000001810007810 */ /* 0x040fe20007ffe0ff */
[----:B------:R-:W-:Y:S01]  /*19a0*/  UMOV UR57, 0x80000020 ;  /* 0x8000002000397882 */ /* 0x000fe20000000000 */
[----:B------:R-:W-:Y:S01]  /*19b0*/  UMOV UR59, 0x80000020 ;  /* 0x80000020003b7882 */ /* 0x000fe20000000000 */
[----:B------:R-:W-:Y:S01]  /*19c0*/  UIADD3 UR10, UR5, 0x400, URZ ;  /* 0x00000400050a7890 */ /* 0x000fe2000fffe03f */
[C---:B------:R-:W-:Y:S01]  /*19d0*/  VIADD R4, R16.reuse, 0x19 ;  /* 0x0000001910047836 */ /* 0x040fe20000000000 */
[----:B------:R-:W-:Y:S01]  /*19e0*/  UMOV UR11, 0x80000020 ;  /* 0x80000020000b7882 */ /* 0x000fe20000000000 */
[----:B------:R-:W-:Y:S01]  /*19f0*/  UIADD3 UR16, UR4, 0x300, URZ ;  /* 0x0000030004107890 */ /* 0x000fe2000fffe03f */
[----:B------:R-:W-:Y:S01]  /*1a00*/  IADD3 R12, R16, 0x11, RZ ;  /* 0x00000011100c7810 */ /* 0x000fe20007ffe0ff */
[----:B------:R-:W-:Y:S01]  /*1a10*/  UIADD3 UR18, UR5, 0x600, URZ ;  /* 0x0000060005127890 */ /* 0x000fe2000fffe03f */
[----:B------:R-:W-:Y:S01]  /*1a20*/  P2R R21, PR, RZ, 0x1 ;  /* 0x00000001ff157803 */ /* 0x000fe20000000000 */
[----:B------:R-:W-:Y:S01]  /*1a30*/  UMOV UR17, 0x80000020 ;  /* 0x8000002000117882 */ /* 0x000fe20000000000 */
[----:B------:R-:W-:Y:S01]  /*1a40*/  UMOV UR19, 0x80000020 ;  /* 0x8000002000137882 */ /* 0x000fe20000000000 */
[----:B------:R-:W-:Y:S01]  /*1a50*/  UIADD3 UR20, UR4, 0x302, URZ ;  /* 0x0000030204147890 */ /* 0x000fe2000fffe03f */
[----:B------:R-:W-:Y:S01]  /*1a60*/  ISETP.GE.AND P5, PT, R3, R12, PT ;  /* 0x0000000c0300720c */ /* 0x000fe20003fa6270 */
[----:B------:R-:W-:Y:S01]  /*1a70*/  UIADD3 UR22, UR5, 0x602, URZ ;  /* 0x0000060205167890 */ /* 0x000fe2000fffe03f */
[----:B------:R-:W-:Y:S01]  /*1a80*/  UMOV UR21, 0x80000020 ;  /* 0x8000002000157882 */ /* 0x000fe20000000000 */
[----:B------:R-:W-:Y:S01]  /*1a90*/  UMOV UR23, 0x80000020 ;  /* 0x8000002000177882 */ /* 0x000fe20000000000 */
[----:B------:R-:W-:-:S02]  /*1aa0*/  UIADD3 UR24, UR4, 0x400, URZ ;  /* 0x0000040004187890 */ /* 0x000fc4000fffe03f */
[----:B------:R-:W-:Y:S01]  /*1ab0*/  UIADD3 UR26, UR5, 0x800, URZ ;  /* 0x00000800051a7890 */ /* 0x000fe2000fffe03f */
[----:B------:R-:W-:Y:S01]  /*1ac0*/  UMOV UR25, 0x80000020 ;  /* 0x8000002000197882 */ /* 0x000fe20000000000 */
[----:B------:R-:W-:Y:S01]  /*1ad0*/  UMOV UR27, 0x80000020 ;  /* 0x80000020001b7882 */ /* 0x000fe20000000000 */
[----:B------:R-:W-:Y:S02]  /*1ae0*/  UIADD3 UR28, UR4, 0x402, URZ ;  /* 0x00000402041c7890 */ /* 0x000fe4000fffe03f */
[----:B------:R-:W-:Y:S01]  /*1af0*/  UIADD3 UR30, UR5, 0x802, URZ ;  /* 0x00000802051e7890 */ /* 0x000fe2000fffe03f */
[----:B------:R-:W-:Y:S01]  /*1b00*/  UMOV UR29, 0x80000020 ;  /* 0x80000020001d7882 */ /* 0x000fe20000000000 */
[----:B------:R-:W-:Y:S01]  /*1b10*/  UMOV UR31, 0x80000020 ;  /* 0x80000020001f7882 */ /* 0x000fe20000000000 */
[----:B------:R-:W-:Y:S02]  /*1b20*/  UIADD3 UR32, UR4, 0x500, URZ ;  /* 0x0000050004207890 */ /* 0x000fe4000fffe03f */
        /* <DEDUP_REMOVED lines=15> */
[----:B------:R-:W-:-:S02]  /*1c20*/  WARPGROUP.DEPBAR.LE gsb0, 0x0 ;  /* 0x00008000000079c5 */ /* 0x000fc40000010000 */
[----:B------:R-:W-:-:S06]  /*1c30*/  WARPGROUP.ARRIVE ;  /* 0x00000000000079c5 */ /* 0x000fcc0000000000 */
[----:B------:R-:W-:Y:S01]  /*1c40*/  HGMMA.64x128x16.F32.BF16 R24, gdesc[UR12], R24, gsb0 ;  /* 0x01e000000c1879f0 */ /* 0x000fe20008001818 */
[----:B------:R-:W-:Y:S01]  /*1c50*/  UMOV UR12, UR8 ;  /* 0x00000008000c7c82 */ /* 0x000fe20008000000 */
[----:B------:R-:W-:Y:S01]  /*1c60*/  UMOV UR13, 0x80000020 ;  /* 0x80000020000d7882 */ /* 0x000fe20000000000 */
[----:B------:R-:W-:Y:S01]  /*1c70*/  UMOV UR14, UR9 ;  /* 0x00000009000e7c82 */ /* 0x000fe20008000000 */
[----:B------:R-:W-:Y:S01]  /*1c80*/  UMOV UR15, 0x80000020 ;  /* 0x80000020000f7882 */ /* 0x000fe20000000000 */
[----:B------:R-:W-:Y:S01]  /*1c90*/  UIADD3 UR8, UR4, 0x200, URZ ;  /* 0x0000020004087890 */ /* 0x000fe2000fffe03f */
[----:B------:R-:W-:Y:S01]  /*1ca0*/  IMAD.U32 R6, RZ, RZ, UR12 ;  /* 0x0000000cff067e24 */ /* 0x000fe2000f8e00ff */
[----:B------:R-:W-:Y:S01]  /*1cb0*/  UMOV UR9, 0x80000020 ;  /* 0x8000002000097882 */ /* 0x000fe20000000000 */
[----:B------:R-:W-:Y:S01]  /*1cc0*/  MOV R7, UR13 ;  /* 0x0000000d00077c02 */ /* 0x000fe20008000f00 */
[----:B------:R-:W-:Y:S02]  /*1cd0*/  WARPGROUP.DEPBAR.LE gsb0, 0x0 ;  /* 0x00008000000079c5 */ /* 0x000fe40000010000 */
[----:B------:R-:W-:-:S06]  /*1ce0*/  WARPGROUP.ARRIVE ;  /* 0x00000000000079c5 */ /* 0x000fcc0000000000 */
[----:B------:R-:W-:Y:S01]  /*1cf0*/  HGMMA.64x128x16.F32.BF16 R24, gdesc[UR12], R24, gsb0 ;  /* 0x01e000000c1879f0 */ /* 0x000fe20008001818 */
[----:B------:R-:W-:Y:S02]  /*1d00*/  UIADD3 UR12, UR4, 0x202, URZ ;  /* 0x00000202040c7890 */ /* 0x000fe4000fffe03f */
[----:B------:R-:W-:Y:S01]  /*1d10*/  UIADD3 UR14, UR5, 0x402, URZ ;  /* 0x00000402050e7890 */ /* 0x000fe2000fffe03f */
[----:B------:R-:W-:Y:S01]  /*1d20*/  UMOV UR13, 0x80000020 ;  /* 0x80000020000d7882 */ /* 0x000fe20000000000 */
[----:B------:R-:W-:Y:S01]  /*1d30*/  UMOV UR15, 0x80000020 ;  /* 0x80000020000f7882 */ /* 0x000fe20000000000 */
[----:B------:R-:W-:Y:S01]  /*1d40*/  ULDC UR4, c[0x0][0x604] ;  /* 0x0001810000047ab9 */ /* 0x000fe20000000800 */
[----:B------:R-:W-:Y:S02]  /*1d50*/  WARPGROUP.DEPBAR.LE gsb0, 0x0 ;  /* 0x00008000000079c5 */ /* 0x000fe40000010000 */
[----:B------:R-:W-:-:S06]  /*1d60*/  WARPGROUP.ARRIVE ;  /* 0x00000000000079c5 */ /* 0x000fcc0000000000 */
[----:B------:R-:W-:Y:S03]  /*1d70*/  HGMMA.64x128x16.F32.BF16 R24, gdesc[UR56], R24, gsb0 ;  /* 0x01e00000381879f0 */ /* 0x000fe60008001818 */
[----:B------:R-:W-:Y:S02]  /*1d80*/  WARPGROUP.DEPBAR.LE gsb0, 0x0 ;  /* 0x00008000000079c5 */ /* 0x000fe40000010000 */
[----:B------:R-:W-:-:S07]  /*1d90*/  WARPGROUP.ARRIVE ;  /* 0x00000000000079c5 */ /* 0x000fce0000000000 */
        /* <DEDUP_REMOVED lines=29> */
[----:B------:R-:W-:Y:S02]  /*1f70*/  FSEL R26, R26, -INF , P1 ;  /* 0xff8000001a1a7808 */ /* 0x000fe40000800000 */
[-C--:B------:R-:W-:Y:S02]  /*1f80*/  ISETP.GE.AND P1, PT, R3, R16.reuse, PT ;  /* 0x000000100300720c */ /* 0x080fe40003f26270 */
[----:B------:R-:W-:Y:S02]  /*1f90*/  FSEL R27, R27, -INF , P2 ;  /* 0xff8000001b1b7808 */ /* 0x000fe40001000000 */
[----:B------:R-:W-:-:S02]  /*1fa0*/  ISETP.GT.AND P2, PT, R3, R16, PT ;  /* 0x000000100300720c */ /* 0x000fc40003f44270 */
[----:B------:R-:W-:Y:S02]  /*1fb0*/  FSEL R24, R24, -INF , P1 ;  /* 0xff80000018187808 */ /* 0x000fe40000800000 */
[----:B------:R-:W-:Y:S02]  /*1fc0*/  FSEL R30, R30, -INF , P1 ;  /* 0xff8000001e1e7808 */ /* 0x000fe40000800000 */
[----:B------:R-:W-:Y:S02]  /*1fd0*/  ISETP.GE.AND P1, PT, R3, R0, PT ;  /* 0x000000000300720c */ /* 0x000fe40003f26270 */
[----:B------:R-:W-:Y:S02]  /*1fe0*/  FSEL R25, R25, -INF , P2 ;  /* 0xff80000019197808 */ /* 0x000fe40001000000 */
[----:B------:R-:W-:Y:S02]  /*1ff0*/  FSEL R31, R31, -INF , P2 ;  /* 0xff8000001f1f7808 */ /* 0x000fe40001000000 */
[----:B------:R-:W-:-:S02]  /*2000*/  IADD3 R0, R16, 0x20, RZ ;  /* 0x0000002010007810 */ /* 0x000fc40007ffe0ff */
[C---:B------:R-:W-:Y:S02]  /*2010*/  ISETP.GE.AND P2, PT, R3.reuse, R4, PT ;  /* 0x000000040300720c */ /* 0x040fe40003f46270 */
[----:B------:R-:W-:Y:S02]  /*2020*/  IADD3 R4, R16, 0x21, RZ ;  /* 0x0000002110047810 */ /* 0x000fe40007ffe0ff */
[----:B------:R-:W-:Y:S02]  /*2030*/  FSEL R28, R28, -INF , P3 ;  /* 0xff8000001c1c7808 */ /* 0x000fe40001800000 */
[----:B------:R-:W-:Y:S02]  /*2040*/  FSEL R34, R34, -INF , P3 ;  /* 0xff80000022227808 */ /* 0x000fe40001800000 */
[----:B------:R-:W-:Y:S02]  /*2050*/  ISETP.GE.AND P3, PT, R3, R0, PT ;  /* 0x000000000300720c */ /* 0x000fe40003f66270 */
[----:B------:R-:W-:-:S02]  /*2060*/  FSEL R29, R29, -INF , P4 ;  /* 0xff8000001d1d7808 */ /* 0x000fc40002000000 */
[----:B------:R-:W-:Y:S02]  /*2070*/  FSEL R35, R35, -INF , P4 ;  /* 0xff80000023237808 */ /* 0x000fe40002000000 */
[C---:B------:R-:W-:Y:S02]  /*2080*/  IADD3 R0, R16.reuse, 0x28, RZ ;  /* 0x0000002810007810 */ /* 0x040fe40007ffe0ff */
[----:B------:R-:W-:Y:S02]  /*2090*/  ISETP.GE.AND P4, PT, R3, R4, PT ;  /* 0x000000040300720c */ /* 0x000fe40003f86270 */
[----:B------:R-:W-:Y:S02]  /*20a0*/  IADD3 R4, R16, 0x29, RZ ;  /* 0x0000002910047810 */ /* 0x000fe40007ffe0ff */
[----:B------:R-:W-:Y:S02]  /*20b0*/  FSEL R32, R32, -INF , P6 ;  /* 0xff80000020207808 */ /* 0x000fe40003000000 */
[----:B------:R-:W-:-:S02]  /*20c0*/  FSEL R38, R38, -INF , P6 ;  /* 0xff80000026267808 */ /* 0x000fc40003000000 */
[----:B------:R-:W-:Y:S02]  /*20d0*/  FMNMX R5, R24, R25, !PT ;  /* 0x0000001918057209 */ /* 0x000fe40007800000 */
[----:B------:R-:W-:Y:S01]  /*20e0*/  ISETP.GE.AND P6, PT, R3, R0, PT ;  /* 0x000000000300720c */ /* 0x000fe20003fc6270 */
[----:B------:R-:W-:Y:S01]  /*20f0*/  VIADD R0, R16, 0x30 ;  /* 0x0000003010007836 */ /* 0x000fe20000000000 */
[----:B------:R-:W-:Y:S02]  /*2100*/  FSEL R33, R33, -INF , P5 ;  /* 0xff80000021217808 */ /* 0x000fe40002800000 */
[----:B------:R-:W-:Y:S02]  /*2110*/  FSEL R39, R39, -INF , P5 ;  /* 0xff80000027277808 */ /* 0x000fe40002800000 */
[----:B------:R-:W-:Y:S02]  /*2120*/  ISETP.GE.AND P5, PT, R3, R4, PT ;  /* 0x000000040300720c */ /* 0x000fe40003fa6270 */
[----:B------:R-:W-:-:S02]  /*2130*/  FMNMX R4, R28, R5, !PT ;  /* 0x000000051c047209 */ /* 0x000fc40007800000 */
[----:B------:R-:W-:Y:S02]  /*2140*/  FSEL R36, R36, -INF , P1 ;  /* 0xff80000024247808 */ /* 0x000fe40000800000 */
[----:B------:R-:W-:Y:S02]  /*2150*/  FSEL R42, R42, -INF , P1 ;  /* 0xff8000002a2a7808 */ /* 0x000fe40000800000 */
[----:B------:R-:W-:Y:S02]  /*2160*/  ISETP.GE.AND P1, PT, R3, R0, PT ;  /* 0x000000000300720c */ /* 0x000fe40003f26270 */
[----:B------:R-:W-:Y:S02]  /*2170*/  IADD3 R0, R16, 0x31, RZ ;  /* 0x0000003110007810 */ /* 0x000fe40007ffe0ff */
[----:B------:R-:W-:Y:S02]  /*2180*/  FMNMX R5, R29, R4, !PT ;  /* 0x000000041d057209 */ /* 0x000fe40007800000 */
[----:B------:R-:W-:-:S02]  /*2190*/  FSEL R37, R37, -INF , P2 ;  /* 0xff80000025257808 */ /* 0x000fc40001000000 */
[----:B------:R-:W-:Y:S02]  /*21a0*/  FSEL R43, R43, -INF , P2 ;  /* 0xff8000002b2b7808 */ /* 0x000fe40001000000 */
[----:B------:R-:W-:Y:S02]  /*21b0*/  ISETP.GE.AND P2, PT, R3, R0, PT ;  /* 0x000000000300720c */ /* 0x000fe40003f46270 */
[----:B------:R-:W-:Y:S02]  /*21c0*/  FMNMX R4, R32, R5, !PT ;  /* 0x0000000520047209 */ /* 0x000fe40007800000 */
[----:B------:R-:W-:Y:S02]  /*21d0*/  IADD3 R0, R16, 0x38, RZ ;  /* 0x0000003810007810 */ /* 0x000fe40007ffe0ff */
[----:B------:R-:W-:Y:S02]  /*21e0*/  FSEL R40, R40, -INF , P3 ;  /* 0xff80000028287808 */ /* 0x000fe40001800000 */
[----:B------:R-:W-:-:S02]  /*21f0*/  FSEL R46, R46, -INF , P3 ;  /* 0xff8000002e2e7808 */ /* 0x000fc40001800000 */
[----:B------:R-:W-:Y:S02]  /*2200*/  FMNMX R5, R33, R4, !PT ;  /* 0x0000000421057209 */ /* 0x000fe40007800000 */
[----:B------:R-:W-:Y:S02]  /*2210*/  ISETP.GE.AND P3, PT, R3, R0, PT ;  /* 0x000000000300720c */ /* 0x000fe40003f66270 */
[----:B------:R-:W-:Y:S02]  /*2220*/  IADD3 R0, R16, 0x39, RZ ;  /* 0x0000003910007810 */ /* 0x000fe40007ffe0ff */
[----:B------:R-:W-:Y:S02]  /*2230*/  FMNMX R4, R36, R5, !PT ;  /* 0x0000000524047209 */ /* 0x000fe40007800000 */
[----:B------:R-:W-:Y:S02]  /*2240*/  FSEL R41, R41, -INF , P4 ;  /* 0xff80000029297808 */ /* 0x000fe40002000000 */
[----:B------:R-:W-:-:S02]  /*2250*/  FSEL R47, R47, -INF , P4 ;  /* 0xff8000002f2f7808 */ /* 0x000fc40002000000 */
[----:B------:R-:W-:Y:S02]  /*2260*/  ISETP.GE.AND P4, PT, R3, R0, PT ;  /* 0x000000000300720c */ /* 0x000fe40003f86270 */
[----:B------:R-:W-:Y:S02]  /*2270*/  IADD3 R0, R16, 0x40, RZ ;  /* 0x0000004010007810 */ /* 0x000fe40007ffe0ff */
[----:B------:R-:W-:Y:S02]  /*2280*/  FMNMX R5, R37, R4, !PT ;  /* 0x0000000425057209 */ /* 0x000fe40007800000 */
[----:B------:R-:W-:Y:S02]  /*2290*/  FSEL R44, R44, -INF , P6 ;  /* 0xff8000002c2c7808 */ /* 0x000fe40003000000 */
[----:B------:R-:W-:Y:S02]  /*22a0*/  FSEL R50, R50, -INF , P6 ;  /* 0xff80000032327808 */ /* 0x000fe40003000000 */
[----:B------:R-:W-:Y:S01]  /*22b0*/  ISETP.GE.AND P6, PT, R3, R0, PT ;  /* 0x000000000300720c */ /* 0x000fe20003fc6270 */
[----:B------:R-:W-:Y:S01]  /*22c0*/  VIADD R0, R16, 0x41 ;  /* 0x0000004110007836 */ /* 0x000fe20000000000 */
[----:B------:R-:W-:-:S02]  /*22d0*/  FMNMX R4, R40, R5, !PT ;  /* 0x0000000528047209 */ /* 0x000fc40007800000 */
[----:B------:R-:W-:Y:S02]  /*22e0*/  FSEL R45, R45, -INF , P5 ;  /* 0xff8000002d2d7808 */ /* 0x000fe40002800000 */
[----:B------:R-:W-:Y:S02]  /*22f0*/  FSEL R51, R51, -INF , P5 ;  /* 0xff80000033337808 */ /* 0x000fe40002800000 */
[----:B------:R-:W-:Y:S02]  /*2300*/  FMNMX R5, R41, R4, !PT ;  /* 0x0000000429057209 */ /* 0x000fe40007800000 */
[----:B------:R-:W-:Y:S02]  /*2310*/  ISETP.GE.AND P5, PT, R3, R0, PT ;  /* 0x000000000300720c */ /* 0x000fe40003fa6270 */
[----:B------:R-:W-:Y:S02]  /*2320*/  IADD3 R0, R16, 0x48, RZ ;  /* 0x0000004810007810 */ /* 0x000fe40007ffe0ff */
        /* <DEDUP_REMOVED lines=9> */
[----:B------:R-:W-:Y:S02]  /*23c0*/  IADD3 R0, R16, 0x50, RZ ;  /* 0x0000005010007810 */ /* 0x000fe40007ffe0ff */
[----:B------:R-:W-:Y:S02]  /*23d0*/  FMNMX R4, R48, R5, !PT ;  /* 0x0000000530047209 */ /* 0x000fe40007800000 */
[----:B------:R-:W-:Y:S02]  /*23e0*/  FSEL R52, R52, -INF , P3 ;  /* 0xff80000034347808 */ /* 0x000fe40001800000 */
[----:B------:R-:W-:-:S02]  /*23f0*/  FSEL R58, R58, -INF , P3 ;  /* 0xff8000003a3a7808 */ /* 0x000fc40001800000 */
[----:B------:R-:W-:Y:S02]  /*2400*/  ISETP.GE.AND P3, PT, R3, R0, PT ;  /* 0x000000000300720c */ /* 0x000fe40003f66270 */
[----:B------:R-:W-:Y:S02]  /*2410*/  FMNMX R5, R49, R4, !PT ;  /* 0x0000000431057209 */ /* 0x000fe40007800000 */
[----:B------:R-:W-:Y:S02]  /*2420*/  IADD3 R0, R16, 0x51, RZ ;  /* 0x0000005110007810 */ /* 0x000fe40007ffe0ff */
[----:B------:R-:W-:Y:S02]  /*2430*/  FSEL R53, R53, -INF , P4 ;  /* 0xff80000035357808 */ /* 0x000fe40002000000 */
[----:B------:R-:W-:Y:S02]  /*2440*/  FSEL R59, R59, -INF , P4 ;  /* 0xff8000003b3b7808 */ /* 0x000fe40002000000 */
[----:B------:R-:W-:-:S02]  /*2450*/  FMNMX R4, R52, R5, !PT ;  /* 0x0000000534047209 */ /* 0x000fc40007800000 */
[----:B------:R-:W-:Y:S01]  /*2460*/  ISETP.GE.AND P4, PT, R3, R0, PT ;  /* 0x000000000300720c */ /* 0x000fe20003f86270 */
[----:B------:R-:W-:Y:S01]  /*2470*/  VIADD R0, R16, 0x58 ;  /* 0x0000005810007836 */ /* 0x000fe20000000000 */
[----:B------:R-:W-:Y:S02]  /*2480*/  FSEL R56, R56, -INF , P6 ;  /* 0xff80000038387808 */ /* 0x000fe40003000000 */
[----:B------:R-:W-:Y:S02]  /*2490*/  FMNMX R5, R53, R4, !PT ;  /* 0x0000000435057209 */ /* 0x000fe40007800000 */
[----:B------:R-:W-:Y:S02]  /*24a0*/  FSEL R62, R62, -INF , P6 ;  /* 0xff8000003e3e7808 */ /* 0x000fe40003000000 */
[----:B------:R-:W-:Y:S02]  /*24b0*/  ISETP.GE.AND P6, PT, R3, R0, PT ;  /* 0x000000000300720c */ /* 0x000fe40003fc6270 */
[----:B------:R-:W-:-:S02]  /*24c0*/  IADD3 R0, R16, 0x59, RZ ;  /* 0x0000005910007810 */ /* 0x000fc40007ffe0ff */
[----:B------:R-:W-:Y:S02]  /*24d0*/  FSEL R57, R57, -INF , P5 ;  /* 0xff80000039397808 */ /* 0x000fe40002800000 */
[----:B------:R-:W-:Y:S02]  /*24e0*/  FMNMX R4, R56, R5, !PT ;  /* 0x0000000538047209 */ /* 0x000fe40007800000 */
[----:B------:R-:W-:Y:S02]  /*24f0*/  ISETP.GE.AND P0, PT, R3, R0, PT ;  /* 0x000000000300720c */ /* 0x000fe40003f06270 */
[----:B------:R-:W-:Y:S02]  /*2500*/  FSEL R60, R60, -INF , P1 ;  /* 0xff8000003c3c7808 */ /* 0x000fe40000800000 */
[----:B------:R-:W-:Y:S02]  /*2510*/  FMNMX R5, R57, R4, !PT ;  /* 0x0000000439057209 */ /* 0x000fe40007800000 */
[----:B------:R-:W-:-:S02]  /*2520*/  IADD3 R0, R16, 0x60, RZ ;  /* 0x0000006010007810 */ /* 0x000fc40007ffe0ff */
[----:B------:R-:W-:Y:S02]  /*2530*/  FSEL R66, R66, -INF , P1 ;  /* 0xff80000042427808 */ /* 0x000fe40000800000 */
[----:B------:R-:W-:Y:S02]  /*2540*/  FSEL R61, R61, -INF , P2 ;  /* 0xff8000003d3d7808 */ /* 0x000fe40001000000 */
[----:B------:R-:W-:Y:S02]  /*2550*/  FMNMX R4, R60, R5, !PT ;  /* 0x000000053c047209 */ /* 0x000fe40007800000 */
[----:B------:R-:W-:Y:S02]  /*2560*/  ISETP.GE.AND P1, PT, R3, R0, PT ;  /* 0x000000000300720c */ /* 0x000fe40003f26270 */
[----:B------:R-:W-:Y:S02]  /*2570*/  IADD3 R0, R16, 0x61, RZ ;  /* 0x0000006110007810 */ /* 0x000fe40007ffe0ff */
[----:B------:R-:W-:-:S02]  /*2580*/  FSEL R64, R64, -INF , P3 ;  /* 0xff80000040407808 */ /* 0x000fc40001800000 */
[----:B------:R-:W-:Y:S02]  /*2590*/  FMNMX R5, R61, R4, !PT ;  /* 0x000000043d057209 */ /* 0x000fe40007800000 */
[----:B------:R-:W-:Y:S02]  /*25a0*/  FSEL R67, R67, -INF , P2 ;  /* 0xff80000043437808 */ /* 0x000fe40001000000 */
[----:B------:R-:W-:Y:S02]  /*25b0*/  ISETP.GE.AND P2, PT, R3, R0, PT ;  /* 0x000000000300720c */ /* 0x000fe40003f46270 */
[----:B------:R-:W-:Y:S02]  /*25c0*/  IADD3 R0, R16, 0x68, RZ ;  /* 0x0000006810007810 */ /* 0x000fe40007ffe0ff */
[----:B------:R-:W-:Y:S02]  /*25d0*/  FSEL R65, R65, -INF , P4 ;  /* 0xff80000041417808 */ /* 0x000fe40002000000 */
[----:B------:R-:W-:-:S02]  /*25e0*/  FMNMX R4, R64, R5, !PT ;  /* 0x0000000540047209 */ /* 0x000fc40007800000 */
[----:B------:R-:W-:Y:S02]  /*25f0*/  FSEL R70, R70, -INF , P3 ;  /* 0xff80000046467808 */ /* 0x000fe40001800000 */
[----:B------:R-:W-:Y:S01]  /*2600*/  ISETP.GE.AND P3, PT, R3, R0, PT ;  /* 0x000000000300720c */ /* 0x000fe20003f66270 */
[----:B------:R-:W-:Y:S01]  /*2610*/  VIADD R0, R16, 0x78 ;  /* 0x0000007810007836 */ /* 0x000fe20000000000 */
[----:B------:R-:W-:Y:S02]  /*2620*/  FSEL R68, R68, -INF , P6 ;  /* 0xff80000044447808 */ /* 0x000fe40003000000 */
[----:B------:R-:W-:Y:S02]  /*2630*/  FMNMX R5, R65, R4, !PT ;  /* 0x0000000441057209 */ /* 0x000fe40007800000 */
[----:B------:R-:W-:Y:S02]  /*2640*/  FSEL R71, R71, -INF , P4 ;  /* 0xff80000047477808 */ /* 0x000fe40002000000 */
[----:B------:R-:W-:-:S02]  /*2650*/  FSEL R69, R69, -INF , P0 ;  /* 0xff80000045457808 */ /* 0x000fc40000000000 */
[----:B------:R-:W-:Y:S02]  /*2660*/  FMNMX R4, R68, R5, !PT ;  /* 0x0000000544047209 */ /* 0x000fe40007800000 */
[----:B------:R-:W-:Y:S02]  /*2670*/  ISETP.GE.AND P4, PT, R3, R0, PT ;  /* 0x000000000300720c */ /* 0x000fe40003f86270 */
[----:B------:R-:W-:Y:S02]  /*2680*/  IADD3 R0, R16, 0x79, RZ ;  /* 0x0000007910007810 */ /* 0x000fe40007ffe0ff */
[----:B------:R-:W-:Y:S02]  /*2690*/  FSEL R72, R72, -INF , P1 ;  /* 0xff80000048487808 */ /* 0x000fe40000800000 */
[----:B------:R-:W-:Y:S02]  /*26a0*/  FMNMX R5, R69, R4, !PT ;  /* 0x0000000445057209 */ /* 0x000fe40007800000 */
[----:B------:R-:W-:-:S02]  /*26b0*/  FSEL R84, R84, -INF , P4 ;  /* 0xff80000054547808 */ /* 0x000fc40002000000 */
[----:B------:R-:W-:Y:S02]  /*26c0*/  ISETP.GE.AND P4, PT, R3, R0, PT ;  /* 0x000000000300720c */ /* 0x000fe40003f86270 */
[----:B------:R-:W-:Y:S02]  /*26d0*/  IADD3 R0, R16, 0x69, RZ ;  /* 0x0000006910007810 */ /* 0x000fe40007ffe0ff */
[----:B------:R-:W-:Y:S02]  /*26e0*/  FSEL R73, R73, -INF , P2 ;  /* 0xff80000049497808 */ /* 0x000fe40001000000 */
[----:B------:R-:W-:Y:S02]  /*26f0*/  FMNMX R4, R72, R5, !PT ;  /* 0x0000000548047209 */ /* 0x000fe40007800000 */
[----:B------:R-:W-:Y:S02]  /*2700*/  FSEL R85, R85, -INF , P4 ;  /* 0xff80000055557808 */ /* 0x000fe40002000000 */
[----:B------:R-:W-:-:S02]  /*2710*/  P2R R12, PR, RZ, 0x40 ;  /* 0x00000040ff0c7803 */ /* 0x000fc40000000000 */
[----:B------:R-:W-:Y:S02]  /*2720*/  ISETP.GE.AND P4, PT, R3, R0, PT ;  /* 0x000000000300720c */ /* 0x000fe40003f86270 */
[----:B------:R-:W-:Y:S02]  /*2730*/  FSEL R76, R76, -INF , P3 ;  /* 0xff8000004c4c7808 */ /* 0x000fe40001800000 */
[----:B------:R-:W-:Y:S02]  /*2740*/  FMNMX R5, R73, R4, !PT ;  /* 0x0000000449057209 */ /* 0x000fe40007800000 */
[----:B------:R-:W-:Y:S02]  /*2750*/  IADD3 R0, R16, 0x70, RZ ;  /* 0x0000007010007810 */ /* 0x000fe40007ffe0ff */
[----:B------:R-:W-:Y:S02]  /*2760*/  P2R R20, PR, RZ, 0x1 ;  /* 0x00000001ff147803 */ /* 0x000fe40000000000 */
[----:B------:R-:W-:-:S02]  /*2770*/  FSEL R63, R63, -INF , P5 ;  /* 0xff8000003f3f7808 */ /* 0x000fc40002800000 */
[----:B------:R-:W-:Y:S02]  /*2780*/  ISETP.NE.AND P0, PT, R12, RZ, PT ;  /* 0x000000ff0c00720c */ /* 0x000fe40003f05270 */
[----:B------:R-:W-:Y:S02]  /*2790*/  IADD3 R4, R16, 0x71, RZ ;  /* 0x0000007110047810 */ /* 0x000fe40007ffe0ff */
[----:B------:R-:W-:Y:S02]  /*27a0*/  FSEL R77, R77, -INF , P4 ;  /* 0xff8000004d4d7808 */ /* 0x000fe40002000000 */
[----:B------:R-:W-:Y:S02]  /*27b0*/  FMNMX R12, R76, R5, !PT ;  /* 0x000000054c0c7209 */ /* 0x000fe40007800000 */
[----:B------:R-:W-:Y:S02]  /*27c0*/  ISETP.GE.AND P5, PT, R3, R0, PT ;  /* 0x000000000300720c */ /* 0x000fe40003fa6270 */
[----:B------:R-:W-:-:S02]  /*27d0*/  FMNMX R5, R77, R12, !PT ;  /* 0x0000000c4d057209 */ /* 0x000fc40007800000 */
[----:B------:R-:W-:Y:S02]  /*27e0*/  FSEL R80, R80, -INF , P5 ;  /* 0xff80000050507808 */ /* 0x000fe40002800000 */
[----:B------:R-:W-:Y:S02]  /*27f0*/  ISETP.GE.AND P6, PT, R3, R4, PT ;  /* 0x000000040300720c */ /* 0x000fe40003fc6270 */
[----:B------:R-:W-:Y:S02]  /*2800*/  FMNMX R0, R80, R5, !PT ;  /* 0x0000000550007209 */ /* 0x000fe40007800000 */
[----:B------:R-:W-:Y:S02]  /*2810*/  FSEL R81, R81, -INF , P6 ;  /* 0xff80000051517808 */ /* 0x000fe40003000000 */
[----:B------:R-:W-:Y:S02]  /*2820*/  P2R R15, PR, RZ, 0x1 ;  /* 0x00000001ff0f7803 */ /* 0x000fe40000000000 */
[----:B------:R-:W-:-:S02]  /*2830*/  FMNMX R3, R81, R0, !PT ;  /* 0x0000000051037209 */ /* 0x000fc40007800000 */
[----:B------:R-:W-:Y:S02]  /*2840*/  FSEL R78, R78, -INF , P1 ;  /* 0xff8000004e4e7808 */ /* 0x000fe40000800000 */
[----:B------:R-:W-:Y:S02]  /*2850*/  FMNMX R0, R84, R3, !PT ;  /* 0x0000000354007209 */ /* 0x000fe40007800000 */
[----:B------:R-:W-:Y:S02]  /*2860*/  FSEL R79, R79, -INF , P2 ;  /* 0xff8000004f4f7808 */ /* 0x000fe40001000000 */
[----:B------:R-:W-:Y:S02]  /*2870*/  FMNMX R0, R85, R0, !PT ;  /* 0x0000000055007209 */ /* 0x000fe40007800000 */
[----:B------:R-:W-:Y:S02]  /*2880*/  FSEL R82, R82, -INF , P3 ;  /* 0xff80000052527808 */ /* 0x000fe40001800000 */
[----:B------:R-:W-:Y:S01]  /*2890*/  FSEL R83, R83, -INF , P4 ;  /* 0xff80000053537808 */ /* 0x000fe20002000000 */
[----:B------:R-:W1:Y:S01]  /*28a0*/  SHFL.BFLY PT, R3, R0, 0x1, 0x1f ;  /* 0x0c201f0000037f89 */ /* 0x000e6200000e0000 */
[----:B------:R-:W-:-:S02]  /*28b0*/  FSEL R87, R87, -INF , P6 ;  /* 0xff80000057577808 */ /* 0x000fc40003000000 */
[----:B------:R-:W-:Y:S02]  /*28c0*/  FSEL R86, R86, -INF , P5 ;  /* 0xff80000056567808 */ /* 0x000fe40002800000 */
[----:B-1----:R-:W-:-:S05]  /*28d0*/  FMNMX R3, R0, R3, !PT ;  /* 0x0000000300037209 */ /* 0x002fca0007800000 */
[----:B------:R-:W1:Y:S02]  /*28e0*/  SHFL.BFLY PT, R4, R3, 0x2, 0x1f ;  /* 0x0c401f0003047f89 */ /* 0x000e6400000e0000 */
[----:B-1----:R-:W-:Y:S02]  /*28f0*/  FMNMX R5, R3, R4, !PT ;  /* 0x0000000403057209 */ /* 0x002fe40007800000 */
[----:B------:R-:W-:Y:S02]  /*2900*/  FMNMX R3, R26, R27, !PT ;  /* 0x0000001b1a037209 */ /* 0x000fe40007800000 */
[----:B------:R-:W-:-:S04]  /*2910*/  FSETP.NEU.AND P0, PT, R5, -INF , PT ;  /* 0xff8000000500780b */ /* 0x000fc80003f0d000 */
[----:B------:R-:W-:Y:S02]  /*2920*/  FSEL R4, R5, RZ, P0 ;  /* 0x000000ff05047208 */ /* 0x000fe40000000000 */
[----:B------:R-:W-:-:S03]  /*2930*/  ISETP.NE.AND P0, PT, R15, RZ, PT ;  /* 0x000000ff0f00720c */ /* 0x000fc60003f05270 */
[----:B------:R-:W-:Y:S01]  /*2940*/  FMUL R88, R4, UR4 ;  /* 0x0000000404587c20 */ /* 0x000fe20008400000 */
[----:B------:R-:W-:Y:S02]  /*2950*/  FMNMX R4, R30, R3, !PT ;  /* 0x000000031e047209 */ /* 0x000fe40007800000 */
[----:B------:R-:W-:Y:S01]  /*2960*/  FSEL R74, R74, -INF , P0 ;  /* 0xff8000004a4a7808 */ /* 0x000fe20000000000 */
[--C-:B------:R-:W-:Y:S01]  /*2970*/  FFMA R24, R24, UR4, -R88.reuse ;  /* 0x0000000418187c23 */ /* 0x100fe20008000858 */
[----:B------:R-:W-:Y:S01]  /*2980*/  ISETP.NE.AND P0, PT, R20, RZ, PT ;  /* 0x000000ff1400720c */ /* 0x000fe20003f05270 */
[--C-:B------:R-:W-:Y:S01]  /*2990*/  FFMA R15, R25, UR4, -R88.reuse ;  /* 0x00000004190f7c23 */ /* 0x100fe20008000858 */
[----:B------:R-:W-:Y:S01]  /*29a0*/  FMNMX R3, R31, R4, !PT ;  /* 0x000000041f037209 */ /* 0x000fe20007800000 */
[--C-:B------:R-:W-:Y:S01]  /*29b0*/  FFMA R0, R28, UR4, -R88.reuse ;  /* 0x000000041c007c23 */ /* 0x100fe20008000858 */
[----:B------:R-:W-:Y:S01]  /*29c0*/  FSETP.GEU.AND P1, PT, R24, -126, PT ;  /* 0xc2fc00001800780b */ /* 0x000fe20003f2e000 */
[--C-:B------:R-:W-:Y:S01]  /*29d0*/  FFMA R20, R36, UR4, -R88.reuse ;  /* 0x0000000424147c23 */ /* 0x100fe20008000858 */
        /* <DEDUP_REMOVED lines=8> */
[----:B------:R-:W-:Y:S01]  /*2a60*/  FSETP.GEU.AND P3, PT, R0, -126, PT ;  /* 0xc2fc00000000780b */ /* 0x000fe20003f6e000 */
[--C-:B------:R-:W-:Y:S01]  /*2a70*/  FFMA R32, R40, UR4, -R88.reuse ;  /* 0x0000000428207c23 */ /* 0x100fe20008000858 */
[----:B------:R-:W-:Y:S01]  /*2a80*/  FMNMX R3, R35, R4, !PT ;  /* 0x0000000423037209 */ /* 0x000fe20007800000 */
[----:B------:R-:W-:Y:S01]  /*2a90*/  @!P1 FMUL R24, R24, 0.5 ;  /* 0x3f00000018189820 */ /* 0x000fe20000400000 */
[----:B------:R-:W-:Y:S01]  /*2aa0*/  FSETP.GEU.AND P4, PT, R21, -126, PT ;  /* 0xc2fc00001500780b */ /* 0x000fe20003f8e000 */
[--C-:B------:R-:W-:Y:S01]  /*2ab0*/  FFMA R33, R41, UR4, -R88.reuse ;  /* 0x0000000429217c23 */ /* 0x100fe20008000858 */
[----:B------:R-:W-:Y:S01]  /*2ac0*/  FMNMX R4, R38, R3, !PT ;  /* 0x0000000326047209 */ /* 0x000fe20007800000 */
[--C-:B------:R-:W-:Y:S01]  /*2ad0*/  FFMA R40, R48, UR4, -R88.reuse ;  /* 0x0000000430287c23 */ /* 0x100fe20008000858 */
[----:B------:R-:W-:Y:S01]  /*2ae0*/  FSETP.GEU.AND P6, PT, R25, -126, PT ;  /* 0xc2fc00001900780b */ /* 0x000fe20003fce000 */
[----:B------:R-:W1:Y:S01]  /*2af0*/  MUFU.EX2 R24, R24 ;  /* 0x0000001800187308 */ /* 0x000e620000000800 */
[----:B------:R-:W-:Y:S01]  /*2b00*/  FMNMX R3, R39, R4, !PT ;  /* 0x0000000427037209 */ /* 0x000fe20007800000 */
[----:B------:R-:W-:Y:S01]  /*2b10*/  @!P2 FMUL R15, R15, 0.5 ;  /* 0x3f0000000f0fa820 */ /* 0x000fe20000400000 */
[----:B------:R-:W-:Y:S01]  /*2b20*/  FSETP.GEU.AND P5, PT, R28, -126, PT ;  /* 0xc2fc00001c00780b */ /* 0x000fe20003fae000 */
[----:B------:R-:W-:Y:S01]  /*2b30*/  @!P3 FMUL R0, R0, 0.5 ;  /* 0x3f0000000000b820 */ /* 0x000fe20000400000 */
[----:B------:R-:W-:Y:S01]  /*2b40*/  FMNMX R4, R42, R3, !PT ;  /* 0x000000032a047209 */ /* 0x000fe20007800000 */
[--C-:B------:R-:W-:Y:S01]  /*2b50*/  FFMA R37, R45, UR4, -R88.reuse ;  /* 0x000000042d257c23 */ /* 0x100fe20008000858 */
[--C-:B------:R-:W-:Y:S01]  /*2b60*/  FFMA R36, R44, UR4, -R88.reuse ;  /* 0x000000042c247c23 */ /* 0x100fe20008000858 */
[----:B------:R-:W-:Y:S01]  /*2b70*/  @!P4 FMUL R21, R21, 0.5 ;  /* 0x3f0000001515c820 */ /* 0x000fe20000400000 */
[----:B------:R-:W2:Y:S01]  /*2b80*/  MUFU.EX2 R15, R15 ;  /* 0x0000000f000f7308 */ /* 0x000ea20000000800 */
[----:B------:R-:W-:Y:S01]  /*2b90*/  FMNMX R3, R43, R4, !PT ;  /* 0x000000042b037209 */ /* 0x000fe20007800000 */
[--C-:B------:R-:W-:Y:S01]  /*2ba0*/  FFMA R41, R49, UR4, -R88.reuse ;  /* 0x0000000431297c23 */ /* 0x100fe20008000858 */
[----:B------:R-:W-:Y:S01]  /*2bb0*/  @!P6 FMUL R25, R25, 0.5 ;  /* 0x3f0000001919e820 */ /* 0x000fe20000400000 */
[--C-:B------:R-:W-:Y:S01]  /*2bc0*/  FFMA R44, R52, UR4, -R88.reuse ;  /* 0x00000004342c7c23 */ /* 0x100fe20008000858 */
[----:B------:R-:W-:Y:S01]  /*2bd0*/  FMNMX R4, R46, R3, !PT ;  /* 0x000000032e047209 */ /* 0x000fe20007800000 */
[--C-:B------:R-:W-:Y:S01]  /*2be0*/  FFMA R45, R53, UR4, -R88.reuse ;  /* 0x00000004352d7c23 */ /* 0x100fe20008000858 */
[----:B------:R-:W-:Y:S01]  /*2bf0*/  @!P5 FMUL R28, R28, 0.5 ;  /* 0x3f0000001c1cd820 */ /* 0x000fe20000400000 */
[----:B-1----:R-:W-:Y:S01]  /*2c00*/  @!P1 FMUL R24, R24, R24 ;  /* 0x0000001818189220 */ /* 0x002fe20000400000 */
[----:B------:R-:W-:Y:S01]  /*2c10*/  FSETP.GEU.AND P1, PT, R20, -126, PT ;  /* 0xc2fc00001400780b */ /* 0x000fe20003f2e000 */
[----:B------:R-:W1:Y:S01]  /*2c20*/  MUFU.EX2 R0, R0 ;  /* 0x0000000000007308 */ /* 0x000e620000000800 */
[----:B------:R-:W-:Y:S01]  /*2c30*/  FMNMX R3, R47, R4, !PT ;  /* 0x000000042f037209 */ /* 0x000fe20007800000 */
[--C-:B------:R-:W-:Y:S01]  /*2c40*/  FFMA R53, R60, UR4, -R88.reuse ;  /* 0x000000043c357c23 */ /* 0x100fe20008000858 */
[--C-:B------:R-:W-:Y:S01]  /*2c50*/  FFMA R48, R57, UR4, -R88.reuse ;  /* 0x0000000439307c23 */ /* 0x100fe20008000858 */
[--C-:B------:R-:W-:Y:S01]  /*2c60*/  FFMA R49, R56, UR4, -R88.reuse ;  /* 0x0000000438317c23 */ /* 0x100fe20008000858 */
[----:B------:R-:W-:Y:S01]  /*2c70*/  FMNMX R4, R50, R3, !PT ;  /* 0x0000000332047209 */ /* 0x000fe20007800000 */
[--C-:B------:R-:W-:Y:S01]  /*2c80*/  FFMA R52, R61, UR4, -R88.reuse ;  /* 0x000000043d347c23 */ /* 0x100fe20008000858 */
[----:B--2---:R-:W-:Y:S01]  /*2c90*/  @!P2 FMUL R15, R15, R15 ;  /* 0x0000000f0f0fa220 */ /* 0x004fe20000400000 */
[----:B------:R-:W2:Y:S01]  /*2ca0*/  MUFU.EX2 R21, R21 ;  /* 0x0000001500157308 */ /* 0x000ea20000000800 */
[----:B------:R-:W-:Y:S01]  /*2cb0*/  FMNMX R3, R51, R4, !PT ;  /* 0x0000000433037209 */ /* 0x000fe20007800000 */
[--C-:B------:R-:W-:Y:S01]  /*2cc0*/  FFMA R57, R64, UR4, -R88.reuse ;  /* 0x0000000440397c23 */ /* 0x100fe20008000858 */
[----:B------:R-:W-:Y:S01]  /*2cd0*/  FSETP.GEU.AND P2, PT, R29, -126, PT ;  /* 0xc2fc00001d00780b */ /* 0x000fe20003f4e000 */
[----:B------:R-:W-:Y:S01]  /*2ce0*/  @!P1 FMUL R20, R20, 0.5 ;  /* 0x3f00000014149820 */ /* 0x000fe20000400000 */
[----:B------:R-:W-:Y:S01]  /*2cf0*/  FMNMX R4, R54, R3, !PT ;  /* 0x0000000336047209 */ /* 0x000fe20007800000 */
[--C-:B------:R-:W-:Y:S01]  /*2d00*/  FFMA R60, R65, UR4, -R88.reuse ;  /* 0x00000004413c7c23 */ /* 0x100fe20008000858 */
[--C-:B------:R-:W-:Y:S01]  /*2d10*/  FFMA R65, R72, UR4, -R88.reuse ;  /* 0x0000000448417c23 */ /* 0x100fe20008000858 */
[----:B------:R-:W3:Y:S01]  /*2d20*/  MUFU.EX2 R25, R25 ;  /* 0x0000001900197308 */ /* 0x000ee20000000800 */
[----:B-1----:R-:W-:Y:S01]  /*2d30*/  @!P3 FMUL R0, R0, R0 ;  /* 0x000000000000b220 */ /* 0x002fe20000400000 */
[----:B------:R-:W-:Y:S01]  /*2d40*/  FSETP.GEU.AND P3, PT, R32, -126, PT ;  /* 0xc2fc00002000780b */ /* 0x000fe20003f6e000 */
[--C-:B------:R-:W-:Y:S01]  /*2d50*/  FFMA R64, R69, UR4, -R88.reuse ;  /* 0x0000000445407c23 */ /* 0x100fe20008000858 */
[----:B------:R-:W-:Y:S01]  /*2d60*/  FMNMX R3, R55, R4, !PT ;  /* 0x0000000437037209 */ /* 0x000fe20007800000 */
[--C-:B------:R-:W-:Y:S01]  /*2d70*/  FFMA R61, R68, UR4, -R88.reuse ;  /* 0x00000004443d7c23 */ /* 0x100fe20008000858 */
[--C-:B------:R-:W-:Y:S01]  /*2d80*/  FFMA R68, R73, UR4, -R88.reuse ;  /* 0x0000000449447c23 */ /* 0x100fe20008000858 */
[--C-:B------:R-:W-:Y:S01]  /*2d90*/  FFMA R69, R76, UR4, -R88.reuse ;  /* 0x000000044c457c23 */ /* 0x100fe20008000858 */
[----:B------:R-:W1:Y:S01]  /*2da0*/  MUFU.EX2 R20, R20 ;  /* 0x0000001400147308 */ /* 0x000e620000000800 */
[----:B--2---:R-:W-:Y:S01]  /*2db0*/  @!P4 FMUL R21, R21, R21 ;  /* 0x000000151515c220 */ /* 0x004fe20000400000 */
[----:B------:R-:W-:Y:S01]  /*2dc0*/  FSETP.GEU.AND P4, PT, R33, -126, PT ;  /* 0xc2fc00002100780b */ /* 0x000fe20003f8e000 */
[----:B------:R-:W-:Y:S01]  /*2dd0*/  @!P2 FMUL R29, R29, 0.5 ;  /* 0x3f0000001d1da820 */ /* 0x000fe20000400000 */
[----:B------:R-:W-:Y:S01]  /*2de0*/  FMNMX R4, R58, R3, !PT ;  /* 0x000000033a047209 */ /* 0x000fe20007800000 */
[--C-:B------:R-:W-:Y:S01]  /*2df0*/  FFMA R77, R77, UR4, -R88.reuse ;  /* 0x000000044d4d7c23 */ /* 0x100fe20008000858 */
[--C-:B------:R-:W-:Y:S01]  /*2e00*/  FFMA R81, R81, UR4, -R88.reuse ;  /* 0x0000000451517c23 */ /* 0x100fe20008000858 */
[----:B------:R-:W-:Y:S01]  /*2e10*/  @!P3 FMUL R32, R32, 0.5 ;  /* 0x3f0000002020b820 */ /* 0x000fe20000400000 */
[----:B------:R-:W-:Y:S01]  /*2e20*/  FMNMX R3, R59, R4, !PT ;  /* 0x000000043b037209 */ /* 0x000fe20007800000 */
[----:B------:R-:W2:Y:S01]  /*2e30*/  MUFU.EX2 R28, R28 ;  /* 0x0000001c001c7308 */ /* 0x000ea20000000800 */
[----:B---3--:R-:W-:Y:S01]  /*2e40*/  @!P6 FMUL R25, R25, R25 ;  /* 0x000000191919e220 */ /* 0x008fe20000400000 */
[----:B------:R-:W-:Y:S01]  /*2e50*/  FSETP.GEU.AND P6, PT, R37, -126, PT ;  /* 0xc2fc00002500780b */ /* 0x000fe20003fce000 */
[--C-:B------:R-:W-:Y:S01]  /*2e60*/  FFMA R80, R80, UR4, -R88.reuse ;  /* 0x0000000450507c23 */ /* 0x100fe20008000858 */
[----:B------:R-:W-:Y:S01]  /*2e70*/  FMNMX R4, R62, R3, !PT ;  /* 0x000000033e047209 */ /* 0x000fe20007800000 */
[--C-:B------:R-:W-:Y:S01]  /*2e80*/  FFMA R84, R84, UR4, -R88.reuse ;  /* 0x0000000454547c23 */ /* 0x100fe20008000858 */
[----:B------:R-:W-:Y:S01]  /*2e90*/  @!P4 FMUL R33, R33, 0.5 ;  /* 0x3f0000002121c820 */ /* 0x000fe20000400000 */
[----:B------:R-:W-:Y:S01]  /*2ea0*/  FFMA R85, R85, UR4, -R88 ;  /* 0x0000000455557c23 */ /* 0x000fe20008000858 */
[----:B-1----:R-:W-:Y:S01]  /*2eb0*/  @!P1 FMUL R20, R20, R20 ;  /* 0x0000001414149220 */ /* 0x002fe20000400000 */
[----:B------:R-:W-:Y:S01]  /*2ec0*/  FSETP.GEU.AND P1, PT, R40, -126, PT ;  /* 0xc2fc00002800780b */ /* 0x000fe20003f2e000 */
[----:B------:R-:W1:Y:S01]  /*2ed0*/  MUFU.EX2 R29, R29 ;  /* 0x0000001d001d7308 */ /* 0x000e620000000800 */
[----:B------:R-:W-:-:S04]  /*2ee0*/  FMNMX R3, R63, R4, !PT ;  /* 0x000000043f037209 */ /* 0x000fc80007800000 */
[----:B------:R-:W-:Y:S01]  /*2ef0*/  FMNMX R4, R66, R3, !PT ;  /* 0x0000000342047209 */ /* 0x000fe20007800000 */
[----:B------:R-:W-:Y:S01]  /*2f00*/  @!P6 FMUL R37, R37, 0.5 ;  /* 0x3f0000002525e820 */ /* 0x000fe20000400000 */
[----:B--2---:R-:W-:Y:S01]  /*2f10*/  @!P5 FMUL R28, R28, R28 ;  /* 0x0000001c1c1cd220 */ /* 0x004fe20000400000 */
[----:B------:R-:W2:Y:S01]  /*2f20*/  MUFU.EX2 R32, R32 ;  /* 0x0000002000207308 */ /* 0x000ea20000000800 */
[----:B------:R-:W-:Y:S02]  /*2f30*/  FMNMX R3, R67, R4, !PT ;  /* 0x0000000443037209 */ /* 0x000fe40007800000 */
[----:B------:R-:W-:Y:S01]  /*2f40*/  FSETP.GEU.AND P5, PT, R36, -126, PT ;  /* 0xc2fc00002400780b */ /* 0x000fe20003fae000 */
[----:B------:R-:W-:Y:S01]  /*2f50*/  @!P1 FMUL R40, R40, 0.5 ;  /* 0x3f00000028289820 */ /* 0x000fe20000400000 */
[----:B------:R-:W-:-:S03]  /*2f60*/  FMNMX R4, R70, R3, !PT ;  /* 0x0000000346047209 */ /* 0x000fc60007800000 */
[----:B------:R-:W3:Y:S01]  /*2f70*/  MUFU.EX2 R33, R33 ;  /* 0x0000002100217308 */ /* 0x000ee20000000800 */
[----:B-1----:R-:W-:Y:S01]  /*2f80*/  @!P2 FMUL R29, R29, R29 ;  /* 0x0000001d1d1da220 */ /* 0x002fe20000400000 */
[----:B------:R-:W-:Y:S02]  /*2f90*/  FSETP.GEU.AND P2, PT, R41, -126, PT ;  /* 0xc2fc00002900780b */ /* 0x000fe40003f4e000 */
[----:B------:R-:W-:-:S04]  /*2fa0*/  FMNMX R3, R71, R4, !PT ;  /* 0x0000000447037209 */ /* 0x000fc80007800000 */
[----:B------:R-:W1:Y:S01]  /*2fb0*/  MUFU.EX2 R40, R40 ;  /* 0x0000002800287308 */ /* 0x000e620000000800 */
[----:B--2---:R-:W-:Y:S01]  /*2fc0*/  @!P3 FMUL R32, R32, R32 ;  /* 0x000000202020b220 */ /* 0x004fe20000400000 */
[----:B------:R-:W-:Y:S01]  /*2fd0*/  FSETP.GEU.AND P3, PT, R44, -126, PT ;  /* 0xc2fc00002c00780b */ /* 0x000fe20003f6e000 */
[----:B------:R-:W-:Y:S01]  /*2fe0*/  @!P5 FMUL R36, R36, 0.5 ;  /* 0x3f0000002424d820 */ /* 0x000fe20000400000 */
[----:B------:R-:W-:-:S03]  /*2ff0*/  FMNMX R4, R74, R3, !PT ;  /* 0x000000034a047209 */ /* 0x000fc60007800000 */
[----:B------:R-:W-:Y:S01]  /*3000*/  @!P2 FMUL R41, R41, 0.5 ;  /* 0x3f0000002929a820 */ /* 0x000fe20000400000 */
[----:B------:R-:W2:Y:S01]  /*3010*/  MUFU.EX2 R37, R37 ;  /* 0x0000002500257308 */ /* 0x000ea20000000800 */
[----:B---3--:R-:W-:Y:S01]  /*3020*/  @!P4 FMUL R33, R33, R33 ;  /* 0x000000212121c220 */ /* 0x008fe20000400000 */
[----:B------:R-:W-:Y:S02]  /*3030*/  FSETP.GEU.AND P4, PT, R45, -126, PT ;  /* 0xc2fc00002d00780b */ /* 0x000fe40003f8e000 */
[----:B------:R-:W-:-:S03]  /*3040*/  FMNMX R3, R75, R4, !PT ;  /* 0x000000044b037209 */ /* 0x000fc60007800000 */
[----:B------:R-:W-:Y:S01]  /*3050*/  @!P3 FMUL R44, R44, 0.5 ;  /* 0x3f0000002c2cb820 */ /* 0x000fe20000400000 */
[----:B------:R-:W-:Y:S01]  /*3060*/  FMNMX R4, R78, R3, !PT ;  /* 0x000000034e047209 */ /* 0x000fe20007800000 */
[----:B-1----:R-:W-:Y:S01]  /*3070*/  @!P1 FMUL R40, R40, R40 ;  /* 0x0000002828289220 */ /* 0x002fe20000400000 */
[----:B------:R-:W-:Y:S01]  /*3080*/  FSETP.GEU.AND P1, PT, R53, -126, PT ;  /* 0xc2fc00003500780b */ /* 0x000fe20003f2e000 */
[----:B------:R-:W1:Y:S01]  /*3090*/  MUFU.EX2 R36, R36 ;  /* 0x0000002400247308 */ /* 0x000e620000000800 */
[----:B------:R-:W-:-:S03]  /*30a0*/  FMNMX R3, R79, R4, !PT ;  /* 0x000000044f037209 */ /* 0x000fc60007800000 */
[----:B------:R-:W-:Y:S01]  /*30b0*/  @!P4 FMUL R45, R45, 0.5 ;  /* 0x3f0000002d2dc820 */ /* 0x000fe20000400000 */
[----:B------:R-:W-:Y:S01]  /*30c0*/  FMNMX R4, R82, R3, !PT ;  /* 0x0000000352047209 */ /* 0x000fe20007800000 */
[----:B--2---:R-:W-:Y:S01]  /*30d0*/  @!P6 FMUL R37, R37, R37 ;  /* 0x000000252525e220 */ /* 0x004fe20000400000 */
[----:B------:R-:W-:Y:S01]  /*30e0*/  FSETP.GEU.AND P6, PT, R48, -126, PT ;  /* 0xc2fc00003000780b */ /* 0x000fe20003fce000 */
[----:B------:R-:W2:Y:S01]  /*30f0*/  MUFU.EX2 R41, R41 ;  /* 0x0000002900297308 */ /* 0x000ea20000000800 */
[----:B------:R-:W-:-:S03]  /*3100*/  FMNMX R3, R83, R4, !PT ;  /* 0x0000000453037209 */ /* 0x000fc60007800000 */
[----:B------:R-:W-:Y:S01]  /*3110*/  @!P1 FMUL R53, R53, 0.5 ;  /* 0x3f00000035359820 */ /* 0x000fe20000400000 */
[----:B------:R-:W-:-:S03]  /*3120*/  FMNMX R4, R86, R3, !PT ;  /* 0x0000000356047209 */ /* 0x000fc60007800000 */
[----:B------:R-:W3:Y:S01]  /*3130*/  MUFU.EX2 R44, R44 ;  /* 0x0000002c002c7308 */ /* 0x000ee20000000800 */
[----:B------:R-:W-:Y:S01]  /*3140*/  FMNMX R4, R87, R4, !PT ;  /* 0x0000000457047209 */ /* 0x000fe20007800000 */
[----:B-1----:R-:W-:Y:S01]  /*3150*/  @!P5 FMUL R36, R36, R36 ;  /* 0x000000242424d220 */ /* 0x002fe20000400000 */
[----:B------:R-:W-:Y:S01]  /*3160*/  FSETP.GEU.AND P5, PT, R49, -126, PT ;  /* 0xc2fc00003100780b */ /* 0x000fe20003fae000 */
[----:B------:R-:W-:Y:S02]  /*3170*/  @!P6 FMUL R48, R48, 0.5 ;  /* 0x3f0000003030e820 */ /* 0x000fe40000400000 */
[----:B------:R-:W1:Y:S02]  /*3180*/  SHFL.BFLY PT, R3, R4, 0x1, 0x1f ;  /* 0x0c201f0004037f89 */ /* 0x000e6400000e0000 */
[----:B------:R-:W4:Y:S01]  /*3190*/  MUFU.EX2 R45, R45 ;  /* 0x0000002d002d7308 */ /* 0x000f220000000800 */
[----:B--2---:R-:W-:Y:S01]  /*31a0*/  @!P2 FMUL R41, R41, R41 ;  /* 0x000000292929a220 */ /* 0x004fe20000400000 */
[----:B------:R-:W-:-:S06]  /*31b0*/  FSETP.GEU.AND P2, PT, R52, -126, PT ;  /* 0xc2fc00003400780b */ /* 0x000fcc0003f4e000 */
[----:B------:R-:W2:Y:S01]  /*31c0*/  MUFU.EX2 R53, R53 ;  /* 0x0000003500357308 */ /* 0x000ea20000000800 */
[----:B---3--:R-:W-:Y:S01]  /*31d0*/  @!P3 FMUL R44, R44, R44 ;  /* 0x0000002c2c2cb220 */ /* 0x008fe20000400000 */
[----:B------:R-:W-:Y:S01]  /*31e0*/  FSETP.GEU.AND P3, PT, R57, -126, PT ;  /* 0xc2fc00003900780b */ /* 0x000fe20003f6e000 */
[----:B------:R-:W-:-:S04]  /*31f0*/  @!P5 FMUL R49, R49, 0.5 ;  /* 0x3f0000003131d820 */ /* 0x000fc80000400000 */
[----:B------:R-:W-:Y:S01]  /*3200*/  @!P2 FMUL R52, R52, 0.5 ;  /* 0x3f0000003434a820 */ /* 0x000fe20000400000 */
[----:B------:R-:W3:Y:S01]  /*3210*/  MUFU.EX2 R48, R48 ;  /* 0x0000003000307308 */ /* 0x000ee20000000800 */
[----:B----4-:R-:W-:Y:S01]  /*3220*/  @!P4 FMUL R45, R45, R45 ;  /* 0x0000002d2d2dc220 */ /* 0x010fe20000400000 */
[----:B------:R-:W-:Y:S02]  /*3230*/  FSETP.GEU.AND P4, PT, R60, -126, PT ;  /* 0xc2fc00003c00780b */ /* 0x000fe40003f8e000 */
[----:B-1----:R-:W-:-:S03]  /*3240*/  FMNMX R3, R4, R3, !PT ;  /* 0x0000000304037209 */ /* 0x002fc60007800000 */
[----:B------:R-:W-:Y:S01]  /*3250*/  @!P3 FMUL R57, R57, 0.5 ;  /* 0x3f0000003939b820 */ /* 0x000fe20000400000 */
[----:B------:R-:W1:Y:S01]  /*3260*/  MUFU.EX2 R49, R49 ;  /* 0x0000003100317308 */ /* 0x000e620000000800 */
[----:B--2---:R-:W-:Y:S01]  /*3270*/  @!P1 FMUL R53, R53, R53 ;  /* 0x0000003535359220 */ /* 0x004fe20000400000 */
[----:B------:R-:W-:Y:S01]  /*3280*/  FSETP.GEU.AND P1, PT, R65, -126, PT ;  /* 0xc2fc00004100780b */ /* 0x000fe20003f2e000 */
[----:B------:R-:W2:Y:S04]  /*3290*/  SHFL.BFLY PT, R12, R3, 0x2, 0x1f ;  /* 0x0c401f00030c7f89 */ /* 0x000ea800000e0000 */
[----:B------:R-:W-:Y:S01]  /*32a0*/  @!P4 FMUL R60, R60, 0.5 ;  /* 0x3f0000003c3cc820 */ /* 0x000fe20000400000 */
[----:B------:R-:W4:Y:S01]  /*32b0*/  MUFU.EX2 R52, R52 ;  /* 0x0000003400347308 */ /* 0x000f220000000800 */
[----:B---3--:R-:W-:Y:S01]  /*32c0*/  @!P6 FMUL R48, R48, R48 ;  /* 0x000000303030e220 */ /* 0x008fe20000400000 */
[----:B------:R-:W-:-:S05]  /*32d0*/  FSETP.GEU.AND P6, PT, R64, -126, PT ;  /* 0xc2fc00004000780b */ /* 0x000fca0003fce000 */
[----:B------:R-:W-:Y:S01]  /*32e0*/  @!P1 FMUL R65, R65, 0.5 ;  /* 0x3f00000041419820 */ /* 0x000fe20000400000 */
[----:B------:R-:W3:Y:S01]  /*32f0*/  MUFU.EX2 R57, R57 ;  /* 0x0000003900397308 */ /* 0x000ee20000000800 */
[----:B-1----:R-:W-:Y:S01]  /*3300*/  @!P5 FMUL R49, R49, R49 ;  /* 0x000000313131d220 */ /* 0x002fe20000400000 */
[----:B------:R-:W-:-:S05]  /*3310*/  FSETP.GEU.AND P5, PT, R61, -126, PT ;  /* 0xc2fc00003d00780b */ /* 0x000fca0003fae000 */
[----:B------:R-:W-:Y:S01]  /*3320*/  @!P6 FMUL R64, R64, 0.5 ;  /* 0x3f0000004040e820 */ /* 0x000fe20000400000 */
[----:B------:R-:W1:Y:S01]  /*3330*/  MUFU.EX2 R60, R60 ;  /* 0x0000003c003c7308 */ /* 0x000e620000000800 */
[----:B----4-:R-:W-:Y:S01]  /*3340*/  @!P2 FMUL R52, R52, R52 ;  /* 0x000000343434a220 */ /* 0x010fe20000400000 */
[----:B------:R-:W-:Y:S02]  /*3350*/  FSETP.GEU.AND P2, PT, R68, -126, PT ;  /* 0xc2fc00004400780b */ /* 0x000fe40003f4e000 */
[----:B--2---:R-:W-:-:S03]  /*3360*/  FMNMX R12, R3, R12, !PT ;  /* 0x0000000c030c7209 */ /* 0x004fc60007800000 */
[----:B------:R-:W-:Y:S01]  /*3370*/  @!P5 FMUL R61, R61, 0.5 ;  /* 0x3f0000003d3dd820 */ /* 0x000fe20000400000 */
[----:B------:R-:W2:Y:S01]  /*3380*/  MUFU.EX2 R65, R65 ;  /* 0x0000004100417308 */ /* 0x000ea20000000800 */
        /* <DEDUP_REMOVED lines=8> */
[----:B--2---:R-:W-:Y:S01]  /*3410*/  @!P1 FMUL R65, R65, R65 ;  /* 0x0000004141419220 */ /* 0x004fe20000400000 */
[----:B------:R-:W-:-:S05]  /*3420*/  FSETP.GEU.AND P1, PT, R81, -126, PT ;  /* 0xc2fc00005100780b */ /* 0x000fca0003f2e000 */
[----:B------:R-:W-:Y:S01]  /*3430*/  @!P4 FMUL R77, R77, 0.5 ;  /* 0x3f0000004d4dc820 */ /* 0x000fe20000400000 */
[----:B------:R-:W2:Y:S01]  /*3440*/  MUFU.EX2 R68, R68 ;  /* 0x0000004400447308 */ /* 0x000ea20000000800 */
[----:B---3--:R-:W-:Y:S01]  /*3450*/  @!P6 FMUL R64, R64, R64 ;  /* 0x000000404040e220 */ /* 0x008fe20000400000 */
[----:B------:R-:W-:-:S04]  /*3460*/  FSETP.NEU.AND P6, PT, R12, -INF , PT ;  /* 0xff8000000c00780b */ /* 0x000fc80003fcd000 */
[----:B------:R-:W-:Y:S01]  /*3470*/  FSEL R3, R12, RZ, P6 ;  /* 0x000000ff0c037208 */ /* 0x000fe20003000000 */
[----:B------:R-:W-:Y:S01]  /*3480*/  @!P1 FMUL R81, R81, 0.5 ;  /* 0x3f00000051519820 */ /* 0x000fe20000400000 */
[----:B------:R-:W3:Y:S01]  /*3490*/  MUFU.EX2 R69, R69 ;  /* 0x0000004500457308 */ /* 0x000ee20000000800 */
[----:B-1----:R-:W-:Y:S01]  /*34a0*/  @!P5 FMUL R61, R61, R61 ;  /* 0x0000003d3d3dd220 */ /* 0x002fe20000400000 */
[----:B------:R-:W-:Y:S01]  /*34b0*/  FSETP.GEU.AND P5, PT, R80, -126, PT ;  /* 0xc2fc00005000780b */ /* 0x000fe20003fae000 */
[----:B------:R-:W-:Y:S01]  /*34c0*/  FMUL R3, R3, UR4 ;  /* 0x0000000403037c20 */ /* 0x000fe20008400000 */
[----:B------:R-:W-:-:S03]  /*34d0*/  FSETP.GEU.AND P6, PT, R84, -126, PT ;  /* 0xc2fc00005400780b */ /* 0x000fc60003fce000 */
[--C-:B------:R-:W-:Y:S01]  /*34e0*/  FFMA R26, R26, UR4, -R3.reuse ;  /* 0x000000041a1a7c23 */ /* 0x100fe20008000803 */
[----:B------:R1:W4:Y:S01]  /*34f0*/  MUFU.EX2 R72, R77 ;  /* 0x0000004d00487308 */ /* 0x0003220000000800 */
[--C-:B------:R-:W-:Y:S01]  /*3500*/  FFMA R4, R27, UR4, -R3.reuse ;  /* 0x000000041b047c23 */ /* 0x100fe20008000803 */
[--C-:B------:R-:W-:Y:S01]  /*3510*/  FFMA R56, R31, UR4, -R3.reuse ;  /* 0x000000041f387c23 */ /* 0x100fe20008000803 */
[----:B--2---:R-:W-:Y:S01]  /*3520*/  @!P2 FMUL R68, R68, R68 ;  /* 0x000000444444a220 */ /* 0x004fe20000400000 */
[----:B------:R-:W-:Y:S01]  /*3530*/  FSETP.GEU.AND P2, PT, R85, -126, PT ;  /* 0xc2fc00005500780b */ /* 0x000fe20003f4e000 */
[--C-:B------:R-:W-:Y:S01]  /*3540*/  FFMA R30, R30, UR4, -R3.reuse ;  /* 0x000000041e1e7c23 */ /* 0x100fe20008000803 */
[--C-:B------:R-:W-:Y:S01]  /*3550*/  FFMA R34, R34, UR4, -R3.reuse ;  /* 0x0000000422227c23 */ /* 0x100fe20008000803 */
[----:B------:R-:W-:Y:S01]  /*3560*/  @!P5 FMUL R80, R80, 0.5 ;  /* 0x3f0000005050d820 */ /* 0x000fe20000400000 */
[----:B------:R-:W2:Y:S01]  /*3570*/  MUFU.EX2 R76, R81 ;  /* 0x00000051004c7308 */ /* 0x000ea20000000800 */
[----:B---3--:R-:W-:Y:S01]  /*3580*/  @!P3 FMUL R69, R69, R69 ;  /* 0x000000454545b220 */ /* 0x008fe20000400000 */
[----:B------:R-:W-:Y:S01]  /*3590*/  FSETP.GEU.AND P3, PT, R26, -126, PT ;  /* 0xc2fc00001a00780b */ /* 0x000fe20003f6e000 */
[----:B------:R-:W-:Y:S01]  /*35a0*/  @!P6 FMUL R84, R84, 0.5 ;  /* 0x3f0000005454e820 */ /* 0x000fe20000400000 */
[--C-:B-1----:R-:W-:Y:S01]  /*35b0*/  FFMA R77, R35, UR4, -R3.reuse ;  /* 0x00000004234d7c23 */ /* 0x102fe20008000803 */
[--C-:B------:R-:W-:Y:S01]  /*35c0*/  FFMA R38, R38, UR4, -R3.reuse ;  /* 0x0000000426267c23 */ /* 0x100fe20008000803 */
[--C-:B------:R-:W-:Y:S01]  /*35d0*/  FFMA R42, R42, UR4, -R3.reuse ;  /* 0x000000042a2a7c23 */ /* 0x100fe20008000803 */
[--C-:B------:R-:W-:Y:S01]  /*35e0*/  FFMA R46, R46, UR4, -R3.reuse ;  /* 0x000000042e2e7c23 */ /* 0x100fe20008000803 */
[----:B------:R-:W1:Y:S01]  /*35f0*/  MUFU.EX2 R73, R80 ;  /* 0x0000005000497308 */ /* 0x000e620000000800 */
[----:B----4-:R-:W-:Y:S01]  /*3600*/  @!P4 FMUL R72, R72, R72 ;  /* 0x000000484848c220 */ /* 0x010fe20000400000 */
[----:B------:R-:W-:Y:S01]  /*3610*/  FSETP.GEU.AND P4, PT, R4, -126, PT ;  /* 0xc2fc00000400780b */ /* 0x000fe20003f8e000 */
[----:B------:R-:W-:Y:S01]  /*3620*/  @!P2 FMUL R85, R85, 0.5 ;  /* 0x3f0000005555a820 */ /* 0x000fe20000400000 */
[--C-:B------:R-:W-:Y:S01]  /*3630*/  FFMA R50, R50, UR4, -R3.reuse ;  /* 0x0000000432327c23 */ /* 0x100fe20008000803 */
[--C-:B------:R-:W-:Y:S01]  /*3640*/  FFMA R55, R55, UR4, -R3.reuse ;  /* 0x0000000437377c23 */ /* 0x100fe20008000803 */
[--C-:B------:R-:W-:Y:S01]  /*3650*/  FFMA R54, R54, UR4, -R3.reuse ;  /* 0x0000000436367c23 */ /* 0x100fe20008000803 */
[----:B------:R-:W-:Y:S01]  /*3660*/  @!P3 FMUL R26, R26, 0.5 ;  /* 0x3f0000001a1ab820 */ /* 0x000fe20000400000 */
[----:B------:R3:W4:Y:S01]  /*3670*/  MUFU.EX2 R80, R85 ;  /* 0x0000005500507308 */ /* 0x0007220000000800 */
[----:B--2---:R-:W-:Y:S01]  /*3680*/  @!P1 FMUL R76, R76, R76 ;  /* 0x0000004c4c4c9220 */ /* 0x004fe20000400000 */
[----:B------:R-:W-:Y:S01]  /*3690*/  FSETP.GEU.AND P1, PT, R56, -126, PT ;  /* 0xc2fc00003800780b */ /* 0x000fe20003f2e000 */
[--C-:B------:R-:W-:Y:S01]  /*36a0*/  FFMA R83, R83, UR4, -R3.reuse ;  /* 0x0000000453537c23 */ /* 0x100fe20008000803 */
[--C-:B------:R-:W-:Y:S01]  /*36b0*/  FFMA R71, R71, UR4, -R3.reuse ;  /* 0x0000000447477c23 */ /* 0x100fe20008000803 */
[--C-:B------:R-:W-:Y:S01]  /*36c0*/  FFMA R78, R78, UR4, -R3.reuse ;  /* 0x000000044e4e7c23 */ /* 0x100fe20008000803 */
[----:B------:R-:W-:Y:S01]  /*36d0*/  FFMA R79, R79, UR4, -R3 ;  /* 0x000000044f4f7c23 */ /* 0x000fe20008000803 */
[----:B------:R-:W-:Y:S01]  /*36e0*/  @!P4 FMUL R4, R4, 0.5 ;  /* 0x3f0000000404c820 */ /* 0x000fe20000400000 */
[----:B------:R-:W2:Y:S01]  /*36f0*/  MUFU.EX2 R27, R84 ;  /* 0x00000054001b7308 */ /* 0x000ea20000000800 */
[----:B-1----:R-:W-:Y:S01]  /*3700*/  @!P5 FMUL R73, R73, R73 ;  /* 0x000000494949d220 */ /* 0x002fe20000400000 */
[----:B------:R-:W-:Y:S01]  /*3710*/  FSETP.GEU.AND P5, PT, R30, -126, PT ;  /* 0xc2fc00001e00780b */ /* 0x000fe20003fae000 */
[----:B---3--:R-:W-:Y:S01]  /*3720*/  FADD R85, R32, R65 ;  /* 0x0000004120557221 */ /* 0x008fe20000000000 */
[----:B------:R-:W-:Y:S01]  /*3730*/  FADD R89, R41, R76 ;  /* 0x0000004c29597221 */ /* 0x000fe20000000000 */
[----:B------:R-:W-:-:S02]  /*3740*/  F2FP.BF16.F32.PACK_AB R32, R33, R32 ;  /* 0x000000202120723e */ /* 0x000fc400000010ff */
[----:B------:R-:W-:Y:S01]  /*3750*/  @!P1 FMUL R56, R56, 0.5 ;  /* 0x3f00000038389820 */ /* 0x000fe20000400000 */
[----:B------:R1:W3:Y:S01]  /*3760*/  MUFU.EX2 R31, R26 ;  /* 0x0000001a001f7308 */ /* 0x0002e20000000800 */
[----:B----4-:R-:W-:Y:S01]  /*3770*/  @!P2 FMUL R80, R80, R80 ;  /* 0x000000505050a220 */ /* 0x010fe20000400000 */
[----:B------:R-:W-:-:S05]  /*3780*/  FSETP.GEU.AND P2, PT, R77, -126, PT ;  /* 0xc2fc00004d00780b */ /* 0x000fca0003f4e000 */
[----:B------:R-:W-:Y:S01]  /*3790*/  @!P5 FMUL R30, R30, 0.5 ;  /* 0x3f0000001e1ed820 */ /* 0x000fe20000400000 */
[----:B------:R4:W5:Y:S01]  /*37a0*/  MUFU.EX2 R84, R4 ;  /* 0x0000000400547308 */ /* 0x0009620000000800 */
[----:B-1----:R-:W-:Y:S01]  /*37b0*/  FFMA R26, R43, UR4, -R3 ;  /* 0x000000042b1a7c23 */ /* 0x002fe20008000803 */
[----:B--2---:R-:W-:Y:S01]  /*37c0*/  @!P6 FMUL R27, R27, R27 ;  /* 0x0000001b1b1be220 */ /* 0x004fe20000400000 */
[----:B------:R-:W-:-:S04]  /*37d0*/  FSETP.GEU.AND P6, PT, R34, -126, PT ;  /* 0xc2fc00002200780b */ /* 0x000fc80003fce000 */
[----:B------:R-:W-:Y:S01]  /*37e0*/  @!P2 FMUL R77, R77, 0.5 ;  /* 0x3f0000004d4da820 */ /* 0x000fe20000400000 */
[----:B------:R-:W1:Y:S01]  /*37f0*/  MUFU.EX2 R88, R56 ;  /* 0x0000003800587308 */ /* 0x000e620000000800 */
[----:B----4-:R-:W-:Y:S01]  /*3800*/  FFMA R4, R39, UR4, -R3 ;  /* 0x0000000427047c23 */ /* 0x010fe20008000803 */
[----:B---3--:R-:W-:Y:S01]  /*3810*/  @!P3 FMUL R31, R31, R31 ;  /* 0x0000001f1f1fb220 */ /* 0x008fe20000400000 */
[----:B------:R-:W-:-:S05]  /*3820*/  FSETP.GEU.AND P3, PT, R38, -126, PT ;  /* 0xc2fc00002600780b */ /* 0x000fca0003f6e000 */
[----:B------:R-:W-:Y:S01]  /*3830*/  @!P6 FMUL R34, R34, 0.5 ;  /* 0x3f0000002222e820 */ /* 0x000fe20000400000 */
[----:B-----5:R-:W-:Y:S01]  /*3840*/  @!P4 FMUL R84, R84, R84 ;  /* 0x000000545454c220 */ /* 0x020fe20000400000 */
[----:B------:R-:W-:Y:S01]  /*3850*/  FSETP.GEU.AND P4, PT, R4, -126, PT ;  /* 0xc2fc00000400780b */ /* 0x000fe20003f8e000 */
[----:B------:R-:W2:Y:S05]  /*3860*/  MUFU.EX2 R90, R77 ;  /* 0x0000004d005a7308 */ /* 0x000eaa0000000800 */
[----:B------:R-:W-:Y:S01]  /*3870*/  @!P3 FMUL R38, R38, 0.5 ;  /* 0x3f0000002626b820 */ /* 0x000fe20000400000 */
[----:B-1----:R-:W-:Y:S01]  /*3880*/  @!P1 FMUL R88, R88, R88 ;  /* 0x0000005858589220 */ /* 0x002fe20000400000 */
[----:B------:R-:W-:Y:S01]  /*3890*/  FSETP.GEU.AND P1, PT, R26, -126, PT ;  /* 0xc2fc00001a00780b */ /* 0x000fe20003f2e000 */
[----:B------:R1:W3:Y:S04]  /*38a0*/  MUFU.EX2 R35, R30 ;  /* 0x0000001e00237308 */ /* 0x0002e80000000800 */
[----:B------:R-:W-:-:S04]  /*38b0*/  @!P4 FMUL R4, R4, 0.5 ;  /* 0x3f0000000404c820 */ /* 0x000fc80000400000 */
[----:B------:R4:W5:Y:S01]  /*38c0*/  MUFU.EX2 R39, R34 ;  /* 0x0000002200277308 */ /* 0x0009620000000800 */
[--C-:B-1----:R-:W-:Y:S01]  /*38d0*/  FFMA R30, R47, UR4, -R3.reuse ;  /* 0x000000042f1e7c23 */ /* 0x102fe20008000803 */
[----:B--2---:R-:W-:Y:S02]  /*38e0*/  @!P2 FMUL R90, R90, R90 ;  /* 0x0000005a5a5aa220 */ /* 0x004fe40000400000 */
[----:B------:R-:W-:Y:S02]  /*38f0*/  @!P1 FMUL R26, R26, 0.5 ;  /* 0x3f0000001a1a9820 */ /* 0x000fe40000400000 */
[----:B------:R-:W-:Y:S02]  /*3900*/  FSETP.GEU.AND P2, PT, R30, -126, PT ;  /* 0xc2fc00001e00780b */ /* 0x000fe40003f4e000 */
[----:B------:R1:W2:Y:S01]  /*3910*/  MUFU.EX2 R43, R38 ;  /* 0x00000026002b7308 */ /* 0x0002a20000000800 */
[----:B---3--:R-:W-:Y:S01]  /*3920*/  @!P5 FMUL R35, R35, R35 ;  /* 0x000000232323d220 */ /* 0x008fe20000400000 */
[----:B------:R-:W-:Y:S01]  /*3930*/  FSETP.GEU.AND P5, PT, R42, -126, PT ;  /* 0xc2fc00002a00780b */ /* 0x000fe20003fae000 */
[----:B----4-:R-:W-:-:S05]  /*3940*/  FFMA R34, R62, UR4, -R3 ;  /* 0x000000043e227c23 */ /* 0x010fca0008000803 */
[----:B------:R3:W4:Y:S01]  /*3950*/  MUFU.EX2 R92, R4 ;  /* 0x00000004005c7308 */ /* 0x0007220000000800 */
[----:B-----5:R-:W-:Y:S01]  /*3960*/  @!P6 FMUL R39, R39, R39 ;  /* 0x000000272727e220 */ /* 0x020fe20000400000 */
[----:B------:R-:W-:Y:S01]  /*3970*/  FSETP.GEU.AND P6, PT, R46, -126, PT ;  /* 0xc2fc00002e00780b */ /* 0x000fe20003fce000 */
[----:B------:R-:W-:Y:S01]  /*3980*/  @!P2 FMUL R30, R30, 0.5 ;  /* 0x3f0000001e1ea820 */ /* 0x000fe20000400000 */
[----:B-1----:R-:W-:-:S03]  /*3990*/  FFMA R38, R66, UR4, -R3 ;  /* 0x0000000442267c23 */ /* 0x002fc60008000803 */
[----:B------:R-:W-:Y:S01]  /*39a0*/  @!P5 FMUL R42, R42, 0.5 ;  /* 0x3f0000002a2ad820 */ /* 0x000fe20000400000 */
[----:B------:R1:W5:Y:S01]  /*39b0*/  MUFU.EX2 R94, R26 ;  /* 0x0000001a005e7308 */ /* 0x0003620000000800 */
[----:B---3--:R-:W-:Y:S01]  /*39c0*/  FFMA R4, R51, UR4, -R3 ;  /* 0x0000000433047c23 */ /* 0x008fe20008000803 */
[----:B--2---:R-:W-:Y:S01]  /*39d0*/  @!P3 FMUL R43, R43, R43 ;  /* 0x0000002b2b2bb220 */ /* 0x004fe20000400000 */
[----:B------:R-:W-:-:S04]  /*39e0*/  FSETP.GEU.AND P3, PT, R50, -126, PT ;  /* 0xc2fc00003200780b */ /* 0x000fc80003f6e000 */
[----:B------:R-:W-:Y:S01]  /*39f0*/  @!P6 FMUL R46, R46, 0.5 ;  /* 0x3f0000002e2ee820 */ /* 0x000fe20000400000 */
[----:B------:R2:W3:Y:S01]  /*3a00*/  MUFU.EX2 R96, R30 ;  /* 0x0000001e00607308 */ /* 0x0004e20000000800 */
[----:B----4-:R-:W-:Y:S01]  /*3a10*/  @!P4 FMUL R92, R92, R92 ;  /* 0x0000005c5c5cc220 */ /* 0x010fe20000400000 */
[----:B------:R-:W-:Y:S01]  /*3a20*/  FSETP.GEU.AND P4, PT, R4, -126, PT ;  /* 0xc2fc00000400780b */ /* 0x000fe20003f8e000 */
[----:B-1----:R-:W-:-:S05]  /*3a30*/  FFMA R26, R58, UR4, -R3 ;  /* 0x000000043a1a7c23 */ /* 0x002fca0008000803 */
[----:B------:R-:W-:Y:S01]  /*3a40*/  @!P3 FMUL R50, R50, 0.5 ;  /* 0x3f0000003232b820 */ /* 0x000fe20000400000 */
[----:B-----5:R-:W-:Y:S01]  /*3a50*/  @!P1 FMUL R94, R94, R94 ;  /* 0x0000005e5e5e9220 */ /* 0x020fe20000400000 */
[----:B------:R-:W-:Y:S01]  /*3a60*/  FSETP.GEU.AND P1, PT, R55, -126, PT ;  /* 0xc2fc00003700780b */ /* 0x000fe20003f2e000 */
[----:B--2---:R-:W-:Y:S01]  /*3a70*/  FFMA R30, R59, UR4, -R3 ;  /* 0x000000043b1e7c23 */ /* 0x004fe20008000803 */
[----:B------:R1:W2:Y:S03]  /*3a80*/  MUFU.EX2 R47, R42 ;  /* 0x0000002a002f7308 */ /* 0x0002a60000000800 */
[----:B------:R-:W-:Y:S01]  /*3a90*/  @!P4 FMUL R4, R4, 0.5 ;  /* 0x3f0000000404c820 */ /* 0x000fe20000400000 */
[----:B---3--:R-:W-:Y:S01]  /*3aa0*/  @!P2 FMUL R96, R96, R96 ;  /* 0x000000606060a220 */ /* 0x008fe20000400000 */
[----:B------:R-:W-:-:S03]  /*3ab0*/  FSETP.GEU.AND P2, PT, R30, -126, PT ;  /* 0xc2fc00001e00780b */ /* 0x000fc60003f4e000 */
[----:B------:R3:W4:Y:S01]  /*3ac0*/  MUFU.EX2 R51, R46 ;  /* 0x0000002e00337308 */ /* 0x0007220000000800 */
[----:B-1----:R-:W-:Y:S02]  /*3ad0*/  FFMA R42, R67, UR4, -R3 ;  /* 0x00000004432a7c23 */ /* 0x002fe40008000803 */
[----:B------:R-:W-:-:S05]  /*3ae0*/  @!P1 FMUL R55, R55, 0.5 ;  /* 0x3f00000037379820 */ /* 0x000fca0000400000 */
[----:B------:R-:W1:Y:S01]  /*3af0*/  MUFU.EX2 R77, R50 ;  /* 0x00000032004d7308 */ /* 0x000e620000000800 */
[----:B--2---:R-:W-:Y:S01]  /*3b00*/  @!P5 FMUL R47, R47, R47 ;  /* 0x0000002f2f2fd220 */ /* 0x004fe20000400000 */
[----:B------:R-:W-:Y:S01]  /*3b10*/  FSETP.GEU.AND P5, PT, R54, -126, PT ;  /* 0xc2fc00003600780b */ /* 0x000fe20003fae000 */
[----:B------:R-:W-:Y:S01]  /*3b20*/  @!P2 FMUL R30, R30, 0.5 ;  /* 0x3f0000001e1ea820 */ /* 0x000fe20000400000 */
[----:B---3--:R-:W-:-:S04]  /*3b30*/  FFMA R46, R74, UR4, -R3 ;  /* 0x000000044a2e7c23 */ /* 0x008fc80008000803 */
[----:B------:R2:W3:Y:S01]  /*3b40*/  MUFU.EX2 R58, R4 ;  /* 0x00000004003a7308 */ /* 0x0004e20000000800 */
[----:B----4-:R-:W-:Y:S01]  /*3b50*/  @!P6 FMUL R51, R51, R51 ;  /* 0x000000333333e220 */ /* 0x010fe20000400000 */
[----:B------:R-:W-:-:S05]  /*3b60*/  FSETP.GEU.AND P6, PT, R26, -126, PT ;  /* 0xc2fc00001a00780b */ /* 0x000fca0003fce000 */
[----:B------:R-:W-:Y:S01]  /*3b70*/  @!P5 FMUL R54, R54, 0.5 ;  /* 0x3f0000003636d820 */ /* 0x000fe20000400000 */
[----:B------:R4:W5:Y:S01]  /*3b80*/  MUFU.EX2 R59, R55 ;  /* 0x00000037003b7308 */ /* 0x0009620000000800 */
[----:B--2---:R-:W-:Y:S01]  /*3b90*/  FFMA R4, R63, UR4, -R3 ;  /* 0x000000043f047c23 */ /* 0x004fe20008000803 */
[----:B-1----:R-:W-:Y:S01]  /*3ba0*/  @!P3 FMUL R77, R77, R77 ;  /* 0x0000004d4d4db220 */ /* 0x002fe20000400000 */
[----:B------:R-:W-:-:S04]  /*3bb0*/  FSETP.GEU.AND P3, PT, R34, -126, PT ;  /* 0xc2fc00002200780b */ /* 0x000fc80003f6e000 */
[----:B------:R-:W-:Y:S01]  /*3bc0*/  @!P6 FMUL R26, R26, 0.5 ;  /* 0x3f0000001a1ae820 */ /* 0x000fe20000400000 */
[----:B------:R1:W2:Y:S01]  /*3bd0*/  MUFU.EX2 R63, R30 ;  /* 0x0000001e003f7308 */ /* 0x0002a20000000800 */
[----:B---3--:R-:W-:Y:S01]  /*3be0*/  @!P4 FMUL R58, R58, R58 ;  /* 0x0000003a3a3ac220 */ /* 0x008fe20000400000 */
[----:B------:R-:W-:Y:S01]  /*3bf0*/  FSETP.GEU.AND P4, PT, R4, -126, PT ;  /* 0xc2fc00000400780b */ /* 0x000fe20003f8e000 */
[----:B----4-:R-:W-:-:S05]  /*3c00*/  FFMA R55, R86, UR4, -R3 ;  /* 0x0000000456377c23 */ /* 0x010fca0008000803 */
[----:B------:R-:W-:Y:S01]  /*3c10*/  @!P3 FMUL R34, R34, 0.5 ;  /* 0x3f0000002222b820 */ /* 0x000fe20000400000 */
[----:B-----5:R-:W-:Y:S01]  /*3c20*/  @!P1 FMUL R59, R59, R59 ;  /* 0x0000003b3b3b9220 */ /* 0x020fe20000400000 */
[----:B------:R-:W-:Y:S01]  /*3c30*/  FSETP.GEU.AND P1, PT, R42, -126, PT ;  /* 0xc2fc00002a00780b */ /* 0x000fe20003f2e000 */
[----:B-1----:R-:W-:Y:S01]  /*3c40*/  FFMA R30, R75, UR4, -R3 ;  /* 0x000000044b1e7c23 */ /* 0x002fe20008000803 */
[----:B------:R-:W1:Y:S03]  /*3c50*/  MUFU.EX2 R98, R54 ;  /* 0x0000003600627308 */ /* 0x000e660000000800 */
[----:B------:R-:W-:Y:S01]  /*3c60*/  @!P4 FMUL R4, R4, 0.5 ;  /* 0x3f0000000404c820 */ /* 0x000fe20000400000 */
[----:B--2---:R-:W-:-:S04]  /*3c70*/  @!P2 FMUL R63, R63, R63 ;  /* 0x0000003f3f3fa220 */ /* 0x004fc80000400000 */
[----:B------:R2:W3:Y:S03]  /*3c80*/  MUFU.EX2 R62, R26 ;  /* 0x0000001a003e7308 */ /* 0x0004e60000000800 */
[----:B------:R-:W-:-:S05]  /*3c90*/  @!P1 FMUL R42, R42, 0.5 ;  /* 0x3f0000002a2a9820 */ /* 0x000fca0000400000 */
[----:B------:R-:W4:Y:S01]  /*3ca0*/  MUFU.EX2 R66, R34 ;  /* 0x0000002200427308 */ /* 0x000f220000000800 */
[----:B-1----:R-:W-:Y:S01]  /*3cb0*/  @!P5 FMUL R98, R98, R98 ;  /* 0x000000626262d220 */ /* 0x002fe20000400000 */
[----:B------:R-:W-:Y:S01]  /*3cc0*/  FSETP.GEU.AND P5, PT, R38, -126, PT ;  /* 0xc2fc00002600780b */ /* 0x000fe20003fae000 */
[----:B--2---:R-:W-:-:S05]  /*3cd0*/  FFMA R26, R70, UR4, -R3 ;  /* 0x00000004461a7c23 */ /* 0x004fca0008000803 */
[----:B------:R1:W2:Y:S01]  /*3ce0*/  MUFU.EX2 R67, R4 ;  /* 0x0000000400437308 */ /* 0x0002a20000000800 */
[----:B---3--:R-:W-:Y:S01]  /*3cf0*/  @!P6 FMUL R62, R62, R62 ;  /* 0x0000003e3e3ee220 */ /* 0x008fe20000400000 */
[----:B------:R-:W-:Y:S02]  /*3d00*/  FSETP.GEU.AND P6, PT, R46, -126, PT ;  /* 0xc2fc00002e00780b */ /* 0x000fe40003fce000 */
[----:B------:R-:W-:-:S03]  /*3d10*/  FSETP.GEU.AND P2, PT, R26, -126, PT ;  /* 0xc2fc00001a00780b */ /* 0x000fc60003f4e000 */
[----:B------:R-:W-:Y:S01]  /*3d20*/  @!P5 FMUL R38, R38, 0.5 ;  /* 0x3f0000002626d820 */ /* 0x000fe20000400000 */
[----:B------:R-:W3:Y:S01]  /*3d30*/  MUFU.EX2 R75, R42 ;  /* 0x0000002a004b7308 */ /* 0x000ee20000000800 */
[--C-:B-1----:R-:W-:Y:S01]  /*3d40*/  FFMA R4, R82, UR4, -R3.reuse ;  /* 0x0000000452047c23 */ /* 0x102fe20008000803 */
[----:B----4-:R-:W-:Y:S01]  /*3d50*/  @!P3 FMUL R66, R66, R66 ;  /* 0x000000424242b220 */ /* 0x010fe20000400000 */
[----:B------:R-:W-:Y:S01]  /*3d60*/  FSETP.GEU.AND P3, PT, R30, -126, PT ;  /* 0xc2fc00001e00780b */ /* 0x000fe20003f6e000 */
[----:B------:R-:W-:Y:S01]  /*3d70*/  FFMA R3, R87, UR4, -R3 ;  /* 0x0000000457037c23 */ /* 0x000fe20008000803 */
[----:B------:R-:W-:Y:S01]  /*3d80*/  FADD R87, R40, R73 ;  /* 0x0000004928577221 */ /* 0x000fe20000000000 */
[----:B------:R-:W-:Y:S01]  /*3d90*/  UIADD3 UR4, UR37, 0x1, URZ ;  /* 0x0000000125047890 */ /* 0x000fe2000fffe03f */
[----:B------:R-:W-:Y:S01]  /*3da0*/  @!P6 FMUL R46, R46, 0.5 ;  /* 0x3f0000002e2ee820 */ /* 0x000fe20000400000 */
[----:B------:R-:W1:Y:S01]  /*3db0*/  MUFU.EX2 R70, R38 ;  /* 0x0000002600467308 */ /* 0x000e620000000800 */
[----:B--2---:R-:W-:Y:S01]  /*3dc0*/  @!P4 FMUL R67, R67, R67 ;  /* 0x000000434343c220 */ /* 0x004fe20000400000 */
[----:B------:R-:W-:Y:S01]  /*3dd0*/  FSETP.GEU.AND P4, PT, R4, -126, PT ;  /* 0xc2fc00000400780b */ /* 0x000fe20003f8e000 */
[----:B------:R-:W-:Y:S01]  /*3de0*/  @!P2 FMUL R26, R26, 0.5 ;  /* 0x3f0000001a1aa820 */ /* 0x000fe20000400000 */
[----:B------:R-:W-:-:S04]  /*3df0*/  UISETP.NE.AND UP0, UPT, UR4, 0x5, UPT ;  /* 0x000000050400788c */ /* 0x000fc8000bf05270 */
[----:B------:R-:W-:Y:S01]  /*3e00*/  @!P3 FMUL R30, R30, 0.5 ;  /* 0x3f0000001e1eb820 */ /* 0x000fe20000400000 */
[----:B---3--:R-:W-:Y:S01]  /*3e10*/  @!P1 FMUL R75, R75, R75 ;  /* 0x0000004b4b4b9220 */ /* 0x008fe20000400000 */
[----:B------:R-:W-:Y:S01]  /*3e20*/  FSETP.GEU.AND P1, PT, R83, -126, PT ;  /* 0xc2fc00005300780b */ /* 0x000fe20003f2e000 */
[----:B------:R2:W3:Y:S01]  /*3e30*/  MUFU.EX2 R82, R46 ;  /* 0x0000002e00527308 */ /* 0x0004e20000000800 */
[----:B------:R-:W-:Y:S01]  /*3e40*/  USEL UR5, URZ, 0x1, UP0 ;  /* 0x000000013f057887 */ /* 0x000fe20008000000 */
[----:B------:R-:W-:Y:S01]  /*3e50*/  FADD R50, R90, R75 ;  /* 0x0000004b5a327221 */ /* 0x000fe20000000000 */
[----:B------:R-:W-:Y:S01]  /*3e60*/  USEL UR4, UR4, URZ, UP0 ;  /* 0x0000003f04047287 */ /* 0x000fe20008000000 */
[----:B------:R-:W-:Y:S01]  /*3e70*/  @!P4 FMUL R4, R4, 0.5 ;  /* 0x3f0000000404c820 */ /* 0x000fe20000400000 */
[----:B-1----:R-:W-:Y:S01]  /*3e80*/  @!P5 FMUL R70, R70, R70 ;  /* 0x000000464646d220 */ /* 0x002fe20000400000 */
[----:B------:R-:W-:Y:S02]  /*3e90*/  FSETP.GEU.AND P5, PT, R71, -126, PT ;  /* 0xc2fc00004700780b */ /* 0x000fe40003fae000 */
[----:B------:R1:W4:Y:S01]  /*3ea0*/  MUFU.EX2 R81, R30 ;  /* 0x0000001e00517308 */ /* 0x0003220000000800 */
[----:B------:R-:W-:Y:S01]  /*3eb0*/  LOP3.LUT R2, R2, UR5, RZ, 0x3c, !PT ;  /* 0x0000000502027c12 */ /* 0x000fe2000f8e3cff */
[----:B--2---:R-:W-:-:S02]  /*3ec0*/  FADD R46, R39, R70 ;  /* 0x00000046272e7221 */ /* 0x004fc40000000000 */
[----:B------:R-:W-:-:S04]  /*3ed0*/  @!P1 FMUL R83, R83, 0.5 ;  /* 0x3f00000053539820 */ /* 0x000fc80000400000 */
[----:B------:R2:W5:Y:S01]  /*3ee0*/  MUFU.EX2 R100, R4 ;  /* 0x0000000400647308 */ /* 0x0005620000000800 */
[----:B---3--:R-:W-:Y:S01]  /*3ef0*/  @!P6 FMUL R82, R82, R82 ;  /* 0x000000525252e220 */ /* 0x008fe20000400000 */
[----:B------:R-:W-:Y:S01]  /*3f00*/  FSETP.GEU.AND P6, PT, R78, -126, PT ;  /* 0xc2fc00004e00780b */ /* 0x000fe20003fce000 */
[----:B-1----:R-:W-:Y:S01]  /*3f10*/  FADD R30, R25, R60 ;  /* 0x0000003c191e7221 */ /* 0x002fe20000000000 */
[----:B------:R-:W-:-:S03]  /*3f20*/  @!P5 FMUL R71, R71, 0.5 ;  /* 0x3f0000004747d820 */ /* 0x000fc60000400000 */
[----:B------:R-:W-:Y:S01]  /*3f30*/  FADD R93, R30, R89 ;  /* 0x000000591e5d7221 */ /* 0x000fe20000000000 */
[----:B------:R-:W1:Y:S01]  /*3f40*/  MUFU.EX2 R83, R83 ;  /* 0x0000005300537308 */ /* 0x000e620000000800 */
[----:B----4-:R-:W-:Y:S01]  /*3f50*/  @!P3 FMUL R81, R81, R81 ;  /* 0x000000515151b220 */ /* 0x010fe20000400000 */
[----:B------:R-:W-:Y:S01]  /*3f60*/  FSETP.GEU.AND P3, PT, R79, -126, PT ;  /* 0xc2fc00004f00780b */ /* 0x000fe20003f6e000 */
[----:B--2---:R-:W-:Y:S01]  /*3f70*/  FADD R4, R24, R49 ;  /* 0x0000003118047221 */ /* 0x004fe20000000000 */
[----:B------:R-:W-:Y:S01]  /*3f80*/  FADD R30, R29, R64 ;  /* 0x000000401d1e7221 */ /* 0x000fe20000000000 */
[----:B------:R-:W-:Y:S01]  /*3f90*/  FADD R89, R45, R80 ;  /* 0x000000502d597221 */ /* 0x000fe20000000000 */
[----:B------:R-:W-:Y:S01]  /*3fa0*/  FADD R95, R94, R81 ;  /* 0x000000515e5f7221 */ /* 0x000fe20000000000 */
[----:B------:R-:W-:Y:S01]  /*3fb0*/  @!P6 FMUL R78, R78, 0.5 ;  /* 0x3f0000004e4ee820 */ /* 0x000fe20000400000 */
[----:B------:R2:W3:Y:S01]  /*3fc0*/  MUFU.EX2 R74, R26 ;  /* 0x0000001a004a7308 */ /* 0x0004e20000000800 */
[----:B-----5:R-:W-:Y:S01]  /*3fd0*/  @!P4 FMUL R100, R100, R100 ;  /* 0x000000646464c220 */ /* 0x020fe20000400000 */
[----:B------:R-:W-:Y:S01]  /*3fe0*/  FSETP.GEU.AND P4, PT, R55, -126, PT ;  /* 0xc2fc00003700780b */ /* 0x000fe20003f8e000 */
[----:B------:R-:W-:Y:S01]  /*3ff0*/  FADD R34, R4, R85 ;  /* 0x0000005504227221 */ /* 0x000fe20000000000 */
[----:B------:R-:W-:Y:S01]  /*4000*/  FADD R4, R15, R48 ;  /* 0x000000300f047221 */ /* 0x000fe20000000000 */
[----:B------:R-:W-:Y:S01]  /*4010*/  FADD R85, R33, R68 ;  /* 0x0000004421557221 */ /* 0x000fe20000000000 */
[----:B------:R-:W-:Y:S01]  /*4020*/  FADD R89, R30, R89 ;  /* 0x000000591e597221 */ /* 0x000fe20000000000 */
[----:B------:R-:W-:Y:S01]  /*4030*/  @!P3 FMUL R79, R79, 0.5 ;  /* 0x3f0000004f4fb820 */ /* 0x000fe20000400000 */
[----:B------:R-:W4:Y:S01]  /*4040*/  MUFU.EX2 R71, R71 ;  /* 0x0000004700477308 */ /* 0x000f220000000800 */
[----:B-1----:R-:W-:Y:S01]  /*4050*/  @!P1 FMUL R83, R83, R83 ;  /* 0x0000005353539220 */ /* 0x002fe20000400000 */
[----:B------:R-:W-:Y:S01]  /*4060*/  FSETP.GEU.AND P1, PT, R3, -126, PT ;  /* 0xc2fc00000300780b */ /* 0x000fe20003f2e000 */
[----:B--2---:R-:W-:Y:S01]  /*4070*/  FADD R26, R28, R57 ;  /* 0x000000391c1a7221 */ /* 0x004fe20000000000 */
[----:B------:R-:W-:Y:S01]  /*4080*/  FADD R38, R4, R85 ;  /* 0x0000005504267221 */ /* 0x000fe20000000000 */
[----:B------:R-:W-:Y:S01]  /*4090*/  FADD R4, R21, R52 ;  /* 0x0000003415047221 */ /* 0x000fe20000000000 */
[----:B------:R-:W-:Y:S01]  /*40a0*/  FADD R85, R37, R72 ;  /* 0x0000004825557221 */ /* 0x000fe20000000000 */
[----:B------:R-:W-:Y:S01]  /*40b0*/  @!P4 FMUL R55, R55, 0.5 ;  /* 0x3f0000003737c820 */ /* 0x000fe20000400000 */
[----:B------:R-:W1:Y:S01]  /*40c0*/  MUFU.EX2 R78, R78 ;  /* 0x0000004e004e7308 */ /* 0x000e620000000800 */
[----:B------:R-:W-:Y:S01]  /*40d0*/  FADD R91, R26, R87 ;  /* 0x000000571a5b7221 */ /* 0x000fe20000000000 */
[----:B------:R-:W-:Y:S01]  /*40e0*/  FADD R26, R0, R53 ;  /* 0x00000035001a7221 */ /* 0x000fe20000000000 */
[----:B------:R-:W-:Y:S01]  /*40f0*/  FADD R87, R36, R69 ;  /* 0x0000004524577221 */ /* 0x000fe20000000000 */
[----:B------:R-:W-:Y:S01]  /*4100*/  FADD R4, R4, R85 ;  /* 0x0000005504047221 */ /* 0x000fe20000000000 */
[----:B------:R-:W-:Y:S01]  /*4110*/  FADD R85, R47, R82 ;  /* 0x000000522f557221 */ /* 0x000fe20000000000 */
[----:B------:R-:W-:Y:S01]  /*4120*/  FADD R97, R77, R100 ;  /* 0x000000644d617221 */ /* 0x000fe20000000000 */
[----:B------:R-:W-:Y:S01]  /*4130*/  @!P1 FMUL R3, R3, 0.5 ;  /* 0x3f00000003039820 */ /* 0x000fe20000400000 */
[----:B------:R-:W2:Y:S01]  /*4140*/  MUFU.EX2 R79, R79 ;  /* 0x0000004f004f7308 */ /* 0x000ea20000000800 */
[----:B------:R-:W-:Y:S01]  /*4150*/  FADD R42, R26, R87 ;  /* 0x000000571a2a7221 */ /* 0x000fe20000000000 */
[----:B------:R-:W-:Y:S01]  /*4160*/  FADD R26, R20, R61 ;  /* 0x0000003d141a7221 */ /* 0x000fe20000000000 */
[----:B------:R-:W-:Y:S01]  /*4170*/  FADD R87, R44, R27 ;  /* 0x0000001b2c577221 */ /* 0x000fe20000000000 */
[----:B------:R-:W-:Y:S01]  /*4180*/  FADD R30, R84, R63 ;  /* 0x0000003f541e7221 */ /* 0x000fe20000000000 */
[----:B------:R-:W-:Y:S01]  /*4190*/  FADD R99, R58, R83 ;  /* 0x000000533a637221 */ /* 0x000fe20000000000 */
[----:B---3--:R-:W-:Y:S01]  /*41a0*/  @!P2 FMUL R74, R74, R74 ;  /* 0x0000004a4a4aa220 */ /* 0x008fe20000400000 */
[----:B------:R-:W-:Y:S01]  /*41b0*/  FADD R87, R26, R87 ;  /* 0x000000571a577221 */ /* 0x000fe20000000000 */
[----:B------:R-:W3:Y:S01]  /*41c0*/  MUFU.EX2 R55, R55 ;  /* 0x0000003700377308 */ /* 0x000ee20000000800 */
[----:B------:R-:W-:Y:S01]  /*41d0*/  FADD R26, R31, R62 ;  /* 0x0000003e1f1a7221 */ /* 0x000fe20000000000 */
[----:B----4-:R-:W-:Y:S01]  /*41e0*/  @!P5 FMUL R71, R71, R71 ;  /* 0x000000474747d220 */ /* 0x010fe20000400000 */
[----:B-1----:R-:W-:Y:S01]  /*41f0*/  @!P6 FMUL R78, R78, R78 ;  /* 0x0000004e4e4ee220 */ /* 0x002fe20000400000 */
[----:B------:R-:W-:Y:S01]  /*4200*/  FADD R101, R46, R97 ;  /* 0x000000612e657221 */ /* 0x000fe20000000000 */
[----:B------:R-:W-:Y:S01]  /*4210*/  FADD R54, R26, R85 ;  /* 0x000000551a367221 */ /* 0x000fe20000000000 */
[----:B------:R-:W-:Y:S01]  /*4220*/  FADD R86, R30, R95 ;  /* 0x0000005f1e567221 */ /* 0x000fe20000000000 */
[----:B------:R-:W-:Y:S01]  /*4230*/  FADD R99, R50, R99 ;  /* 0x0000006332637221 */ /* 0x000fe20000000000 */
[----:B------:R1:W4:Y:S01]  /*4240*/  MUFU.EX2 R56, R3 ;  /* 0x0000000300387308 */ /* 0x0003220000000800 */
[----:B--2---:R-:W-:Y:S01]  /*4250*/  @!P3 FMUL R79, R79, R79 ;  /* 0x0000004f4f4fb220 */ /* 0x004fe20000400000 */
[----:B------:R-:W-:Y:S01]  /*4260*/  FADD R50, R51, R78 ;  /* 0x0000004e33327221 */ /* 0x000fe20000000000 */
[----:B------:R-:W-:Y:S01]  /*4270*/  FADD R30, R43, R74 ;  /* 0x0000004a2b1e7221 */ /* 0x000fe20000000000 */
[----:B------:R-:W-:Y:S01]  /*4280*/  FADD R26, R88, R67 ;  /* 0x00000043581a7221 */ /* 0x000fe20000000000 */
[----:B------:R-:W-:Y:S01]  /*4290*/  FADD R85, R96, R79 ;  /* 0x0000004f60557221 */ /* 0x000fe20000000000 */
[----:B------:R-:W-:Y:S01]  /*42a0*/  FADD R46, R92, R71 ;  /* 0x000000475c2e7221 */ /* 0x000fe20000000000 */
[----:B------:R-:W-:Y:S01]  /*42b0*/  FADD R34, R34, R91 ;  /* 0x0000005b22227221 */ /* 0x000fe20000000000 */
[----:B------:R-:W-:Y:S01]  /*42c0*/  FADD R38, R38, R93 ;  /* 0x0000005d26267221 */ /* 0x000fe20000000000 */
[----:B---3--:R-:W-:Y:S01]  /*42d0*/  @!P4 FMUL R55, R55, R55 ;  /* 0x000000373737c220 */ /* 0x008fe20000400000 */
[----:B-1----:R-:W-:Y:S01]  /*42e0*/  FADD R3, R35, R66 ;  /* 0x0000004223037221 */ /* 0x002fe20000000000 */
[----:B------:R-:W-:Y:S01]  /*42f0*/  FADD R26, R26, R85 ;  /* 0x000000551a1a7221 */ /* 0x000fe20000000000 */
[----:B------:R-:W-:Y:S01]  /*4300*/  FADD R87, R42, R87 ;  /* 0x000000572a577221 */ /* 0x000fe20000000000 */
[----:B------:R-:W-:Y:S01]  /*4310*/  FADD R95, R98, R55 ;  /* 0x00000037625f7221 */ /* 0x000fe20000000000 */
[----:B------:R-:W-:Y:S01]  /*4320*/  FADD R3, R3, R50 ;  /* 0x0000003203037221 */ /* 0x000fe20000000000 */
[----:B------:R-:W-:Y:S01]  /*4330*/  FADD R89, R4, R89 ;  /* 0x0000005904597221 */ /* 0x000fe20000000000 */
[----:B------:R-:W-:Y:S01]  /*4340*/  MOV R4, UR49 ;  /* 0x0000003100047c02 */ /* 0x000fe20008000f00 */
[----:B----4-:R-:W-:Y:S01]  /*4350*/  @!P1 FMUL R56, R56, R56 ;  /* 0x0000003838389220 */ /* 0x010fe20000400000 */
[----:B------:R-:W-:Y:S01]  /*4360*/  FADD R30, R30, R95 ;  /* 0x0000005f1e1e7221 */ /* 0x000fe20000000000 */
[----:B------:R-:W-:Y:S01]  /*4370*/  FADD R54, R54, R101 ;  /* 0x0000006536367221 */ /* 0x000fe20000000000 */
[----:B------:R-:W-:Y:S01]  /*4380*/  FADD R86, R86, R99 ;  /* 0x0000006356567221 */ /* 0x000fe20000000000 */
[----:B------:R-:W-:Y:S01]  /*4390*/  FADD R97, R59, R56 ;  /* 0x000000383b617221 */ /* 0x000fe20000000000 */
[----:B------:R-:W-:Y:S01]  /*43a0*/  FADD R3, R3, R30 ;  /* 0x0000001e03037221 */ /* 0x000fe20000000000 */
[----:B------:R-:W-:Y:S01]  /*43b0*/  FADD R34, R34, R87 ;  /* 0x0000005722227221 */ /* 0x000fe20000000000 */
[----:B------:R-:W-:Y:S01]  /*43c0*/  FADD R89, R38, R89 ;  /* 0x0000005926597221 */ /* 0x000fe20000000000 */
[----:B------:R-:W-:Y:S01]  /*43d0*/  FADD R97, R46, R97 ;  /* 0x000000612e617221 */ /* 0x000fe20000000000 */
[----:B------:R1:W-:Y:S01]  /*43e0*/  SYNCS.ARRIVE.TRANS64.A1T0 RZ, [R4+UR6], RZ ;  /* 0x000000ff04ff79a7 */ /* 0x0003e20008100006 */
[----:B------:R-:W-:Y:S01]  /*43f0*/  FADD R3, R54, R3 ;  /* 0x0000000336037221 */ /* 0x000fe20000000000 */
[----:B------:R-:W-:Y:S01]  /*4400*/  F2FP.BF16.F32.PACK_AB R28, R25, R28 ;  /* 0x0000001c191c723e */ /* 0x000fe200000010ff */
[----:B------:R-:W-:Y:S01]  /*4410*/  FADD R97, R26, R97 ;  /* 0x000000611a617221 */ /* 0x000fe20000000000 */
[----:B------:R-:W-:-:S02]  /*4420*/  F2FP.BF16.F32.PACK_AB R54, R80, R27 ;  /* 0x0000001b5036723e */ /* 0x000fc400000010ff */
[----:B------:R-:W-:Y:S01]  /*4430*/  F2FP.BF16.F32.PACK_AB R30, R29, R20 ;  /* 0x000000141d1e723e */ /* 0x000fe200000010ff */
[----:B------:R-:W-:Y:S01]  /*4440*/  FADD R86, R86, R97 ;  /* 0x0000006156567221 */ /* 0x000fe20000000000 */
[----:B-1----:R-:W-:Y:S01]  /*4450*/  FADD R4, R34, R89 ;  /* 0x0000005922047221 */ /* 0x002fe20000000000 */
[----:B------:R-:W-:Y:S02]  /*4460*/  F2FP.BF16.F32.PACK_AB R34, R37, R36 ;  /* 0x000000242522723e */ /* 0x000fe400000010ff */
[----:B------:R-:W-:Y:S01]  /*4470*/  F2FP.BF16.F32.PACK_AB R36, R41, R40 ;  /* 0x000000282924723e */ /* 0x000fe200000010ff */
[----:B------:R-:W-:Y:S01]  /*4480*/  FADD R3, R3, R86 ;  /* 0x0000005603037221 */ /* 0x000fe20000000000 */
[----:B------:R-:W-:Y:S02]  /*4490*/  F2FP.BF16.F32.PACK_AB R25, R84, R31 ;  /* 0x0000001f5419723e */ /* 0x000fe400000010ff */
[----:B------:R-:W-:Y:S02]  /*44a0*/  F2FP.BF16.F32.PACK_AB R27, R88, R35 ;  /* 0x00000023581b723e */ /* 0x000fe400000010ff */
[----:B------:R-:W-:-:S02]  /*44b0*/  F2FP.BF16.F32.PACK_AB R38, R45, R44 ;  /* 0x0000002c2d26723e */ /* 0x000fc400000010ff */
[----:B------:R-:W-:Y:S02]  /*44c0*/  F2FP.BF16.F32.PACK_AB R40, R48, R49 ;  /* 0x000000313028723e */ /* 0x000fe400000010ff */
[----:B------:R-:W-:Y:S02]  /*44d0*/  F2FP.BF16.F32.PACK_AB R42, R52, R53 ;  /* 0x00000035342a723e */ /* 0x000fe400000010ff */
[----:B------:R-:W-:Y:S02]  /*44e0*/  F2FP.BF16.F32.PACK_AB R29, R90, R39 ;  /* 0x000000275a1d723e */ /* 0x000fe400000010ff */
        /* <DEDUP_REMOVED lines=18> */
[----:B------:R-:W-:Y:S01]  /*4610*/  F2FP.BF16.F32.PACK_AB R53, R83, R100 ;  /* 0x000000645335723e */ /* 0x000fe200000010ff */
[----:B------:R-:W-:Y:S06]  /*4620*/  @!P0 BRA `(.L_x_21) ;  /* 0x0000000000048947 */ /* 0x000fec0003800000 */
[----:B------:R-:W-:Y:S01]  /*4630*/  BPT.TRAP 0x1 ;  /* 0x000000040000795c */ /* 0x000fe20000300000 */
.L_x_21:
[----:B------:R-:W-:Y:S01]  /*4640*/  ULEA UR5, UR4, UR38, 0x3 ;  /* 0x0000002604057291 */ /* 0x000fe2000f8e183f */
[----:B------:R-:W-:-:S08]  /*4650*/  SHF.L.U32 R0, R2, 0x1f, RZ ;  /* 0x0000001f02007819 */ /* 0x000fd000000006ff */
[----:B------:R-:W1:Y:S02]  /*4660*/  SYNCS.PHASECHK.TRANS64.TRYWAIT P1, [UR5+0x58400], R0 ;  /* 0x05840000ff0075a7 */ /* 0x000e640008020145 */
[----:B-1----:R-:W-:Y:S05]  /*4670*/  @!P1 BRA `(.L_x_22) ;  /* 0x000000f800789947 */ /* 0x002fea0003800000 */
.L_x_135:
[----:B------:R-:W-:Y:S01]  /*4680*/  UIMAD UR5, UR4, 0xe00, UR7 ;  /* 0x00000e00040578a4 */ /* 0x000fe2000f8e0207 */
[----:B------:R-:W-:Y:S01]  /*4690*/  WARPGROUP.ARRIVE ;  /* 0x00000000000079c5 */ /* 0x000fe20000000000 */
[----:B------:R-:W-:Y:S01]  /*46a0*/  UMOV UR11, 0x80000020 ;  /* 0x80000020000b7882 */ /* 0x000fe20000000000 */
[----:B------:R-:W-:Y:S01]  /*46b0*/  F2FP.BF16.F32.PACK_AB R55, R56, R55 ;  /* 0x000000373837723e */ /* 0x000fe200000010ff */
[----:B------:R-:W-:Y:S02]  /*46c0*/  UIADD3 UR15, UR5, 0x200, URZ ;  /* 0x00000200050f7890 */ /* 0x000fe4000fffe03f */
[----:B------:R-:W-:Y:S02]  /*46d0*/  UIADD3 UR18, UR5, 0x400, URZ ;  /* 0x0000040005127890 */ /* 0x000fe4000fffe03f */
[----:B------:R-:W-:Y:S01]  /*46e0*/  UMOV UR10, UR5 ;  /* 0x00000005000a7c82 */ /* 0x000fe20008000000 */
[----:B------:R-:W-:Y:S01]  /*46f0*/  UIADD3 UR6, UR5, 0x600, URZ ;  /* 0x0000060005067890 */ /* 0x000fe2000fffe03f */
[----:B------:R-:W-:Y:S01]  /*4700*/  HGMMA.64x32x16.F32.BF16 R184, R24, gdesc[UR8].tnspB, RZ, !UPT, gsb0 ;  /* 0x4060000818b87df0 */ /* 0x000fe2000c0018ff */
[----:B------:R-:W-:Y:S01]  /*4710*/  UMOV UR10, UR15 ;  /* 0x0000000f000a7c82 */ /* 0x000fe20008000000 */
[----:B------:R-:W-:Y:S01]  /*4720*/  UMOV UR11, 0x80000020 ;  /* 0x80000020000b7882 */ /* 0x000fe20000000000 */
[----:B------:R-:W-:-:S02]  /*4730*/  UIADD3 UR14, UR5, 0x800, URZ ;  /* 0x00000800050e7890 */ /* 0x000fc4000fffe03f */
[----:B------:R-:W-:Y:S01]  /*4740*/  UIADD3 UR15, UR5, 0xa00, URZ ;  /* 0x00000a00050f7890 */ /* 0x000fe2000fffe03f */
[----:B------:R-:W-:Y:S02]  /*4750*/  WARPGROUP.DEPBAR.LE gsb0, 0x0 ;  /* 0x00008000000079c5 */ /* 0x000fe40000010000 */
[----:B------:R-:W-:-:S06]  /*4760*/  WARPGROUP.ARRIVE ;  /* 0x00000000000079c5 */ /* 0x000fcc0000000000 */
[----:B------:R-:W-:Y:S01]  /*4770*/  HGMMA.64x32x16.F32.BF16 R168, R24, gdesc[UR8].tnspB, RZ, !UPT, gsb0 ;  /* 0x4060000818a87df0 */ /* 0x000fe2000c0018ff */
[----:B------:R-:W-:Y:S01]  /*4780*/  UMOV UR10, UR18 ;  /* 0x00000012000a7c82 */ /* 0x000fe20008000000 */
[----:B------:R-:W-:Y:S01]  /*4790*/  UMOV UR11, 0x80000020 ;  /* 0x80000020000b7882 */ /* 0x000fe20000000000 */
        /* <DEDUP_REMOVED lines=28> */
[----:B------:R-:W-:Y:S01]  /*4960*/  UIADD3 UR10, UR5, 0x40, URZ ;  /* 0x00000040050a7890 */ /* 0x000fe2000fffe03f */
[----:B------:R-:W-:Y:S01]  /*4970*/  UMOV UR11, 0x80000020 ;  /* 0x80000020000b7882 */ /* 0x000fe20000000000 */
[----:B------:R-:W-:Y:S02]  /*4980*/  WARPGROUP.DEPBAR.LE gsb0, 0x0 ;  /* 0x00008000000079c5 */ /* 0x000fe40000010000 */
[----:B------:R-:W-:-:S06]  /*4990*/  WARPGROUP.ARRIVE ;  /* 0x00000000000079c5 */ /* 0x000fcc0000000000 */
[----:B------:R-:W-:Y:S01]  /*49a0*/  HGMMA.64x32x16.F32.BF16 R184, R28, gdesc[UR8].tnspB, R184, gsb0 ;  /* 0x406000081cb87df0 */ /* 0x000fe200080018b8 */
[----:B------:R-:W-:Y:S01]  /*49b0*/  UMOV UR10, UR15 ;  /* 0x0000000f000a7c82 */ /* 0x000fe20008000000 */
[----:B------:R-:W-:Y:S01]  /*49c0*/  UMOV UR11, 0x80000020 ;  /* 0x80000020000b7882 */ /* 0x000fe20000000000 */
[----:B------:R-:W-:Y:S01]  /*49d0*/  UIADD3 UR15, UR5, 0xa40, URZ ;  /* 0x00000a40050f7890 */ /* 0x000fe2000fffe03f */
        /* <DEDUP_REMOVED lines=245> */
[----:B------:R-:W-:Y:S02]  /*5930*/  UIADD3 UR15, UR5, 0xbc0, URZ ;  /* 0x00000bc0050f7890 */ /* 0x000fe4000fffe03f */
[----:B------:R-:W-:Y:S01]  /*5940*/  UIADD3 UR5, UR5, 0xdc0, URZ ;  /* 0x00000dc005057890 */ /* 0x000fe2000fffe03f */
[----:B------:R-:W-:Y:S02]  /*5950*/  WARPGROUP.DEPBAR.LE gsb0, 0x0 ;  /* 0x00008000000079c5 */ /* 0x000fe40000010000 */
[----:B------:R-:W-:-:S06]  /*5960*/  WARPGROUP.ARRIVE ;  /* 0x00000000000079c5 */ /* 0x000fcc0000000000 */
[----:B------:R-:W-:Y:S01]  /*5970*/  HGMMA.64x32x16.F32.BF16 R168, R52, gdesc[UR8].tnspB, R168, gsb0 ;  /* 0x4060000834a87df0 */ /* 0x000fe200080018a8 */
[----:B------:R-:W-:Y:S01]  /*5980*/  UMOV UR10, UR18 ;  /* 0x00000012000a7c82 */ /* 0x000fe20008000000 */
[----:B------:R-:W-:Y:S01]  /*5990*/  UMOV UR11, 0x80000020 ;  /* 0x80000020000b7882 */ /* 0x000fe20000000000 */
        /* <DEDUP_REMOVED lines=22> */
[----:B------:R-:W-:Y:S03]  /*5b00*/  HGMMA.64x32x16.F32.BF16 R88, R52, gdesc[UR8].tnspB, R88, gsb0 ;  /* 0x4060000834587df0 */ /* 0x000fe60008001858 */
[----:B------:R-:W-:Y:S02]  /*5b10*/  WARPGROUP.DEPBAR.LE gsb0, 0x0 ;  /* 0x00008000000079c5 */ /* 0x000fe40000010000 */
[----:B------:R-:W-:Y:S05]  /*5b20*/  @!P0 BRA `(.L_x_23) ;  /* 0x0000000000048947 */ /* 0x000fea0003800000 */
[----:B------:R-:W-:Y:S01]  /*5b30*/  BPT.TRAP 0x1 ;  /* 0x000000040000795c */ /* 0x000fe20000300000 */
.L_x_23:
[----:B-1----:R-:W2:Y:S01]  /*5b40*/  LDL R0, [R1+0x8] ;  /* 0x0000080001007983 */ /* 0x002ea20000100800 */
[----:B------:R-:W-:-:S04]  /*5b50*/  UIADD3 UR48, UR48, 0x58428, URZ ;  /* 0x0005842830307890 */ /* 0x000fc8000fffe03f */
[----:B------:R-:W-:-:S09]  /*5b60*/  UPRMT UR48, URZ, 0x654, UR48 ;  /* 0x000006543f307896 */ /* 0x000fd20008000030 */
[----:B------:R-:W-:Y:S01]  /*5b70*/  SYNCS.ARRIVE.TRANS64.RED.A1T0 RZ, [UR48], RZ ;  /* 0x000000ffffff79a7 */ /* 0x000fe20008100430 */
[----:B--2---:R-:W-:-:S13]  /*5b80*/  R2UR UR5, R0 ;  /* 0x00000000000572ca */ /* 0x004fda00000e0000 */
[----:B------:R-:W-:-:S06]  /*5b90*/  UISETP.GT.U32.AND UP0, UPT, UR5, 0x1, UPT ;  /* 0x000000010500788c */ /* 0x000fcc000bf04070 */
[----:B------:R-:W-:-:S13]  /*5ba0*/  PLOP3.LUT P1, PT, PT, PT, UP0, 0x80, 0x0 ;  /* 0x000000000000781c */ /* 0x000fda0003f2f008 */
[----:B------:R-:W-:Y:S05]  /*5bb0*/  @P1 BRA `(.L_x_24) ;  /* 0x0000000000041947 */ /* 0x000fea0003800000 */
[----:B------:R-:W-:Y:S01]  /*5bc0*/  BPT.TRAP 0x1 ;  /* 0x000000040000795c */ /* 0x000fe20000300000 */
.L_x_24:
[----:B------:R-:W-:Y:S01]  /*5bd0*/  UIADD3 UR37, UR4, 0x1, URZ ;  /* 0x0000000104257890 */ /* 0x000fe2000fffe03f */
[----:B------:R-:W-:Y:S01]  /*5be0*/  ISETP.GE.AND P2, PT, R14, 0x3, PT ;  /* 0x000000030e00780c */ /* 0x000fe20003f46270 */
[----:B------:R-:W-:Y:S01]  /*5bf0*/  VIADD R0, R16, 0x80 ;  /* 0x0000008010007836 */ /* 0x000fe20000000000 */
[----:B------:R-:W-:Y:S01]  /*5c00*/  IADD3 R14, R14, -0x1, RZ ;  /* 0xffffffff0e0e7810 */ /* 0x000fe20007ffe0ff */
[----:B------:R-:W-:-:S04]  /*5c10*/  UISETP.NE.AND UP0, UPT, UR37, 0x5, UPT ;  /* 0x000000052500788c */ /* 0x000fc8000bf05270 */
[----:B------:R-:W-:Y:S02]  /*5c20*/  USEL UR5, URZ, 0x1, UP0 ;  /* 0x000000013f057887 */ /* 0x000fe40008000000 */
[----:B------:R-:W-:-:S04]  /*5c30*/  USEL UR37, UR37, URZ, UP0 ;  /* 0x0000003f25257287 */ /* 0x000fc80008000000 */
[----:B------:R-:W-:Y:S01]  /*5c40*/  LOP3.LUT R2, R2, UR5, RZ, 0x3c, !PT ;  /* 0x0000000502027c12 */ /* 0x000fe2000f8e3cff */
[----:B------:R-:W-:Y:S07]  /*5c50*/  @!P2 BRA `(.L_x_25) ;  /* 0x0000004000eca947 */ /* 0x000fee0003800000 */
[----:B------:R-:W-:Y:S01]  /*5c60*/  MOV R15, R5 ;  /* 0x00000005000f7202 */ /* 0x000fe20000000f00 */
[----:B------:R-:W-:Y:S01]  /*5c70*/  ULDC UR5, c[0x0][0x604] ;  /* 0x0001810000057ab9 */ /* 0x000fe20000000800 */
[----:B------:R-:W-:-:S07]  /*5c80*/  MOV R21, R12 ;  /* 0x0000000c00157202 */ /* 0x000fce0000000f00 */
.L_x_36:
[----:B-1----:R-:W-:Y:S05]  /*5c90*/  @!P0 BRA `(.L_x_26) ;  /* 0x0000000000048947 */ /* 0x002fea0003800000 */
[----:B------:R-:W-:Y:S01]  /*5ca0*/  BPT.TRAP 0x1 ;  /* 0x000000040000795c */ /* 0x000fe20000300000 */
.L_x_26:
[----:B------:R-:W-:Y:S01]  /*5cb0*/  ULEA UR6, UR37, UR38, 0x3 ;  /* 0x0000002625067291 */ /* 0x000fe2000f8e183f */
[----:B------:R-:W-:-:S08]  /*5cc0*/  SHF.L.U32 R5, R2, 0x1f, RZ ;  /* 0x0000001f02057819 */ /* 0x000fd000000006ff */
[----:B------:R-:W1:Y:S02]  /*5cd0*/  SYNCS.PHASECHK.TRANS64.TRYWAIT P2, [UR6+0x58400], R5 ;  /* 0x05840005ff0075a7 */ /* 0x000e640008040146 */
[----:B-1----:R-:W-:Y:S05]  /*5ce0*/  @!P2 BRA `(.L_x_27) ;  /* 0x000000e000f4a947 */ /* 0x002fea0003800000 */
.L_x_136:
[----:B------:R-:W-:Y:S01]  /*5cf0*/  R2UR UR48, R10 ;  /* 0x000000000a3072ca */ /* 0x000fe200000e0000 */
[----:B------:R-:W-:Y:S01]  /*5d00*/  UIMAD UR6, UR37, 0xe00, UR39 ;  /* 0x00000e00250678a4 */ /* 0x000fe2000f8e0227 */
[----:B------:R-:W-:Y:S01]  /*5d10*/  R2UR UR49, R11 ;  /* 0x000000000b3172ca */ /* 0x000fe200000e0000 */
[----:B------:R-:W-:Y:S01]  /*5d20*/  WARPGROUP.ARRIVE ;  /* 0x00000000000079c5 */ /* 0x000fe20000000000 */
[----:B------:R-:W-:Y:S01]  /*5d30*/  UMOV UR51, 0x80000020 ;  /* 0x8000002000337882 */ /* 0x000fe20000000000 */
[----:B------:R-:W-:Y:S01]  /*5d40*/  UIADD3 UR10, UR6, 0x400, URZ ;  /* 0x00000400060a7890 */ /* 0x000fe2000fffe03f */
[----:B------:R-:W-:Y:S02]  /*5d50*/  UMOV UR11, 0x80000020 ;  /* 0x80000020000b7882 */ /* 0x000fe40000000000 */
[----:B------:R-:W-:Y:S01]  /*5d60*/  UMOV UR50, UR6 ;  /* 0x0000000600327c82 */ /* 0x000fe20008000000 */
[----:B------:R-:W-:Y:S01]  /*5d70*/  UIADD3 UR14, UR6, 0x402, URZ ;  /* 0x00000402060e7890 */ /* 0x000fe2000fffe03f */
[----:B------:R-:W-:Y:S01]  /*5d80*/  UMOV UR15, 0x80000020 ;  /* 0x80000020000f7882 */ /* 0x000fe20000000000 */
[----:B------:R-:W-:Y:S01]  /*5d90*/  UIADD3 UR18, UR6, 0x600, URZ ;  /* 0x0000060006127890 */ /* 0x000fe2000fffe03f */
[----:B------:R-:W-:-:S03]  /*5da0*/  UMOV UR19, 0x80000020 ;  /* 0x8000002000137882 */ /* 0x000fc60000000000 */
[----:B------:R-:W-:Y:S01]  /*5db0*/  HGMMA.64x128x16.F32.BF16 R24, gdesc[UR48], RZ, !UPT, gsb0 ;  /* 0x01e00000301879f0 */ /* 0x000fe2000c0018ff */
[----:B------:R-:W-:Y:S01]  /*5dc0*/  R2UR UR48, R8 ;  /* 0x00000000083072ca */ /* 0x000fe200000e0000 */
[----:B------:R-:W-:Y:S01]  /*5dd0*/  UIADD3 UR50, UR6, 0x2, URZ ;  /* 0x0000000206327890 */ /* 0x000fe2000fffe03f */
[----:B------:R-:W-:Y:S01]  /*5de0*/  R2UR UR49, R9 ;  /* 0x00000000093172ca */ /* 0x000fe200000e0000 */
[----:B------:R-:W-:Y:S01]  /*5df0*/  UMOV UR51, 0x80000020 ;  /* 0x8000002000337882 */ /* 0x000fe20000000000 */
[----:B------:R-:W-:Y:S01]  /*5e00*/  UIADD3 UR22, UR6, 0x602, URZ ;  /* 0x0000060206167890 */ /* 0x000fe2000fffe03f */
        /* <DEDUP_REMOVED lines=11> */
[----:B------:R-:W-:-:S02]  /*5ec0*/  WARPGROUP.DEPBAR.LE gsb0, 0x0 ;  /* 0x00008000000079c5 */ /* 0x000fc40000010000 */
[----:B------:R-:W-:-:S06]  /*5ed0*/  WARPGROUP.ARRIVE ;  /* 0x00000000000079c5 */ /* 0x000fcc0000000000 */
[----:B------:R-:W-:Y:S01]  /*5ee0*/  HGMMA.64x128x16.F32.BF16 R24, gdesc[UR48], R24, gsb0 ;  /* 0x01e00000301879f0 */ /* 0x000fe20008001818 */
[----:B------:R-:W-:Y:S01]  /*5ef0*/  R2UR UR48, R6 ;  /* 0x00000000063072ca */ /* 0x000fe200000e0000 */
[----:B------:R-:W-:Y:S01]  /*5f00*/  UIADD3 UR50, UR6, 0x200, URZ ;  /* 0x0000020006327890 */ /* 0x000fe2000fffe03f */
[----:B------:R-:W-:Y:S01]  /*5f10*/  R2UR UR49, R7 ;  /* 0x00000000073172ca */ /* 0x000fe200000e0000 */
[----:B------:R-:W-:Y:S01]  /*5f20*/  UMOV UR51, 0x80000020 ;  /* 0x8000002000337882 */ /* 0x000fe20000000000 */
[----:B------:R-:W-:Y:S02]  /*5f30*/  WARPGROUP.DEPBAR.LE gsb0, 0x0 ;  /* 0x00008000000079c5 */ /* 0x000fe40000010000 */
[----:B------:R-:W-:-:S09]  /*5f40*/  WARPGROUP.ARRIVE ;  /* 0x00000000000079c5 */ /* 0x000fd20000000000 */
[----:B------:R-:W-:Y:S01]  /*5f50*/  HGMMA.64x128x16.F32.BF16 R24, gdesc[UR48], R24, gsb0 ;  /* 0x01e00000301879f0 */ /* 0x000fe20008001818 */
[----:B------:R-:W-:Y:S01]  /*5f60*/  UIADD3 UR50, UR6, 0x202, URZ ;  /* 0x0000020206327890 */ /* 0x000fe2000fffe03f */
[----:B------:R-:W-:Y:S01]  /*5f70*/  UMOV UR48, UR56 ;  /* 0x0000003800307c82 */ /* 0x000fe20008000000 */
[----:B------:R-:W-:Y:S01]  /*5f80*/  UMOV UR49, UR57 ;  /* 0x0000003900317c82 */ /* 0x000fe20008000000 */
[----:B------:R-:W-:Y:S01]  /*5f90*/  UMOV UR51, 0x80000020 ;  /* 0x8000002000337882 */ /* 0x000fe20000000000 */
[----:B------:R-:W-:Y:S02]  /*5fa0*/  WARPGROUP.DEPBAR.LE gsb0, 0x0 ;  /* 0x00008000000079c5 */ /* 0x000fe40000010000 */
[----:B------:R-:W-:-:S06]  /*5fb0*/  WARPGROUP.ARRIVE ;  /* 0x00000000000079c5 */ /* 0x000fcc0000000000 */
[----:B------:R-:W-:Y:S01]  /*5fc0*/  HGMMA.64x128x16.F32.BF16 R24, gdesc[UR48], R24, gsb0 ;  /* 0x01e00000301879f0 */ /* 0x000fe20008001818 */
[----:B------:R-:W-:Y:S01]  /*5fd0*/  UIADD3 UR50, UR6, 0xc02, URZ ;  /* 0x00000c0206327890 */ /* 0x000fe2000fffe03f */
[----:B------:R-:W-:Y:S01]  /*5fe0*/  UMOV UR48, UR52 ;  /* 0x0000003400307c82 */ /* 0x000fe20008000000 */
[----:B------:R-:W-:Y:S01]  /*5ff0*/  UMOV UR49, UR53 ;  /* 0x0000003500317c82 */ /* 0x000fe20008000000 */
[----:B------:R-:W-:Y:S01]  /*6000*/  UMOV UR51, 0x80000020 ;  /* 0x8000002000337882 */ /* 0x000fe20000000000 */
[----:B------:R-:W-:-:S04]  /*6010*/  UIADD3 UR6, UR37, 0x1, URZ ;  /* 0x0000000125067890 */ /* 0x000fc8000fffe03f */
[----:B------:R-:W-:-:S04]  /*6020*/  UISETP.NE.AND UP0, UPT, UR6, 0x5, UPT ;  /* 0x000000050600788c */ /* 0x000fc8000bf05270 */
[----:B------:R-:W-:Y:S01]  /*6030*/  USEL UR6, UR6, URZ, UP0 ;  /* 0x0000003f06067287 */ /* 0x000fe20008000000 */
[----:B------:R-:W-:Y:S02]  /*6040*/  WARPGROUP.DEPBAR.LE gsb0, 0x0 ;  /* 0x00008000000079c5 */ /* 0x000fe40000010000 */
[----:B------:R-:W-:-:S06]  /*6050*/  WARPGROUP.ARRIVE ;  /* 0x00000000000079c5 */ /* 0x000fcc0000000000 */
[----:B------:R-:W-:Y:S01]  /*6060*/  HGMMA.64x128x16.F32.BF16 R24, gdesc[UR8], R24, gsb0 ;  /* 0x01e00000081879f0 */ /* 0x000fe20008001818 */
[----:B------:R-:W-:-:S06]  /*6070*/  USEL UR10, URZ, 0x1, UP0 ;  /* 0x000000013f0a7887 */ /* 0x000fcc0008000000 */
[----:B------:R-:W-:Y:S01]  /*6080*/  LOP3.LUT R2, R2, UR10, RZ, 0x3c, !PT ;  /* 0x0000000a02027c12 */ /* 0x000fe2000f8e3cff */
        /* <DEDUP_REMOVED lines=28> */
[----:B------:R-:W-:Y:S05]  /*6250*/  @!P0 BRA `(.L_x_28) ;  /* 0x0000000000048947 */ /* 0x000fea0003800000 */
[----:B------:R-:W-:Y:S01]  /*6260*/  BPT.TRAP 0x1 ;  /* 0x000000040000795c */ /* 0x000fe20000300000 */
.L_x_28:
[----:B-1----:R-:W-:Y:S01]  /*6270*/  FMNMX R12, R24, R15, !PT ;  /* 0x0000000f180c7209 */ /* 0x002fe20007800000 */
[----:B------:R-:W-:Y:S01]  /*6280*/  ULEA UR10, UR6, UR38, 0x3 ;  /* 0x00000026060a7291 */ /* 0x000fe2000f8e183f */
[----:B------:R-:W-:Y:S02]  /*6290*/  FMNMX R204, R26, R21, !PT ;  /* 0x000000151acc7209 */ /* 0x000fe40007800000 */
[----:B------:R-:W-:Y:S02]  /*62a0*/  FMNMX R5, R25, R12, !PT ;  /* 0x0000000c19057209 */ /* 0x000fe40007800000 */
[----:B------:R-:W-:Y:S02]  /*62b0*/  FMNMX R205, R27, R204, !PT ;  /* 0x000000cc1bcd7209 */ /* 0x000fe40007800000 */
[----:B------:R-:W-:Y:S02]  /*62c0*/  FMNMX R12, R28, R5, !PT ;  /* 0x000000051c0c7209 */ /* 0x000fe40007800000 */
[----:B------:R-:W-:-:S02]  /*62d0*/  FMNMX R206, R30, R205, !PT ;  /* 0x000000cd1ece7209 */ /* 0x000fc40007800000 */
[----:B------:R-:W-:-:S04]  /*62e0*/  FMNMX R5, R29, R12, !PT ;  /* 0x0000000c1d057209 */ /* 0x000fc80007800000 */
        /* <DEDUP_REMOVED lines=27> */
[----:B------:R-:W-:-:S05]  /*64a0*/  FMNMX R12, R85, R12, !PT ;  /* 0x0000000c550c7209 */ /* 0x000fca0007800000 */
[----:B------:R-:W1:Y:S02]  /*64b0*/  SHFL.BFLY PT, R5, R12, 0x1, 0x1f ;  /* 0x0c201f000c057f89 */ /* 0x000e6400000e0000 */
[----:B-1----:R-:W-:-:S05]  /*64c0*/  FMNMX R203, R12, R5, !PT ;  /* 0x000000050ccb7209 */ /* 0x002fca0007800000 */
[----:B------:R-:W1:Y:S02]  /*64d0*/  SHFL.BFLY PT, R20, R203, 0x2, 0x1f ;  /* 0x0c401f00cb147f89 */ /* 0x000e6400000e0000 */
[----:B-1----:R-:W-:-:S04]  /*64e0*/  FMNMX R5, R203, R20, !PT ;  /* 0x00000014cb057209 */ /* 0x002fc80007800000 */
[----:B------:R-:W-:-:S04]  /*64f0*/  FSETP.NEU.AND P2, PT, R5, -INF , PT ;  /* 0xff8000000500780b */ /* 0x000fc80003f4d000 */
[----:B------:R-:W-:-:S05]  /*6500*/  FSEL R20, R5, RZ, P2 ;  /* 0x000000ff05147208 */ /* 0x000fca0001000000 */
[C---:B------:R-:W-:Y:S01]  /*6510*/  FMUL R211, R20.reuse, UR5 ;  /* 0x0000000514d37c20 */ /* 0x040fe20008400000 */
[----:B------:R-:W-:-:S03]  /*6520*/  FADD R20, -R20, R15 ;  /* 0x0000000f14147221 */ /* 0x000fc60000000100 */
[--C-:B------:R-:W-:Y:S01]  /*6530*/  FFMA R204, R24, UR5, -R211.reuse ;  /* 0x0000000518cc7c23 */ /* 0x100fe200080008d3 */
[--C-:B------:R-:W-:Y:S01]  /*6540*/  FFMA R24, R25, UR5, -R211.reuse ;  /* 0x0000000519187c23 */ /* 0x100fe200080008d3 */
[----:B------:R-:W-:Y:S01]  /*6550*/  FMNMX R25, R31, R206, !PT ;  /* 0x000000ce1f197209 */ /* 0x000fe20007800000 */
[--C-:B------:R-:W-:Y:S01]  /*6560*/  FFMA R208, R29, UR5, -R211.reuse ;  /* 0x000000051dd07c23 */ /* 0x100fe200080008d3 */
[--C-:B------:R-:W-:Y:S01]  /*6570*/  FFMA R28, R28, UR5, -R211.reuse ;  /* 0x000000051c1c7c23 */ /* 0x100fe200080008d3 */
[----:B------:R-:W-:Y:S01]  /*6580*/  FSETP.GEU.AND P6, PT, R204, -126, PT ;  /* 0xc2fc0000cc00780b */ /* 0x000fe20003fce000 */
[--C-:B------:R-:W-:Y:S01]  /*6590*/  FFMA R33, R33, UR5, -R211.reuse ;  /* 0x0000000521217c23 */ /* 0x100fe200080008d3 */
[----:B------:R-:W-:Y:S01]  /*65a0*/  FSETP.GEU.AND P3, PT, R24, -126, PT ;  /* 0xc2fc00001800780b */ /* 0x000fe20003f6e000 */
        /* <DEDUP_REMOVED lines=10> */
[----:B------:R-:W-:Y:S01]  /*6650*/  @!P6 FMUL R204, R204, 0.5 ;  /* 0x3f000000cccce820 */ /* 0x000fe20000400000 */
[----:B------:R-:W-:Y:S01]  /*6660*/  FMNMX R12, R38, R203, !PT ;  /* 0x000000cb260c7209 */ /* 0x000fe20007800000 */
[----:B------:R-:W-:Y:S01]  /*6670*/  @!P3 FMUL R24, R24, 0.5 ;  /* 0x3f0000001818b820 */ /* 0x000fe20000400000 */
[--C-:B------:R-:W-:Y:S01]  /*6680*/  FFMA R41, R41, UR5, -R211.reuse ;  /* 0x0000000529297c23 */ /* 0x100fe200080008d3 */
[----:B------:R-:W1:Y:S01]  /*6690*/  MUFU.EX2 R25, R204 ;  /* 0x000000cc00197308 */ /* 0x000e620000000800 */
[----:B------:R-:W-:Y:S01]  /*66a0*/  FMNMX R203, R39, R12, !PT ;  /* 0x0000000c27cb7209 */ /* 0x000fe20007800000 */
[----:B------:R-:W-:Y:S01]  /*66b0*/  @!P5 FMUL R208, R208, 0.5 ;  /* 0x3f000000d0d0d820 */ /* 0x000fe20000400000 */
[--C-:B------:R-:W-:Y:S01]  /*66c0*/  FFMA R48, R48, UR5, -R211.reuse ;  /* 0x0000000530307c23 */ /* 0x100fe200080008d3 */
[----:B------:R-:W-:Y:S01]  /*66d0*/  @!P4 FMUL R28, R28, 0.5 ;  /* 0x3f0000001c1cc820 */ /* 0x000fe20000400000 */
[----:B------:R-:W-:Y:S01]  /*66e0*/  FMNMX R12, R42, R203, !PT ;  /* 0x000000cb2a0c7209 */ /* 0x000fe20007800000 */
[--C-:B------:R-:W-:Y:S01]  /*66f0*/  FFMA R52, R52, UR5, -R211.reuse ;  /* 0x0000000534347c23 */ /* 0x100fe200080008d3 */
[--C-:B------:R-:W-:Y:S01]  /*6700*/  FFMA R57, R57, UR5, -R211.reuse ;  /* 0x0000000539397c23 */ /* 0x100fe200080008d3 */
[----:B------:R-:W2:Y:S01]  /*6710*/  MUFU.EX2 R24, R24 ;  /* 0x0000001800187308 */ /* 0x000ea20000000800 */
[----:B------:R-:W-:Y:S01]  /*6720*/  FMNMX R203, R43, R12, !PT ;  /* 0x0000000c2bcb7209 */ /* 0x000fe20007800000 */
[----:B------:R-:W-:Y:S01]  /*6730*/  @!P2 FMUL R29, R29, 0.5 ;  /* 0x3f0000001d1da820 */ /* 0x000fe20000400000 */
[--C-:B------:R-:W-:Y:S01]  /*6740*/  FFMA R61, R61, UR5, -R211.reuse ;  /* 0x000000053d3d7c23 */ /* 0x100fe200080008d3 */
[----:B------:R-:W-:Y:S01]  /*6750*/  FFMA R65, R65, UR5, -R211 ;  /* 0x0000000541417c23 */ /* 0x000fe200080008d3 */
[----:B------:R-:W-:-:S03]  /*6760*/  FMNMX R12, R46, R203, !PT ;  /* 0x000000cb2e0c7209 */ /* 0x000fc60007800000 */
[----:B------:R-:W3:Y:S01]  /*6770*/  MUFU.EX2 R208, R208 ;  /* 0x000000d000d07308 */ /* 0x000ee20000000800 */
[----:B-1----:R-:W-:Y:S01]  /*6780*/  @!P6 FMUL R25, R25, R25 ;  /* 0x000000191919e220 */ /* 0x002fe20000400000 */
[----:B------:R-:W-:Y:S02]  /*6790*/  FSETP.GEU.AND P6, PT, R33, -126, PT ;  /* 0xc2fc00002100780b */ /* 0x000fe40003fce000 */
[----:B------:R-:W-:-:S04]  /*67a0*/  FMNMX R203, R47, R12, !PT ;  /* 0x0000000c2fcb7209 */ /* 0x000fc80007800000 */
[----:B------:R-:W1:Y:S01]  /*67b0*/  MUFU.EX2 R210, R28 ;  /* 0x0000001c00d27308 */ /* 0x000e620000000800 */
[----:B--2---:R-:W-:Y:S01]  /*67c0*/  @!P3 FMUL R24, R24, R24 ;  /* 0x000000181818b220 */ /* 0x004fe20000400000 */
[----:B------:R-:W-:Y:S02]  /*67d0*/  FSETP.GEU.AND P3, PT, R36, -126, PT ;  /* 0xc2fc00002400780b */ /* 0x000fe40003f6e000 */
[----:B------:R-:W-:-:S03]  /*67e0*/  FMNMX R12, R50, R203, !PT ;  /* 0x000000cb320c7209 */ /* 0x000fc60007800000 */
[----:B------:R-:W-:Y:S01]  /*67f0*/  @!P6 FMUL R33, R33, 0.5 ;  /* 0x3f0000002121e820 */ /* 0x000fe20000400000 */
[----:B------:R-:W-:Y:S01]  /*6800*/  FMNMX R37, R51, R12, !PT ;  /* 0x0000000c33257209 */ /* 0x000fe20007800000 */
[----:B---3--:R-:W-:Y:S01]  /*6810*/  @!P5 FMUL R208, R208, R208 ;  /* 0x000000d0d0d0d220 */ /* 0x008fe20000400000 */
[----:B------:R-:W-:Y:S01]  /*6820*/  FSETP.GEU.AND P5, PT, R40, -126, PT ;  /* 0xc2fc00002800780b */ /* 0x000fe20003fae000 */
[----:B------:R2:W3:Y:S01]  /*6830*/  MUFU.EX2 R28, R33 ;  /* 0x00000021001c7308 */ /* 0x0004e20000000800 */
[----:B------:R-:W-:-:S03]  /*6840*/  FMNMX R12, R54, R37, !PT ;  /* 0x00000025360c7209 */ /* 0x000fc60007800000 */
[----:B------:R-:W-:Y:S01]  /*6850*/  @!P3 FMUL R36, R36, 0.5 ;  /* 0x3f0000002424b820 */ /* 0x000fe20000400000 */
[----:B------:R-:W-:Y:S01]  /*6860*/  FMNMX R37, R55, R12, !PT ;  /* 0x0000000c37257209 */ /* 0x000fe20007800000 */
[----:B-1----:R-:W-:Y:S01]  /*6870*/  @!P4 FMUL R210, R210, R210 ;  /* 0x000000d2d2d2c220 */ /* 0x002fe20000400000 */
[----:B------:R-:W-:Y:S01]  /*6880*/  FSETP.GEU.AND P4, PT, R32, -126, PT ;  /* 0xc2fc00002000780b */ /* 0x000fe20003f8e000 */
[----:B------:R1:W4:Y:S01]  /*6890*/  MUFU.EX2 R207, R36 ;  /* 0x0000002400cf7308 */ /* 0x0003220000000800 */
[----:B------:R-:W-:-:S03]  /*68a0*/  FMNMX R12, R58, R37, !PT ;  /* 0x000000253a0c7209 */ /* 0x000fc60007800000 */
[----:B------:R-:W-:Y:S01]  /*68b0*/  @!P5 FMUL R40, R40, 0.5 ;  /* 0x3f0000002828d820 */ /* 0x000fe20000400000 */
[----:B--2---:R-:W-:-:S03]  /*68c0*/  FMNMX R33, R59, R12, !PT ;  /* 0x0000000c3b217209 */ /* 0x004fc60007800000 */
[----:B------:R-:W2:Y:S01]  /*68d0*/  MUFU.EX2 R29, R29 ;  /* 0x0000001d001d7308 */ /* 0x000ea20000000800 */
[----:B---3--:R-:W-:Y:S01]  /*68e0*/  @!P6 FMUL R28, R28, R28 ;  /* 0x0000001c1c1ce220 */ /* 0x008fe20000400000 */
[----:B------:R-:W-:Y:S01]  /*68f0*/  FSETP.GEU.AND P6, PT, R44, -126, PT ;  /* 0xc2fc00002c00780b */ /* 0x000fe20003fce000 */
[----:B-1----:R-:W-:Y:S01]  /*6900*/  FFMA R36, R45, UR5, -R211 ;  /* 0x000000052d247c23 */ /* 0x002fe200080008d3 */
[----:B------:R-:W-:Y:S01]  /*6910*/  FMNMX R12, R62, R33, !PT ;  /* 0x000000213e0c7209 */ /* 0x000fe20007800000 */
[----:B------:R-:W-:-:S03]  /*6920*/  @!P4 FMUL R32, R32, 0.5 ;  /* 0x3f0000002020c820 */ /* 0x000fc60000400000 */
[----:B------:R1:W3:Y:S01]  /*6930*/  MUFU.EX2 R206, R40 ;  /* 0x0000002800ce7308 */ /* 0x0002e20000000800 */
[----:B----4-:R-:W-:Y:S01]  /*6940*/  @!P3 FMUL R207, R207, R207 ;  /* 0x000000cfcfcfb220 */ /* 0x010fe20000400000 */
[----:B------:R-:W-:Y:S02]  /*6950*/  FSETP.GEU.AND P3, PT, R36, -126, PT ;  /* 0xc2fc00002400780b */ /* 0x000fe40003f6e000 */
[----:B------:R-:W-:-:S03]  /*6960*/  FMNMX R37, R63, R12, !PT ;  /* 0x0000000c3f257209 */ /* 0x000fc60007800000 */
[----:B------:R-:W-:Y:S01]  /*6970*/  @!P6 FMUL R44, R44, 0.5 ;  /* 0x3f0000002c2ce820 */ /* 0x000fe20000400000 */
[----:B------:R-:W4:Y:S01]  /*6980*/  MUFU.EX2 R32, R32 ;  /* 0x0000002000207308 */ /* 0x000f220000000800 */
[----:B--2---:R-:W-:Y:S01]  /*6990*/  @!P2 FMUL R29, R29, R29 ;  /* 0x0000001d1d1da220 */ /* 0x004fe20000400000 */
[----:B------:R-:W-:Y:S01]  /*69a0*/  FSETP.GEU.AND P2, PT, R41, -126, PT ;  /* 0xc2fc00002900780b */ /* 0x000fe20003f4e000 */
[--C-:B-1----:R-:W-:Y:S01]  /*69b0*/  FFMA R40, R53, UR5, -R211.reuse ;  /* 0x0000000535287c23 */ /* 0x102fe200080008d3 */
[----:B------:R-:W-:Y:S01]  /*69c0*/  FMNMX R12, R66, R37, !PT ;  /* 0x00000025420c7209 */ /* 0x000fe20007800000 */
[----:B------:R-:W-:Y:S02]  /*69d0*/  FFMA R37, R49, UR5, -R211 ;  /* 0x0000000531257c23 */ /* 0x000fe400080008d3 */
[----:B------:R-:W-:Y:S01]  /*69e0*/  @!P3 FMUL R36, R36, 0.5 ;  /* 0x3f0000002424b820 */ /* 0x000fe20000400000 */
[----:B------:R1:W2:Y:S01]  /*69f0*/  MUFU.EX2 R205, R44 ;  /* 0x0000002c00cd7308 */ /* 0x0002a20000000800 */
[----:B---3--:R-:W-:Y:S01]  /*6a00*/  @!P5 FMUL R206, R206, R206 ;  /* 0x000000cececed220 */ /* 0x008fe20000400000 */
[----:B------:R-:W-:-:S02]  /*6a10*/  FSETP.GEU.AND P5, PT, R37, -126, PT ;  /* 0xc2fc00002500780b */ /* 0x000fc40003fae000 */
[----:B------:R-:W-:-:S03]  /*6a20*/  FMNMX R45, R67, R12, !PT ;  /* 0x0000000c432d7209 */ /* 0x000fc60007800000 */
[----:B------:R-:W-:Y:S01]  /*6a30*/  @!P2 FMUL R41, R41, 0.5 ;  /* 0x3f0000002929a820 */ /* 0x000fe20000400000 */
[----:B------:R-:W3:Y:S01]  /*6a40*/  MUFU.EX2 R36, R36 ;  /* 0x0000002400247308 */ /* 0x000ee20000000800 */
[----:B------:R-:W-:Y:S01]  /*6a50*/  FMNMX R12, R70, R45, !PT ;  /* 0x0000002d460c7209 */ /* 0x000fe20007800000 */
[----:B----4-:R-:W-:Y:S01]  /*6a60*/  @!P4 FMUL R32, R32, R32 ;  /* 0x000000202020c220 */ /* 0x010fe20000400000 */
[----:B------:R-:W-:Y:S01]  /*6a70*/  FSETP.GEU.AND P4, PT, R48, -126, PT ;  /* 0xc2fc00003000780b */ /* 0x000fe20003f8e000 */
[--C-:B-1----:R-:W-:Y:S01]  /*6a80*/  FFMA R44, R64, UR5, -R211.reuse ;  /* 0x00000005402c7c23 */ /* 0x102fe200080008d3 */
[----:B------:R-:W-:Y:S02]  /*6a90*/  FFMA R64, R68, UR5, -R211 ;  /* 0x0000000544407c23 */ /* 0x000fe400080008d3 */
[----:B------:R-:W-:Y:S01]  /*6aa0*/  @!P5 FMUL R37, R37, 0.5 ;  /* 0x3f0000002525d820 */ /* 0x000fe20000400000 */
[----:B------:R1:W4:Y:S01]  /*6ab0*/  MUFU.EX2 R33, R41 ;  /* 0x0000002900217308 */ /* 0x0003220000000800 */
[----:B--2---:R-:W-:Y:S01]  /*6ac0*/  @!P6 FMUL R205, R205, R205 ;  /* 0x000000cdcdcde220 */ /* 0x004fe20000400000 */
[----:B------:R-:W-:-:S06]  /*6ad0*/  FSETP.GEU.AND P6, PT, R40, -126, PT ;  /* 0xc2fc00002800780b */ /* 0x000fcc0003fce000 */
[----:B------:R-:W2:Y:S01]  /*6ae0*/  MUFU.EX2 R37, R37 ;  /* 0x0000002500257308 */ /* 0x000ea20000000800 */
[----:B-1----:R-:W-:Y:S01]  /*6af0*/  FMNMX R41, R71, R12, !PT ;  /* 0x0000000c47297209 */ /* 0x002fe20007800000 */
[----:B---3--:R-:W-:Y:S01]  /*6b00*/  @!P3 FMUL R36, R36, R36 ;  /* 0x000000242424b220 */ /* 0x008fe20000400000 */
[----:B------:R-:W-:Y:S02]  /*6b10*/  @!P4 FMUL R48, R48, 0.5 ;  /* 0x3f0000003030c820 */ /* 0x000fe40000400000 */
[----:B------:R-:W-:Y:S01]  /*6b20*/  FMNMX R12, R74, R41, !PT ;  /* 0x000000294a0c7209 */ /* 0x000fe20007800000 */
[--C-:B------:R-:W-:Y:S01]  /*6b30*/  FFMA R41, R56, UR5, -R211.reuse ;  /* 0x0000000538297c23 */ /* 0x100fe200080008d3 */
[----:B------:R-:W-:Y:S01]  /*6b40*/  @!P6 FMUL R40, R40, 0.5 ;  /* 0x3f0000002828e820 */ /* 0x000fe20000400000 */
[----:B------:R1:W3:Y:S01]  /*6b50*/  MUFU.EX2 R204, R48 ;  /* 0x0000003000cc7308 */ /* 0x0002e20000000800 */
[----:B------:R-:W-:Y:S01]  /*6b60*/  FMNMX R45, R75, R12, !PT ;  /* 0x0000000c4b2d7209 */ /* 0x000fe20007800000 */
[----:B----4-:R-:W-:Y:S01]  /*6b70*/  @!P2 FMUL R33, R33, R33 ;  /* 0x000000212121a220 */ /* 0x010fe20000400000 */
[----:B------:R-:W-:Y:S01]  /*6b80*/  FSETP.GEU.AND P3, PT, R41, -126, PT ;  /* 0xc2fc00002900780b */ /* 0x000fe20003f6e000 */
[----:B------:R-:W-:Y:S01]  /*6b90*/  FFMA R56, R84, UR5, -R211 ;  /* 0x0000000554387c23 */ /* 0x000fe200080008d3 */
[----:B------:R-:W-:-:S02]  /*6ba0*/  FSETP.GEU.AND P2, PT, R52, -126, PT ;  /* 0xc2fc00003400780b */ /* 0x000fc40003f4e000 */
[----:B------:R-:W-:Y:S01]  /*6bb0*/  FMNMX R12, R78, R45, !PT ;  /* 0x0000002d4e0c7209 */ /* 0x000fe20007800000 */
[----:B------:R-:W4:Y:S01]  /*6bc0*/  MUFU.EX2 R40, R40 ;  /* 0x0000002800287308 */ /* 0x000f220000000800 */
[----:B--2---:R-:W-:Y:S01]  /*6bd0*/  @!P5 FMUL R37, R37, R37 ;  /* 0x000000252525d220 */ /* 0x004fe20000400000 */
[----:B-1----:R-:W-:Y:S01]  /*6be0*/  FFMA R48, R72, UR5, -R211 ;  /* 0x0000000548307c23 */ /* 0x002fe200080008d3 */
[----:B------:R-:W-:-:S04]  /*6bf0*/  FMNMX R45, R79, R12, !PT ;  /* 0x0000000c4f2d7209 */ /* 0x000fc80007800000 */
[----:B------:R-:W-:Y:S01]  /*6c00*/  FMNMX R12, R82, R45, !PT ;  /* 0x0000002d520c7209 */ /* 0x000fe20007800000 */
[--C-:B------:R-:W-:Y:S01]  /*6c10*/  FFMA R45, R60, UR5, -R211.reuse ;  /* 0x000000053c2d7c23 */ /* 0x100fe200080008d3 */
[----:B------:R-:W-:Y:S01]  /*6c20*/  @!P3 FMUL R41, R41, 0.5 ;  /* 0x3f0000002929b820 */ /* 0x000fe20000400000 */
[----:B------:R-:W-:Y:S01]  /*6c30*/  @!P2 FMUL R52, R52, 0.5 ;  /* 0x3f0000003434a820 */ /* 0x000fe20000400000 */
[----:B------:R-:W-:Y:S01]  /*6c40*/  FMNMX R49, R83, R12, !PT ;  /* 0x0000000c53317209 */ /* 0x000fe20007800000 */
[----:B---3--:R-:W-:Y:S01]  /*6c50*/  @!P4 FMUL R204, R204, R204 ;  /* 0x000000ccccccc220 */ /* 0x008fe20000400000 */
[----:B------:R-:W-:Y:S01]  /*6c60*/  FSETP.GEU.AND P5, PT, R45, -126, PT ;  /* 0xc2fc00002d00780b */ /* 0x000fe20003fae000 */
[----:B------:R1:W2:Y:S01]  /*6c70*/  MUFU.EX2 R203, R52 ;  /* 0x0000003400cb7308 */ /* 0x0002a20000000800 */
[----:B------:R-:W-:Y:S01]  /*6c80*/  FMNMX R12, R86, R49, !PT ;  /* 0x00000031560c7209 */ /* 0x000fe20007800000 */
[--C-:B------:R-:W-:Y:S01]  /*6c90*/  FFMA R49, R69, UR5, -R211.reuse ;  /* 0x0000000545317c23 */ /* 0x100fe200080008d3 */
[----:B----4-:R-:W-:Y:S01]  /*6ca0*/  @!P6 FMUL R40, R40, R40 ;  /* 0x000000282828e220 */ /* 0x010fe20000400000 */
[----:B------:R-:W-:Y:S01]  /*6cb0*/  FSETP.GEU.AND P6, PT, R44, -126, PT ;  /* 0xc2fc00002c00780b */ /* 0x000fe20003fce000 */
[----:B------:R-:W-:Y:S01]  /*6cc0*/  FFMA R60, R77, UR5, -R211 ;  /* 0x000000054d3c7c23 */ /* 0x000fe200080008d3 */
[----:B------:R-:W-:-:S02]  /*6cd0*/  FSETP.GEU.AND P4, PT, R57, -126, PT ;  /* 0xc2fc00003900780b */ /* 0x000fc40003f8e000 */
[----:B------:R-:W3:Y:S01]  /*6ce0*/  MUFU.EX2 R41, R41 ;  /* 0x0000002900297308 */ /* 0x000ee20000000800 */
[----:B------:R-:W-:Y:S01]  /*6cf0*/  FMNMX R12, R87, R12, !PT ;  /* 0x0000000c570c7209 */ /* 0x000fe20007800000 */
[----:B-1----:R-:W-:Y:S02]  /*6d00*/  FFMA R52, R80, UR5, -R211 ;  /* 0x0000000550347c23 */ /* 0x002fe400080008d3 */
[----:B------:R-:W-:Y:S02]  /*6d10*/  @!P5 FMUL R45, R45, 0.5 ;  /* 0x3f0000002d2dd820 */ /* 0x000fe40000400000 */
[----:B------:R-:W1:Y:S03]  /*6d20*/  SHFL.BFLY PT, R53, R12, 0x1, 0x1f ;  /* 0x0c201f000c357f89 */ /* 0x000e6600000e0000 */
[----:B------:R-:W-:Y:S01]  /*6d30*/  @!P6 FMUL R44, R44, 0.5 ;  /* 0x3f0000002c2ce820 */ /* 0x000fe20000400000 */
[----:B------:R-:W4:Y:S01]  /*6d40*/  MUFU.EX2 R45, R45 ;  /* 0x0000002d002d7308 */ /* 0x000f220000000800 */
[----:B--2---:R-:W-:Y:S01]  /*6d50*/  @!P2 FMUL R203, R203, R203 ;  /* 0x000000cbcbcba220 */ /* 0x004fe20000400000 */
[----:B------:R-:W-:Y:S01]  /*6d60*/  FSETP.GEU.AND P2, PT, R61, -126, PT ;  /* 0xc2fc00003d00780b */ /* 0x000fe20003f4e000 */
[----:B------:R-:W-:Y:S01]  /*6d70*/  @!P4 FMUL R57, R57, 0.5 ;  /* 0x3f0000003939c820 */ /* 0x000fe20000400000 */
[----:B---3--:R-:W-:Y:S01]  /*6d80*/  @!P3 FMUL R41, R41, R41 ;  /* 0x000000292929b220 */ /* 0x008fe20000400000 */
[----:B------:R-:W-:-:S03]  /*6d90*/  FSETP.GEU.AND P3, PT, R65, -126, PT ;  /* 0xc2fc00004100780b */ /* 0x000fc60003f6e000 */
[----:B------:R-:W2:Y:S07]  /*6da0*/  MUFU.EX2 R44, R44 ;  /* 0x0000002c002c7308 */ /* 0x000eae0000000800 */
[----:B------:R-:W-:Y:S01]  /*6db0*/  @!P2 FMUL R61, R61, 0.5 ;  /* 0x3f0000003d3da820 */ /* 0x000fe20000400000 */
[----:B------:R3:W5:Y:S01]  /*6dc0*/  MUFU.EX2 R209, R57 ;  /* 0x0000003900d17308 */ /* 0x0007620000000800 */
[----:B----4-:R-:W-:Y:S01]  /*6dd0*/  @!P5 FMUL R45, R45, R45 ;  /* 0x0000002d2d2dd220 */ /* 0x010fe20000400000 */
[----:B------:R-:W-:Y:S01]  /*6de0*/  FSETP.GEU.AND P5, PT, R49, -126, PT ;  /* 0xc2fc00003100780b */ /* 0x000fe20003fae000 */
[----:B------:R-:W-:Y:S01]  /*6df0*/  @!P3 FMUL R65, R65, 0.5 ;  /* 0x3f0000004141b820 */ /* 0x000fe20000400000 */
[----:B-1----:R-:W-:Y:S01]  /*6e00*/  FMNMX R12, R12, R53, !PT ;  /* 0x000000350c0c7209 */ /* 0x002fe20007800000 */
[----:B------:R-:W-:-:S03]  /*6e10*/  FFMA R53, R76, UR5, -R211 ;  /* 0x000000054c357c23 */ /* 0x000fc600080008d3 */
[----:B------:R1:W4:Y:S01]  /*6e20*/  MUFU.EX2 R68, R61 ;  /* 0x0000003d00447308 */ /* 0x0003220000000800 */
[----:B---3--:R-:W-:Y:S01]  /*6e30*/  FFMA R57, R73, UR5, -R211 ;  /* 0x0000000549397c23 */ /* 0x008fe200080008d3 */
[----:B--2---:R-:W-:-:S04]  /*6e40*/  @!P6 FMUL R44, R44, R44 ;  /* 0x0000002c2c2ce220 */ /* 0x004fc80000400000 */
[----:B------:R-:W-:Y:S01]  /*6e50*/  FSETP.GEU.AND P6, PT, R57, -126, PT ;  /* 0xc2fc00003900780b */ /* 0x000fe20003fce000 */
[----:B------:R-:W-:Y:S01]  /*6e60*/  @!P5 FMUL R49, R49, 0.5 ;  /* 0x3f0000003131d820 */ /* 0x000fe20000400000 */
[----:B------:R2:W3:Y:S01]  /*6e70*/  MUFU.EX2 R69, R65 ;  /* 0x0000004100457308 */ /* 0x0004e20000000800 */
[----:B-----5:R-:W-:Y:S01]  /*6e80*/  @!P4 FMUL R209, R209, R209 ;  /* 0x000000d1d1d1c220 */ /* 0x020fe20000400000 */
[----:B------:R-:W-:Y:S01]  /*6e90*/  FSETP.GEU.AND P4, PT, R64, -126, PT ;  /* 0xc2fc00004000780b */ /* 0x000fe20003f8e000 */
[----:B-1----:R-:W1:Y:S05]  /*6ea0*/  SHFL.BFLY PT, R61, R12, 0x2, 0x1f ;  /* 0x0c401f000c3d7f89 */ /* 0x002e6a00000e0000 */
[----:B------:R-:W5:Y:S01]  /*6eb0*/  MUFU.EX2 R49, R49 ;  /* 0x0000003100317308 */ /* 0x000f620000000800 */
[----:B----4-:R-:W-:Y:S01]  /*6ec0*/  @!P2 FMUL R68, R68, R68 ;  /* 0x000000444444a220 */ /* 0x010fe20000400000 */
[----:B------:R-:W-:Y:S01]  /*6ed0*/  FSETP.GEU.AND P2, PT, R48, -126, PT ;  /* 0xc2fc00003000780b */ /* 0x000fe20003f4e000 */
[----:B------:R-:W-:Y:S01]  /*6ee0*/  @!P6 FMUL R57, R57, 0.5 ;  /* 0x3f0000003939e820 */ /* 0x000fe20000400000 */
[----:B--2---:R-:W-:-:S03]  /*6ef0*/  FFMA R65, R85, UR5, -R211 ;  /* 0x0000000555417c23 */ /* 0x004fc600080008d3 */
[----:B------:R-:W-:Y:S01]  /*6f00*/  @!P4 FMUL R64, R64, 0.5 ;  /* 0x3f0000004040c820 */ /* 0x000fe20000400000 */
[----:B---3--:R-:W-:Y:S01]  /*6f10*/  @!P3 FMUL R69, R69, R69 ;  /* 0x000000454545b220 */ /* 0x008fe20000400000 */
[----:B------:R-:W-:Y:S01]  /*6f20*/  FSETP.GEU.AND P3, PT, R53, -126, PT ;  /* 0xc2fc00003500780b */ /* 0x000fe20003f6e000 */
[----:B------:R-:W2:Y:S05]  /*6f30*/  MUFU.EX2 R57, R57 ;  /* 0x0000003900397308 */ /* 0x000eaa0000000800 */
[----:B------:R-:W-:Y:S01]  /*6f40*/  @!P2 FMUL R48, R48, 0.5 ;  /* 0x3f0000003030a820 */ /* 0x000fe20000400000 */
[----:B-----5:R-:W-:Y:S01]  /*6f50*/  @!P5 FMUL R49, R49, R49 ;  /* 0x000000313131d220 */ /* 0x020fe20000400000 */
[----:B------:R-:W-:Y:S01]  /*6f60*/  FSETP.GEU.AND P5, PT, R52, -126, PT ;  /* 0xc2fc00003400780b */ /* 0x000fe20003fae000 */
[----:B------:R-:W3:Y:S01]  /*6f70*/  MUFU.EX2 R64, R64 ;  /* 0x0000004000407308 */ /* 0x000ee20000000800 */
[----:B-1----:R-:W-:Y:S01]  /*6f80*/  FMNMX R12, R12, R61, !PT ;  /* 0x0000003d0c0c7209 */ /* 0x002fe20007800000 */
[----:B------:R-:W-:Y:S01]  /*6f90*/  FFMA R61, R81, UR5, -R211 ;  /* 0x00000005513d7c23 */ /* 0x000fe200080008d3 */
[----:B------:R-:W-:Y:S01]  /*6fa0*/  FMUL R211, R20, UR5 ;  /* 0x0000000514d37c20 */ /* 0x000fe20008400000 */
[----:B------:R-:W-:-:S04]  /*6fb0*/  @!P3 FMUL R53, R53, 0.5 ;  /* 0x3f0000003535b820 */ /* 0x000fc80000400000 */
[----:B------:R-:W1:Y:S01]  /*6fc0*/  MUFU.EX2 R48, R48 ;  /* 0x0000003000307308 */ /* 0x000e620000000800 */
[----:B--2---:R-:W-:Y:S01]  /*6fd0*/  @!P6 FMUL R57, R57, R57 ;  /* 0x000000393939e220 */ /* 0x004fe20000400000 */
[----:B------:R-:W-:Y:S02]  /*6fe0*/  FSETP.GEU.AND P6, PT, R61, -126, PT ;  /* 0xc2fc00003d00780b */ /* 0x000fe40003fce000 */
[----:B------:R-:W-:-:S04]  /*6ff0*/  @!P5 FMUL R52, R52, 0.5 ;  /* 0x3f0000003434d820 */ /* 0x000fc80000400000 */
[----:B------:R-:W2:Y:S01]  /*7000*/  MUFU.EX2 R53, R53 ;  /* 0x0000003500357308 */ /* 0x000ea20000000800 */
[----:B---3--:R-:W-:Y:S01]  /*7010*/  @!P4 FMUL R64, R64, R64 ;  /* 0x000000404040c220 */ /* 0x008fe20000400000 */
[----:B------:R-:W-:-:S05]  /*7020*/  FSETP.GEU.AND P4, PT, R60, -126, PT ;  /* 0xc2fc00003c00780b */ /* 0x000fca0003f8e000 */
[----:B------:R-:W-:Y:S01]  /*7030*/  @!P6 FMUL R61, R61, 0.5 ;  /* 0x3f0000003d3de820 */ /* 0x000fe20000400000 */
[----:B------:R-:W3:Y:S01]  /*7040*/  MUFU.EX2 R52, R52 ;  /* 0x0000003400347308 */ /* 0x000ee20000000800 */
[----:B-1----:R-:W-:Y:S01]  /*7050*/  @!P2 FMUL R48, R48, R48 ;  /* 0x000000303030a220 */ /* 0x002fe20000400000 */
[----:B------:R-:W-:-:S04]  /*7060*/  FSETP.NEU.AND P2, PT, R12, -INF , PT ;  /* 0xff8000000c00780b */ /* 0x000fc80003f4d000 */
[----:B------:R-:W-:Y:S01]  /*7070*/  FSEL R84, R12, RZ, P2 ;  /* 0x000000ff0c547208 */ /* 0x000fe20001000000 */
[----:B------:R-:W-:Y:S01]  /*7080*/  @!P4 FMUL R60, R60, 0.5 ;  /* 0x3f0000003c3cc820 */ /* 0x000fe20000400000 */
[----:B------:R-:W1:Y:S01]  /*7090*/  MUFU.EX2 R61, R61 ;  /* 0x0000003d003d7308 */ /* 0x000e620000000800 */
[----:B--2---:R-:W-:Y:S01]  /*70a0*/  @!P3 FMUL R53, R53, R53 ;  /* 0x000000353535b220 */ /* 0x004fe20000400000 */
[----:B------:R-:W-:Y:S01]  /*70b0*/  FSETP.GEU.AND P3, PT, R65, -126, PT ;  /* 0xc2fc00004100780b */ /* 0x000fe20003f6e000 */
[----:B------:R-:W-:Y:S01]  /*70c0*/  FMUL R77, R84, UR5 ;  /* 0x00000005544d7c20 */ /* 0x000fe20008400000 */
[----:B------:R-:W-:Y:S01]  /*70d0*/  FSETP.GEU.AND P2, PT, R56, -126, PT ;  /* 0xc2fc00003800780b */ /* 0x000fe20003f4e000 */
[----:B------:R-:W-:Y:S01]  /*70e0*/  FADD R84, -R84, R21 ;  /* 0x0000001554547221 */ /* 0x000fe20000000100 */
[----:B------:R-:W-:Y:S01]  /*70f0*/  FADD R21, R206, R48 ;  /* 0x00000030ce157221 */ /* 0x000fe20000000000 */
[--C-:B------:R-:W-:Y:S01]  /*7100*/  FFMA R73, R27, UR5, -R77.reuse ;  /* 0x000000051b497c23 */ /* 0x100fe2000800084d */
[----:B------:R-:W2:Y:S01]  /*7110*/  MUFU.EX2 R60, R60 ;  /* 0x0000003c003c7308 */ /* 0x000ea20000000800 */
[--C-:B------:R-:W-:Y:S01]  /*7120*/  FFMA R76, R30, UR5, -R77.reuse ;  /* 0x000000051e4c7c23 */ /* 0x100fe2000800084d */
[----:B---3--:R-:W-:Y:S01]  /*7130*/  @!P5 FMUL R52, R52, R52 ;  /* 0x000000343434d220 */ /* 0x008fe20000400000 */
[--C-:B------:R-:W-:Y:S01]  /*7140*/  FFMA R26, R26, UR5, -R77.reuse ;  /* 0x000000051a1a7c23 */ /* 0x100fe2000800084d */
[----:B------:R-:W-:Y:S01]  /*7150*/  FSETP.GEU.AND P5, PT, R73, -126, PT ;  /* 0xc2fc00004900780b */ /* 0x000fe20003fae000 */
[--C-:B------:R-:W-:Y:S01]  /*7160*/  FFMA R34, R34, UR5, -R77.reuse ;  /* 0x0000000522227c23 */ /* 0x100fe2000800084d */
[--C-:B------:R-:W-:Y:S01]  /*7170*/  FFMA R72, R31, UR5, -R77.reuse ;  /* 0x000000051f487c23 */ /* 0x100fe2000800084d */
[----:B------:R-:W-:Y:S01]  /*7180*/  @!P3 FMUL R65, R65, 0.5 ;  /* 0x3f0000004141b820 */ /* 0x000fe20000400000 */
[--C-:B------:R-:W-:Y:S01]  /*7190*/  FFMA R39, R39, UR5, -R77.reuse ;  /* 0x0000000527277c23 */ /* 0x100fe2000800084d */
[----:B-1----:R-:W-:Y:S01]  /*71a0*/  @!P6 FMUL R61, R61, R61 ;  /* 0x0000003d3d3de220 */ /* 0x002fe20000400000 */
[----:B------:R-:W-:Y:S01]  /*71b0*/  FSETP.GEU.AND P6, PT, R76, -126, PT ;  /* 0xc2fc00004c00780b */ /* 0x000fe20003fce000 */
[----:B------:R-:W-:Y:S01]  /*71c0*/  @!P2 FMUL R56, R56, 0.5 ;  /* 0x3f0000003838a820 */ /* 0x000fe20000400000 */
[--C-:B------:R-:W-:Y:S01]  /*71d0*/  FFMA R43, R43, UR5, -R77.reuse ;  /* 0x000000052b2b7c23 */ /* 0x100fe2000800084d */
[----:B------:R-:W1:Y:S01]  /*71e0*/  MUFU.EX2 R65, R65 ;  /* 0x0000004100417308 */ /* 0x000e620000000800 */
[--C-:B------:R-:W-:Y:S01]  /*71f0*/  FFMA R80, R47, UR5, -R77.reuse ;  /* 0x000000052f507c23 */ /* 0x100fe2000800084d */
[--C-:B------:R-:W-:Y:S01]  /*7200*/  FFMA R46, R46, UR5, -R77.reuse ;  /* 0x000000052e2e7c23 */ /* 0x100fe2000800084d */
[--C-:B------:R-:W-:Y:S01]  /*7210*/  FFMA R59, R59, UR5, -R77.reuse ;  /* 0x000000053b3b7c23 */ /* 0x100fe2000800084d */
[----:B--2---:R-:W-:Y:S01]  /*7220*/  @!P4 FMUL R60, R60, R60 ;  /* 0x0000003c3c3cc220 */ /* 0x004fe20000400000 */
[----:B------:R-:W-:Y:S01]  /*7230*/  FSETP.GEU.AND P4, PT, R26, -126, PT ;  /* 0xc2fc00001a00780b */ /* 0x000fe20003f8e000 */
[----:B------:R-:W-:Y:S01]  /*7240*/  @!P5 FMUL R73, R73, 0.5 ;  /* 0x3f0000004949d820 */ /* 0x000fe20000400000 */
[--C-:B------:R-:W-:Y:S01]  /*7250*/  FFMA R63, R63, UR5, -R77.reuse ;  /* 0x000000053f3f7c23 */ /* 0x100fe2000800084d */
[----:B------:R-:W2:Y:S01]  /*7260*/  MUFU.EX2 R56, R56 ;  /* 0x0000003800387308 */ /* 0x000ea20000000800 */
[--C-:B------:R-:W-:Y:S01]  /*7270*/  FFMA R51, R51, UR5, -R77.reuse ;  /* 0x0000000533337c23 */ /* 0x100fe2000800084d */
[----:B------:R-:W-:Y:S01]  /*7280*/  @!P6 FMUL R76, R76, 0.5 ;  /* 0x3f0000004c4ce820 */ /* 0x000fe20000400000 */
[--C-:B------:R-:W-:Y:S01]  /*7290*/  FFMA R81, R82, UR5, -R77.reuse ;  /* 0x0000000552517c23 */ /* 0x100fe2000800084d */
[--C-:B------:R-:W-:Y:S01]  /*72a0*/  FFMA R83, R83, UR5, -R77.reuse ;  /* 0x0000000553537c23 */ /* 0x100fe2000800084d */
[--C-:B------:R-:W-:Y:S01]  /*72b0*/  FFMA R213, R79, UR5, -R77.reuse ;  /* 0x000000054fd57c23 */ /* 0x100fe2000800084d */
[--C-:B------:R-:W-:Y:S01]  /*72c0*/  FFMA R214, R86, UR5, -R77.reuse ;  /* 0x0000000556d67c23 */ /* 0x100fe2000800084d */
[----:B------:R-:W-:Y:S01]  /*72d0*/  FFMA R15, R87, UR5, -R77 ;  /* 0x00000005570f7c23 */ /* 0x000fe2000800084d */
[----:B------:R-:W3:Y:S01]  /*72e0*/  MUFU.EX2 R30, R73 ;  /* 0x00000049001e7308 */ /* 0x000ee20000000800 */
[----:B-1----:R-:W-:Y:S01]  /*72f0*/  @!P3 FMUL R65, R65, R65 ;  /* 0x000000414141b220 */ /* 0x002fe20000400000 */
[----:B------:R-:W-:Y:S01]  /*7300*/  FSETP.GEU.AND P3, PT, R34, -126, PT ;  /* 0xc2fc00002200780b */ /* 0x000fe20003f6e000 */
[----:B------:R-:W-:Y:S01]  /*7310*/  @!P4 FMUL R26, R26, 0.5 ;  /* 0x3f0000001a1ac820 */ /* 0x000fe20000400000 */
[----:B------:R-:W-:Y:S01]  /*7320*/  FADD R79, R28, R69 ;  /* 0x000000451c4f7221 */ /* 0x000fe20000000000 */
[----:B------:R-:W-:Y:S01]  /*7330*/  FADD R82, R37, R61 ;  /* 0x0000003d25527221 */ /* 0x000fe20000000000 */
[----:B------:R-:W-:Y:S01]  /*7340*/  FMUL R84, R84, UR5 ;  /* 0x0000000554547c20 */ /* 0x000fe20008400000 */
[----:B------:R-:W-:Y:S01]  /*7350*/  FADD R86, R205, R53 ;  /* 0x00000035cd567221 */ /* 0x000fe20000000000 */
[----:B------:R-:W1:Y:S01]  /*7360*/  MUFU.EX2 R31, R76 ;  /* 0x0000004c001f7308 */ /* 0x000e620000000800 */
[----:B--2---:R-:W-:Y:S01]  /*7370*/  @!P2 FMUL R56, R56, R56 ;  /* 0x000000383838a220 */ /* 0x004fe20000400000 */
[----:B------:R-:W-:Y:S01]  /*7380*/  FSETP.GEU.AND P2, PT, R72, -126, PT ;  /* 0xc2fc00004800780b */ /* 0x000fe20003f4e000 */
[----:B------:R-:W-:Y:S01]  /*7390*/  FADD R79, R79, R82 ;  /* 0x000000524f4f7221 */ /* 0x000fe20000000000 */
[----:B------:R-:W-:Y:S01]  /*73a0*/  FADD R82, R207, R64 ;  /* 0x00000040cf527221 */ /* 0x000fe20000000000 */
[----:B------:R-:W-:Y:S01]  /*73b0*/  FADD R212, R36, R60 ;  /* 0x0000003c24d47221 */ /* 0x000fe20000000000 */
[----:B------:R-:W-:Y:S01]  /*73c0*/  FADD R85, R40, R65 ;  /* 0x0000004128557221 */ /* 0x000fe20000000000 */
[----:B------:R-:W-:Y:S01]  /*73d0*/  @!P3 FMUL R34, R34, 0.5 ;  /* 0x3f0000002222b820 */ /* 0x000fe20000400000 */
[----:B------:R2:W4:Y:S01]  /*73e0*/  MUFU.EX2 R27, R26 ;  /* 0x0000001a001b7308 */ /* 0x0005220000000800 */
[----:B---3--:R-:W-:Y:S01]  /*73f0*/  @!P5 FMUL R30, R30, R30 ;  /* 0x0000001e1e1ed220 */ /* 0x008fe20000400000 */
[----:B------:R-:W-:-:S02]  /*7400*/  F2FP.BF16.F32.PACK_AB R28, R28, R29 ;  /* 0x0000001d1c1c723e */ /* 0x000fc400000010ff */
[----:B------:R-:W-:-:S03]  /*7410*/  F2FP.BF16.F32.PACK_AB R48, R57, R48 ;  /* 0x000000303930723e */ /* 0x000fc600000010ff */
[----:B------:R-:W-:Y:S01]  /*7420*/  @!P2 FMUL R72, R72, 0.5 ;  /* 0x3f0000004848a820 */ /* 0x000fe20000400000 */
[----:B------:R-:W3:Y:S01]  /*7430*/  MUFU.EX2 R34, R34 ;  /* 0x0000002200227308 */ /* 0x000ee20000000800 */
[--C-:B--2---:R-:W-:Y:S01]  /*7440*/  FFMA R26, R35, UR5, -R77.reuse ;  /* 0x00000005231a7c23 */ /* 0x104fe2000800084d */
[--C-:B------:R-:W-:Y:S01]  /*7450*/  FFMA R35, R38, UR5, -R77.reuse ;  /* 0x0000000526237c23 */ /* 0x100fe2000800084d */
[----:B-1----:R-:W-:Y:S01]  /*7460*/  @!P6 FMUL R31, R31, R31 ;  /* 0x0000001f1f1fe220 */ /* 0x002fe20000400000 */
[----:B------:R-:W-:Y:S01]  /*7470*/  FSETP.GEU.AND P6, PT, R39, -126, PT ;  /* 0xc2fc00002700780b */ /* 0x000fe20003fce000 */
[--C-:B------:R-:W-:Y:S01]  /*7480*/  FFMA R38, R42, UR5, -R77.reuse ;  /* 0x000000052a267c23 */ /* 0x100fe2000800084d */
[--C-:B------:R-:W-:Y:S01]  /*7490*/  FFMA R42, R50, UR5, -R77.reuse ;  /* 0x00000005322a7c23 */ /* 0x100fe2000800084d */
[----:B------:R-:W-:Y:S01]  /*74a0*/  FSETP.GEU.AND P5, PT, R35, -126, PT ;  /* 0xc2fc00002300780b */ /* 0x000fe20003fae000 */
[----:B------:R-:W1:Y:S01]  /*74b0*/  MUFU.EX2 R72, R72 ;  /* 0x0000004800487308 */ /* 0x000e620000000800 */
[----:B----4-:R-:W-:Y:S01]  /*74c0*/  @!P4 FMUL R27, R27, R27 ;  /* 0x0000001b1b1bc220 */ /* 0x010fe20000400000 */
[----:B------:R-:W-:Y:S01]  /*74d0*/  FSETP.GEU.AND P4, PT, R26, -126, PT ;  /* 0xc2fc00001a00780b */ /* 0x000fe20003f8e000 */
[--C-:B------:R-:W-:Y:S01]  /*74e0*/  FFMA R50, R62, UR5, -R77.reuse ;  /* 0x000000053e327c23 */ /* 0x100fe2000800084d */
[--C-:B------:R-:W-:Y:S01]  /*74f0*/  FFMA R62, R70, UR5, -R77.reuse ;  /* 0x00000005463e7c23 */ /* 0x100fe2000800084d */
[----:B------:R-:W-:Y:S01]  /*7500*/  FFMA R70, R78, UR5, -R77 ;  /* 0x000000054e467c23 */ /* 0x000fe2000800084d */
[C---:B------:R-:W-:Y:S01]  /*7510*/  FADD R78, R24.reuse, R209 ;  /* 0x000000d1184e7221 */ /* 0x040fe20000000000 */
[----:B------:R-:W-:-:S02]  /*7520*/  F2FP.BF16.F32.PACK_AB R24, R24, R25 ;  /* 0x000000191818723e */ /* 0x000fc400000010ff */
[----:B------:R-:W-:Y:S01]  /*7530*/  @!P6 FMUL R39, R39, 0.5 ;  /* 0x3f0000002727e820 */ /* 0x000fe20000400000 */
[----:B---3--:R-:W-:Y:S01]  /*7540*/  @!P3 FMUL R34, R34, R34 ;  /* 0x000000222222b220 */ /* 0x008fe20000400000 */
[----:B------:R-:W-:Y:S01]  /*7550*/  FSETP.GEU.AND P3, PT, R43, -126, PT ;  /* 0xc2fc00002b00780b */ /* 0x000fe20003f6e000 */
[----:B------:R-:W-:Y:S01]  /*7560*/  @!P5 FMUL R35, R35, 0.5 ;  /* 0x3f0000002323d820 */ /* 0x000fe20000400000 */
[----:B------:R-:W2:Y:S02]  /*7570*/  MUFU.EX2 R76, R39 ;  /* 0x00000027004c7308 */ /* 0x000ea40000000800 */
[----:B------:R-:W-:Y:S01]  /*7580*/  @!P4 FMUL R26, R26, 0.5 ;  /* 0x3f0000001a1ac820 */ /* 0x000fe20000400000 */
[----:B-1----:R-:W-:Y:S01]  /*7590*/  @!P2 FMUL R72, R72, R72 ;  /* 0x000000484848a220 */ /* 0x002fe20000400000 */
[----:B------:R-:W-:-:S04]  /*75a0*/  FSETP.GEU.AND P2, PT, R38, -126, PT ;  /* 0xc2fc00002600780b */ /* 0x000fc80003f4e000 */
[----:B------:R-:W1:Y:S03]  /*75b0*/  MUFU.EX2 R35, R35 ;  /* 0x0000002300237308 */ /* 0x000e660000000800 */
[----:B------:R-:W-:-:S05]  /*75c0*/  @!P3 FMUL R43, R43, 0.5 ;  /* 0x3f0000002b2bb820 */ /* 0x000fca0000400000 */
[----:B------:R3:W4:Y:S01]  /*75d0*/  MUFU.EX2 R73, R26 ;  /* 0x0000001a00497308 */ /* 0x0007220000000800 */
[----:B--2---:R-:W-:Y:S01]  /*75e0*/  @!P6 FMUL R76, R76, R76 ;  /* 0x0000004c4c4ce220 */ /* 0x004fe20000400000 */
[----:B------:R-:W-:Y:S01]  /*75f0*/  FSETP.GEU.AND P6, PT, R42, -126, PT ;  /* 0xc2fc00002a00780b */ /* 0x000fe20003fce000 */
[----:B------:R-:W-:-:S05]  /*7600*/  @!P2 FMUL R38, R38, 0.5 ;  /* 0x3f0000002626a820 */ /* 0x000fca0000400000 */
[----:B------:R2:W5:Y:S01]  /*7610*/  MUFU.EX2 R47, R43 ;  /* 0x0000002b002f7308 */ /* 0x0005620000000800 */
[----:B-1----:R-:W-:Y:S01]  /*7620*/  @!P5 FMUL R35, R35, R35 ;  /* 0x000000232323d220 */ /* 0x002fe20000400000 */
[----:B------:R-:W-:Y:S01]  /*7630*/  FSETP.GEU.AND P5, PT, R80, -126, PT ;  /* 0xc2fc00005000780b */ /* 0x000fe20003fae000 */
[----:B---3--:R-:W-:-:S04]  /*7640*/  FFMA R26, R55, UR5, -R77 ;  /* 0x00000005371a7c23 */ /* 0x008fc8000800084d */
[----:B------:R-:W-:Y:S01]  /*7650*/  @!P6 FMUL R42, R42, 0.5 ;  /* 0x3f0000002a2ae820 */ /* 0x000fe20000400000 */
[----:B------:R-:W1:Y:S01]  /*7660*/  MUFU.EX2 R38, R38 ;  /* 0x0000002600267308 */ /* 0x000e620000000800 */
[----:B----4-:R-:W-:Y:S01]  /*7670*/  @!P4 FMUL R73, R73, R73 ;  /* 0x000000494949c220 */ /* 0x010fe20000400000 */
[----:B------:R-:W-:Y:S01]  /*7680*/  FSETP.GEU.AND P4, PT, R46, -126, PT ;  /* 0xc2fc00002e00780b */ /* 0x000fe20003f8e000 */
[--C-:B--2---:R-:W-:Y:S01]  /*7690*/  FFMA R43, R54, UR5, -R77.reuse ;  /* 0x00000005362b7c23 */ /* 0x104fe2000800084d */
[----:B------:R-:W-:Y:S01]  /*76a0*/  FFMA R54, R75, UR5, -R77 ;  /* 0x000000054b367c23 */ /* 0x000fe2000800084d */
[----:B------:R-:W-:Y:S02]  /*76b0*/  FADD R75, R33, R57 ;  /* 0x00000039214b7221 */ /* 0x000fe40000000000 */
[----:B------:R-:W-:Y:S01]  /*76c0*/  @!P5 FMUL R80, R80, 0.5 ;  /* 0x3f0000005050d820 */ /* 0x000fe20000400000 */
[----:B------:R-:W2:Y:S01]  /*76d0*/  MUFU.EX2 R42, R42 ;  /* 0x0000002a002a7308 */ /* 0x000ea20000000800 */
[----:B-----5:R-:W-:Y:S01]  /*76e0*/  @!P3 FMUL R47, R47, R47 ;  /* 0x0000002f2f2fb220 */ /* 0x020fe20000400000 */
[----:B------:R-:W-:Y:S01]  /*76f0*/  FSETP.GEU.AND P3, PT, R43, -126, PT ;  /* 0xc2fc00002b00780b */ /* 0x000fe20003f6e000 */
[----:B------:R-:W-:Y:S01]  /*7700*/  FADD R78, R78, R75 ;  /* 0x0000004b4e4e7221 */ /* 0x000fe20000000000 */
[----:B------:R-:W-:-:S03]  /*7710*/  FADD R75, R203, R56 ;  /* 0x00000038cb4b7221 */ /* 0x000fc60000000000 */
[----:B------:R-:W-:Y:S01]  /*7720*/  @!P4 FMUL R46, R46, 0.5 ;  /* 0x3f0000002e2ec820 */ /* 0x000fe20000400000 */
[----:B------:R-:W3:Y:S01]  /*7730*/  MUFU.EX2 R80, R80 ;  /* 0x0000005000507308 */ /* 0x000ee20000000800 */
[----:B-1----:R-:W-:Y:S01]  /*7740*/  @!P2 FMUL R38, R38, R38 ;  /* 0x000000262626a220 */ /* 0x002fe20000400000 */
[----:B------:R-:W-:Y:S01]  /*7750*/  FSETP.GEU.AND P2, PT, R51, -126, PT ;  /* 0xc2fc00003300780b */ /* 0x000fe20003f4e000 */
[----:B------:R-:W-:Y:S01]  /*7760*/  FADD R82, R82, R75 ;  /* 0x0000004b52527221 */ /* 0x000fe20000000000 */
[----:B------:R-:W-:-:S03]  /*7770*/  FADD R78, R78, R79 ;  /* 0x0000004f4e4e7221 */ /* 0x000fc60000000000 */
[----:B------:R-:W-:Y:S01]  /*7780*/  @!P3 FMUL R43, R43, 0.5 ;  /* 0x3f0000002b2bb820 */ /* 0x000fe20000400000 */
[----:B------:R1:W4:Y:S01]  /*7790*/  MUFU.EX2 R39, R46 ;  /* 0x0000002e00277308 */ /* 0x0003220000000800 */
[----:B--2---:R-:W-:Y:S01]  /*77a0*/  @!P6 FMUL R42, R42, R42 ;  /* 0x0000002a2a2ae220 */ /* 0x004fe20000400000 */
[----:B------:R-:W-:-:S05]  /*77b0*/  FSETP.GEU.AND P6, PT, R59, -126, PT ;  /* 0xc2fc00003b00780b */ /* 0x000fca0003fce000 */
[----:B------:R-:W-:Y:S01]  /*77c0*/  @!P2 FMUL R51, R51, 0.5 ;  /* 0x3f0000003333a820 */ /* 0x000fe20000400000 */
[----:B------:R-:W2:Y:S01]  /*77d0*/  MUFU.EX2 R43, R43 ;  /* 0x0000002b002b7308 */ /* 0x000ea20000000800 */
[----:B-1----:R-:W-:Y:S01]  /*77e0*/  FFMA R46, R58, UR5, -R77 ;  /* 0x000000053a2e7c23 */ /* 0x002fe2000800084d */
[----:B---3--:R-:W-:-:S04]  /*77f0*/  @!P5 FMUL R80, R80, R80 ;  /* 0x000000505050d220 */ /* 0x008fc80000400000 */
[----:B------:R-:W-:Y:S01]  /*7800*/  FSETP.GEU.AND P5, PT, R46, -126, PT ;  /* 0xc2fc00002e00780b */ /* 0x000fe20003fae000 */
[----:B------:R-:W-:Y:S01]  /*7810*/  @!P6 FMUL R59, R59, 0.5 ;  /* 0x3f0000003b3be820 */ /* 0x000fe20000400000 */
[----:B------:R1:W3:Y:S01]  /*7820*/  MUFU.EX2 R55, R51 ;  /* 0x0000003300377308 */ /* 0x0002e20000000800 */
[----:B----4-:R-:W-:Y:S01]  /*7830*/  @!P4 FMUL R39, R39, R39 ;  /* 0x000000272727c220 */ /* 0x010fe20000400000 */
[----:B------:R-:W-:-:S06]  /*7840*/  FSETP.GEU.AND P4, PT, R26, -126, PT ;  /* 0xc2fc00001a00780b */ /* 0x000fcc0003f8e000 */
[----:B------:R-:W4:Y:S01]  /*7850*/  MUFU.EX2 R59, R59 ;  /* 0x0000003b003b7308 */ /* 0x000f220000000800 */
[----:B--2---:R-:W-:Y:S01]  /*7860*/  @!P3 FMUL R43, R43, R43 ;  /* 0x0000002b2b2bb220 */ /* 0x004fe20000400000 */
[----:B------:R-:W-:Y:S01]  /*7870*/  FSETP.GEU.AND P3, PT, R63, -126, PT ;  /* 0xc2fc00003f00780b */ /* 0x000fe20003f6e000 */
[----:B------:R-:W-:Y:S01]  /*7880*/  @!P5 FMUL R46, R46, 0.5 ;  /* 0x3f0000002e2ed820 */ /* 0x000fe20000400000 */
[----:B-1----:R-:W-:Y:S01]  /*7890*/  FFMA R51, R74, UR5, -R77 ;  /* 0x000000054a337c23 */ /* 0x002fe2000800084d */
[----:B------:R-:W-:Y:S01]  /*78a0*/  FADD R74, R204, R52 ;  /* 0x00000034cc4a7221 */ /* 0x000fe20000000000 */
[----:B------:R-:W-:Y:S01]  /*78b0*/  F2FP.BF16.F32.PACK_AB R52, R61, R52 ;  /* 0x000000343d34723e */ /* 0x000fe200000010ff */
[----:B------:R-:W-:Y:S02]  /*78c0*/  @!P4 FMUL R26, R26, 0.5 ;  /* 0x3f0000001a1ac820 */ /* 0x000fe40000400000 */
[----:B------:R-:W1:Y:S01]  /*78d0*/  MUFU.EX2 R46, R46 ;  /* 0x0000002e002e7308 */ /* 0x000e620000000800 */
[----:B---3--:R-:W-:Y:S01]  /*78e0*/  @!P2 FMUL R55, R55, R55 ;  /* 0x000000373737a220 */ /* 0x008fe20000400000 */
[----:B------:R-:W-:-:S04]  /*78f0*/  FSETP.GEU.AND P2, PT, R50, -126, PT ;  /* 0xc2fc00003200780b */ /* 0x000fc80003f4e000 */
[----:B------:R-:W-:Y:S02]  /*7900*/  @!P3 FMUL R63, R63, 0.5 ;  /* 0x3f0000003f3fb820 */ /* 0x000fe40000400000 */
[----:B------:R2:W3:Y:S01]  /*7910*/  MUFU.EX2 R58, R26 ;  /* 0x0000001a003a7308 */ /* 0x0004e20000000800 */
[----:B----4-:R-:W-:Y:S01]  /*7920*/  @!P6 FMUL R59, R59, R59 ;  /* 0x0000003b3b3be220 */ /* 0x010fe20000400000 */
[----:B------:R-:W-:-:S03]  /*7930*/  FSETP.GEU.AND P6, PT, R62, -126, PT ;  /* 0xc2fc00003e00780b */ /* 0x000fc60003fce000 */
[----:B------:R-:W-:Y:S02]  /*7940*/  FADD R87, R30, R59 ;  /* 0x0000003b1e577221 */ /* 0x000fe40000000000 */
[----:B------:R-:W-:Y:S01]  /*7950*/  @!P2 FMUL R50, R50, 0.5 ;  /* 0x3f0000003232a820 */ /* 0x000fe20000400000 */
[----:B------:R-:W4:Y:S01]  /*7960*/  MUFU.EX2 R63, R63 ;  /* 0x0000003f003f7308 */ /* 0x000f220000000800 */
[--C-:B--2---:R-:W-:Y:S01]  /*7970*/  FFMA R26, R66, UR5, -R77.reuse ;  /* 0x00000005421a7c23 */ /* 0x104fe2000800084d */
[--C-:B------:R-:W-:Y:S01]  /*7980*/  FFMA R66, R67, UR5, -R77.reuse ;  /* 0x0000000543427c23 */ /* 0x100fe2000800084d */
[----:B-1----:R-:W-:Y:S01]  /*7990*/  @!P5 FMUL R46, R46, R46 ;  /* 0x0000002e2e2ed220 */ /* 0x002fe20000400000 */
[----:B------:R-:W-:Y:S01]  /*79a0*/  FFMA R67, R71, UR5, -R77 ;  /* 0x0000000547437c23 */ /* 0x000fe2000800084d */
[----:B------:R-:W-:Y:S01]  /*79b0*/  FADD R77, R29, R44 ;  /* 0x0000002c1d4d7221 */ /* 0x000fe20000000000 */
[----:B------:R-:W-:Y:S01]  /*79c0*/  F2FP.BF16.F32.PACK_AB R29, R73, R34 ;  /* 0x00000022491d723e */ /* 0x000fe200000010ff */
[----:B------:R-:W-:Y:S01]  /*79d0*/  @!P6 FMUL R62, R62, 0.5 ;  /* 0x3f0000003e3ee820 */ /* 0x000fe20000400000 */
[----:B------:R-:W-:Y:S01]  /*79e0*/  FSETP.GEU.AND P5, PT, R66, -126, PT ;  /* 0xc2fc00004200780b */ /* 0x000fe20003fae000 */
[----:B---3--:R-:W-:Y:S01]  /*79f0*/  @!P4 FMUL R58, R58, R58 ;  /* 0x0000003a3a3ac220 */ /* 0x008fe20000400000 */
[----:B------:R-:W-:Y:S01]  /*7a00*/  FSETP.GEU.AND P4, PT, R26, -126, PT ;  /* 0xc2fc00001a00780b */ /* 0x000fe20003f8e000 */
[----:B------:R-:W1:Y:S01]  /*7a10*/  MUFU.EX2 R50, R50 ;  /* 0x0000003200327308 */ /* 0x000e620000000800 */
[----:B------:R-:W-:Y:S01]  /*7a20*/  FADD R77, R77, R74 ;  /* 0x0000004a4d4d7221 */ /* 0x000fe20000000000 */
[----:B------:R-:W-:Y:S01]  /*7a30*/  F2FP.BF16.F32.PACK_AB R44, R69, R44 ;  /* 0x0000002c452c723e */ /* 0x000fe200000010ff */
[----:B----4-:R-:W-:Y:S01]  /*7a40*/  @!P3 FMUL R63, R63, R63 ;  /* 0x0000003f3f3fb220 */ /* 0x010fe20000400000 */
[----:B------:R-:W-:-:S04]  /*7a50*/  FSETP.GEU.AND P3, PT, R51, -126, PT ;  /* 0xc2fc00003300780b */ /* 0x000fc80003f6e000 */
[----:B------:R-:W2:Y:S02]  /*7a60*/  MUFU.EX2 R62, R62 ;  /* 0x0000003e003e7308 */ /* 0x000ea40000000800 */
[----:B------:R-:W-:Y:S02]  /*7a70*/  @!P5 FMUL R66, R66, 0.5 ;  /* 0x3f0000004242d820 */ /* 0x000fe40000400000 */
[----:B------:R-:W-:-:S04]  /*7a80*/  @!P4 FMUL R26, R26, 0.5 ;  /* 0x3f0000001a1ac820 */ /* 0x000fc80000400000 */
[----:B------:R3:W4:Y:S01]  /*7a90*/  MUFU.EX2 R71, R26 ;  /* 0x0000001a00477308 */ /* 0x0007220000000800 */
[----:B-1----:R-:W-:Y:S01]  /*7aa0*/  @!P2 FMUL R50, R50, R50 ;  /* 0x000000323232a220 */ /* 0x002fe20000400000 */
[----:B------:R-:W-:Y:S01]  /*7ab0*/  FSETP.GEU.AND P2, PT, R67, -126, PT ;  /* 0xc2fc00004300780b */ /* 0x000fe20003f4e000 */
[----:B------:R-:W-:-:S05]  /*7ac0*/  @!P3 FMUL R51, R51, 0.5 ;  /* 0x3f0000003333b820 */ /* 0x000fca0000400000 */
[----:B------:R-:W1:Y:S01]  /*7ad0*/  MUFU.EX2 R66, R66 ;  /* 0x0000004200427308 */ /* 0x000e620000000800 */
[----:B--2---:R-:W-:Y:S01]  /*7ae0*/  @!P6 FMUL R62, R62, R62 ;  /* 0x0000003e3e3ee220 */ /* 0x004fe20000400000 */
[----:B------:R-:W-:Y:S01]  /*7af0*/  FSETP.GEU.AND P6, PT, R81, -126, PT ;  /* 0xc2fc00005100780b */ /* 0x000fe20003fce000 */
[----:B---3--:R-:W-:Y:S01]  /*7b00*/  FADD R26, R25, R41 ;  /* 0x00000029191a7221 */ /* 0x008fe20000000000 */
[----:B------:R-:W-:Y:S02]  /*7b10*/  F2FP.BF16.F32.PACK_AB R25, R30, R27 ;  /* 0x0000001b1e19723e */ /* 0x000fe400000010ff */
[----:B------:R-:W-:Y:S01]  /*7b20*/  F2FP.BF16.F32.PACK_AB R30, R32, R207 ;  /* 0x000000cf201e723e */ /* 0x000fe200000010ff */
[----:B------:R-:W-:Y:S01]  /*7b30*/  FADD R26, R26, R21 ;  /* 0x000000151a1a7221 */ /* 0x000fe20000000000 */
[----:B------:R-:W2:Y:S01]  /*7b40*/  MUFU.EX2 R51, R51 ;  /* 0x0000003300337308 */ /* 0x000ea20000000800 */
[----:B----4-:R-:W-:Y:S01]  /*7b50*/  @!P4 FMUL R71, R71, R71 ;  /* 0x000000474747c220 */ /* 0x010fe20000400000 */
[----:B------:R-:W-:Y:S01]  /*7b60*/  FSETP.GEU.AND P4, PT, R54, -126, PT ;  /* 0xc2fc00003600780b */ /* 0x000fe20003f8e000 */
[----:B------:R-:W-:Y:S01]  /*7b70*/  @!P2 FMUL R67, R67, 0.5 ;  /* 0x3f0000004343a820 */ /* 0x000fe20000400000 */
[----:B------:R-:W-:Y:S01]  /*7b80*/  FADD R26, R26, R77 ;  /* 0x0000004d1a1a7221 */ /* 0x000fe20000000000 */
[----:B------:R-:W-:-:S02]  /*7b90*/  SHF.L.U32 R77, R2, 0x1f, RZ ;  /* 0x0000001f024d7819 */ /* 0x000fc400000006ff */
[----:B------:R-:W-:Y:S01]  /*7ba0*/  @!P6 FMUL R81, R81, 0.5 ;  /* 0x3f0000005151e820 */ /* 0x000fe20000400000 */
[----:B-1----:R-:W-:Y:S01]  /*7bb0*/  @!P5 FMUL R66, R66, R66 ;  /* 0x000000424242d220 */ /* 0x002fe20000400000 */
[----:B------:R-:W-:Y:S02]  /*7bc0*/  FSETP.GEU.AND P5, PT, R70, -126, PT ;  /* 0xc2fc00004600780b */ /* 0x000fe40003fae000 */
[----:B------:R1:W3:Y:S04]  /*7bd0*/  MUFU.EX2 R21, R81 ;  /* 0x0000005100157308 */ /* 0x0002e80000000800 */
[----:B------:R-:W-:Y:S01]  /*7be0*/  @!P4 FMUL R54, R54, 0.5 ;  /* 0x3f0000003636c820 */ /* 0x000fe20000400000 */
[----:B--2---:R-:W-:Y:S01]  /*7bf0*/  @!P3 FMUL R51, R51, R51 ;  /* 0x000000333333b220 */ /* 0x004fe20000400000 */
[----:B------:R-:W-:-:S02]  /*7c00*/  FSETP.GEU.AND P3, PT, R83, -126, PT ;  /* 0xc2fc00005300780b */ /* 0x000fc40003f6e000 */
[----:B------:R-:W2:Y:S01]  /*7c10*/  MUFU.EX2 R67, R67 ;  /* 0x0000004300437308 */ /* 0x000ea20000000800 */
[----:B-1----:R-:W-:Y:S01]  /*7c20*/  FADD R81, R210, R45 ;  /* 0x0000002dd2517221 */ /* 0x002fe20000000000 */
[----:B------:R-:W-:Y:S01]  /*7c30*/  FADD R216, R38, R51 ;  /* 0x0000003326d87221 */ /* 0x000fe20000000000 */
[----:B------:R-:W-:Y:S02]  /*7c40*/  @!P5 FMUL R70, R70, 0.5 ;  /* 0x3f0000004646d820 */ /* 0x000fe40000400000 */
[----:B------:R-:W-:Y:S01]  /*7c50*/  FADD R81, R81, R86 ;  /* 0x0000005651517221 */ /* 0x000fe20000000000 */
[----:B------:R-:W-:Y:S01]  /*7c60*/  FADD R86, R32, R49 ;  /* 0x0000003120567221 */ /* 0x000fe20000000000 */
[----:B------:R-:W-:Y:S01]  /*7c70*/  F2FP.BF16.F32.PACK_AB R32, R33, R206 ;  /* 0x000000ce2120723e */ /* 0x000fe200000010ff */
[----:B------:R-:W1:Y:S01]  /*7c80*/  MUFU.EX2 R54, R54 ;  /* 0x0000003600367308 */ /* 0x000e620000000800 */
[----:B---3--:R-:W-:Y:S01]  /*7c90*/  @!P6 FMUL R21, R21, R21 ;  /* 0x000000151515e220 */ /* 0x008fe20000400000 */
[----:B------:R-:W-:Y:S01]  /*7ca0*/  FSETP.GEU.AND P6, PT, R15, -126, PT ;  /* 0xc2fc00000f00780b */ /* 0x000fe20003fce000 */
[----:B------:R-:W-:Y:S01]  /*7cb0*/  FADD R86, R86, R85 ;  /* 0x0000005556567221 */ /* 0x000fe20000000000 */
[----:B------:R-:W-:Y:S01]  /*7cc0*/  @!P3 FMUL R83, R83, 0.5 ;  /* 0x3f0000005353b820 */ /* 0x000fe20000400000 */
[----:B------:R-:W-:Y:S01]  /*7cd0*/  FADD R85, R27, R46 ;  /* 0x0000002e1b557221 */ /* 0x000fe20000000000 */
[----:B------:R-:W-:Y:S01]  /*7ce0*/  FADD R81, R81, R82 ;  /* 0x0000005251517221 */ /* 0x000fe20000000000 */
[----:B------:R-:W-:Y:S01]  /*7cf0*/  F2FP.BF16.F32.PACK_AB R27, R72, R31 ;  /* 0x0000001f481b723e */ /* 0x000fe200000010ff */
[----:B------:R-:W3:Y:S01]  /*7d00*/  MUFU.EX2 R70, R70 ;  /* 0x0000004600467308 */ /* 0x000ee20000000800 */
[----:B--2---:R-:W-:Y:S01]  /*7d10*/  @!P2 FMUL R67, R67, R67 ;  /* 0x000000434343a220 */ /* 0x004fe20000400000 */
[----:B------:R-:W-:Y:S01]  /*7d20*/  FSETP.GEU.AND P2, PT, R84, -126, PT ;  /* 0xc2fc00005400780b */ /* 0x000fe20003f4e000 */
[----:B------:R-:W-:Y:S01]  /*7d30*/  FADD R85, R85, R216 ;  /* 0x000000d855557221 */ /* 0x000fe20000000000 */
[----:B------:R-:W-:Y:S01]  /*7d40*/  FADD R26, R26, R81 ;  /* 0x000000511a1a7221 */ /* 0x000fe20000000000 */
[----:B------:R-:W-:-:S02]  /*7d50*/  F2FP.BF16.F32.PACK_AB R33, R47, R38 ;  /* 0x000000262f21723e */ /* 0x000fc400000010ff */
[----:B------:R-:W-:Y:S01]  /*7d60*/  @!P6 FMUL R15, R15, 0.5 ;  /* 0x3f0000000f0fe820 */ /* 0x000fe20000400000 */
[----:B------:R2:W4:Y:S01]  /*7d70*/  MUFU.EX2 R74, R83 ;  /* 0x00000053004a7308 */ /* 0x0005220000000800 */
[----:B-1----:R-:W-:Y:S01]  /*7d80*/  @!P4 FMUL R54, R54, R54 ;  /* 0x000000363636c220 */ /* 0x002fe20000400000 */
[----:B------:R-:W-:Y:S02]  /*7d90*/  FSETP.GEU.AND P4, PT, R213, -126, PT ;  /* 0xc2fc0000d500780b */ /* 0x000fe40003f8e000 */
[----:B------:R-:W-:Y:S01]  /*7da0*/  F2FP.BF16.F32.PACK_AB R38, R40, R203 ;  /* 0x000000cb2826723e */ /* 0x000fe200000010ff */
[----:B------:R-:W-:Y:S01]  /*7db0*/  FADD R218, R47, R54 ;  /* 0x000000362fda7221 */ /* 0x000fe20000000000 */
[----:B------:R-:W-:Y:S01]  /*7dc0*/  F2FP.BF16.F32.PACK_AB R40, R209, R41 ;  /* 0x00000029d128723e */ /* 0x000fe200000010ff */
[----:B------:R-:W-:Y:S01]  /*7dd0*/  @!P2 FMUL R84, R84, 0.5 ;  /* 0x3f0000005454a820 */ /* 0x000fe20000400000 */
[----:B------:R-:W1:Y:S01]  /*7de0*/  MUFU.EX2 R15, R15 ;  /* 0x0000000f000f7308 */ /* 0x000e620000000800 */
[----:B---3--:R-:W-:Y:S01]  /*7df0*/  @!P5 FMUL R70, R70, R70 ;  /* 0x000000464646d220 */ /* 0x008fe20000400000 */
[----:B------:R-:W-:Y:S01]  /*7e00*/  FSETP.GEU.AND P5, PT, R214, -126, PT ;  /* 0xc2fc0000d600780b */ /* 0x000fe20003fae000 */
[----:B--2---:R-:W-:Y:S01]  /*7e10*/  FADD R83, R208, R68 ;  /* 0x00000044d0537221 */ /* 0x004fe20000000000 */
[----:B------:R-:W-:Y:S01]  /*7e20*/  FADD R87, R87, R218 ;  /* 0x000000da57577221 */ /* 0x000fe20000000000 */
[----:B------:R-:W-:Y:S01]  /*7e30*/  FADD R216, R39, R70 ;  /* 0x0000004627d87221 */ /* 0x000fe20000000000 */
[----:B------:R-:W-:Y:S01]  /*7e40*/  F2FP.BF16.F32.PACK_AB R41, R59, R46 ;  /* 0x0000002e3b29723e */ /* 0x000fe200000010ff */
[----:B------:R-:W-:Y:S01]  /*7e50*/  @!P4 FMUL R213, R213, 0.5 ;  /* 0x3f000000d5d5c820 */ /* 0x000fe20000400000 */
[----:B------:R-:W-:Y:S01]  /*7e60*/  FADD R83, R83, R212 ;  /* 0x000000d453537221 */ /* 0x000fe20000000000 */
[----:B----4-:R-:W-:Y:S01]  /*7e70*/  @!P3 FMUL R74, R74, R74 ;  /* 0x0000004a4a4ab220 */ /* 0x010fe20000400000 */
[----:B------:R-:W-:Y:S01]  /*7e80*/  FSETP.GEU.AND P3, PT, R211, -126, PT ;  /* 0xc2fc0000d300780b */ /* 0x000fe20003f6e000 */
[----:B------:R2:W3:Y:S01]  /*7e90*/  MUFU.EX2 R75, R213 ;  /* 0x000000d5004b7308 */ /* 0x0004e20000000800 */
[----:B------:R-:W-:Y:S01]  /*7ea0*/  FADD R212, R34, R71 ;  /* 0x0000004722d47221 */ /* 0x000fe20000000000 */
[----:B------:R-:W-:Y:S01]  /*7eb0*/  FADD R215, R55, R74 ;  /* 0x0000004a37d77221 */ /* 0x000fe20000000000 */
[----:B------:R-:W-:Y:S01]  /*7ec0*/  FADD R83, R83, R86 ;  /* 0x0000005653537221 */ /* 0x000fe20000000000 */
[----:B------:R-:W-:Y:S01]  /*7ed0*/  @!P5 FMUL R214, R214, 0.5 ;  /* 0x3f000000d6d6d820 */ /* 0x000fe20000400000 */
[----:B------:R-:W-:Y:S01]  /*7ee0*/  F2FP.BF16.F32.PACK_AB R34, R36, R205 ;  /* 0x000000cd2422723e */ /* 0x000fe200000010ff */
[----:B-1----:R-:W-:Y:S01]  /*7ef0*/  @!P6 FMUL R15, R15, R15 ;  /* 0x0000000f0f0fe220 */ /* 0x002fe20000400000 */
[----:B------:R-:W-:Y:S01]  /*7f00*/  FADD R83, R78, R83 ;  /* 0x000000534e537221 */ /* 0x000fe20000000000 */
[----:B------:R1:W4:Y:S01]  /*7f10*/  MUFU.EX2 R20, R214 ;  /* 0x000000d600147308 */ /* 0x0003220000000800 */
[----:B--2---:R-:W-:Y:S01]  /*7f20*/  FADD R213, R42, R21 ;  /* 0x000000152ad57221 */ /* 0x004fe20000000000 */
[----:B------:R-:W-:Y:S01]  /*7f30*/  FADD R218, R58, R15 ;  /* 0x0000000f3ada7221 */ /* 0x000fe20000000000 */
[----:B------:R-:W-:Y:S01]  /*7f40*/  FADD R26, R26, R83 ;  /* 0x000000531a1a7221 */ /* 0x000fe20000000000 */
[----:B------:R-:W-:Y:S01]  /*7f50*/  @!P3 FMUL R211, R211, 0.5 ;  /* 0x3f000000d3d3b820 */ /* 0x000fe20000400000 */
[----:B------:R-:W-:Y:S01]  /*7f60*/  FADD R212, R212, R213 ;  /* 0x000000d5d4d47221 */ /* 0x000fe20000000000 */
[----:B------:R-:W-:Y:S01]  /*7f70*/  FADD R213, R31, R50 ;  /* 0x000000321fd57221 */ /* 0x000fe20000000000 */
[----:B------:R-:W-:Y:S01]  /*7f80*/  F2FP.BF16.F32.PACK_AB R31, R76, R35 ;  /* 0x000000234c1f723e */ /* 0x000fe200000010ff */
[----:B------:R-:W2:Y:S01]  /*7f90*/  MUFU.EX2 R84, R84 ;  /* 0x0000005400547308 */ /* 0x000ea20000000800 */
[----:B-1----:R-:W-:Y:S01]  /*7fa0*/  FADD R214, R73, R66 ;  /* 0x0000004249d67221 */ /* 0x002fe20000000000 */
[----:B---3--:R-:W-:Y:S01]  /*7fb0*/  @!P4 FMUL R75, R75, R75 ;  /* 0x0000004b4b4bc220 */ /* 0x008fe20000400000 */
[----:B------:R-:W-:Y:S01]  /*7fc0*/  FADD R219, R213, R216 ;  /* 0x000000d8d5db7221 */ /* 0x000fe20000000000 */
[----:B------:R-:W-:Y:S01]  /*7fd0*/  FADD R213, R72, R63 ;  /* 0x0000003f48d57221 */ /* 0x000fe20000000000 */
[----:B------:R-:W-:Y:S01]  /*7fe0*/  FADD R220, R214, R215 ;  /* 0x000000d7d6dc7221 */ /* 0x000fe20000000000 */
[----:B------:R-:W-:Y:S01]  /*7ff0*/  FADD R214, R35, R62 ;  /* 0x0000003e23d67221 */ /* 0x000fe20000000000 */
[----:B------:R-:W-:Y:S01]  /*8000*/  FADD R216, R80, R75 ;  /* 0x0000004b50d87221 */ /* 0x000fe20000000000 */
[----:B------:R-:W1:Y:S01]  /*8010*/  MUFU.EX2 R211, R211 ;  /* 0x000000d300d37308 */ /* 0x000e620000000800 */
[----:B----4-:R-:W-:Y:S01]  /*8020*/  @!P5 FMUL R20, R20, R20 ;  /* 0x000000141414d220 */ /* 0x010fe20000400000 */
[----:B------:R-:W-:Y:S01]  /*8030*/  FADD R215, R76, R67 ;  /* 0x000000434cd77221 */ /* 0x000fe20000000000 */
[----:B------:R-:W-:Y:S01]  /*8040*/  FADD R213, R213, R216 ;  /* 0x000000d8d5d57221 */ /* 0x000fe20000000000 */
[----:B------:R-:W-:Y:S01]  /*8050*/  FADD R85, R85, R212 ;  /* 0x000000d455557221 */ /* 0x000fe20000000000 */
[----:B------:R-:W-:Y:S01]  /*8060*/  FADD R217, R43, R20 ;  /* 0x000000142bd97221 */ /* 0x000fe20000000000 */
[----:B------:R-:W-:Y:S01]  /*8070*/  FADD R218, R215, R218 ;  /* 0x000000dad7da7221 */ /* 0x000fe20000000000 */
[----:B------:R-:W-:Y:S01]  /*8080*/  FADD R87, R87, R220 ;  /* 0x000000dc57577221 */ /* 0x000fe20000000000 */
[----:B------:R-:W-:Y:S01]  /*8090*/  F2FP.BF16.F32.PACK_AB R35, R80, R39 ;  /* 0x000000275023723e */ /* 0x000fe200000010ff */
[----:B------:R-:W-:Y:S01]  /*80a0*/  FADD R214, R214, R217 ;  /* 0x000000d9d6d67221 */ /* 0x000fe20000000000 */
[----:B------:R-:W-:Y:S01]  /*80b0*/  FADD R218, R213, R218 ;  /* 0x000000dad5da7221 */ /* 0x000fe20000000000 */
[----:B--2---:R-:W-:Y:S01]  /*80c0*/  @!P2 FMUL R84, R84, R84 ;  /* 0x000000545454a220 */ /* 0x004fe20000400000 */
[----:B------:R2:W3:Y:S01]  /*80d0*/  SYNCS.PHASECHK.TRANS64.TRYWAIT P2, [UR10+0x58400], R77 ;  /* 0x0584004dff0075a7 */ /* 0x0004e2000804014a */
[----:B------:R-:W-:Y:S01]  /*80e0*/  FADD R214, R219, R214 ;  /* 0x000000d6dbd67221 */ /* 0x000fe20000000000 */
[----:B------:R-:W-:Y:S01]  /*80f0*/  FADD R218, R87, R218 ;  /* 0x000000da57da7221 */ /* 0x000fe20000000000 */
[----:B------:R-:W-:Y:S01]  /*8100*/  F2FP.BF16.F32.PACK_AB R36, R37, R204 ;  /* 0x000000cc2524723e */ /* 0x000fe200000010ff */
[-C--:B------:R-:W-:Y:S01]  /*8110*/  FMUL R186, R186, R84.reuse ;  /* 0x00000054baba7220 */ /* 0x080fe20000400000 */
[----:B------:R-:W-:Y:S01]  /*8120*/  FADD R85, R85, R214 ;  /* 0x000000d655557221 */ /* 0x000fe20000000000 */
[----:B-1----:R-:W-:Y:S01]  /*8130*/  @!P3 FMUL R211, R211, R211 ;  /* 0x000000d3d3d3b220 */ /* 0x002fe20000400000 */
[----:B------:R-:W-:Y:S01]  /*8140*/  F2FP.BF16.F32.PACK_AB R39, R58, R43 ;  /* 0x0000002b3a27723e */ /* 0x000fe200000010ff */
[----:B------:R-:W-:Y:S01]  /*8150*/  FMUL R187, R187, R84 ;  /* 0x00000054bbbb7220 */ /* 0x000fe20000400000 */
[----:B------:R-:W-:Y:S01]  /*8160*/  FADD R85, R85, R218 ;  /* 0x000000da55557221 */ /* 0x000fe20000000000 */
[----:B------:R-:W-:Y:S01]  /*8170*/  F2FP.BF16.F32.PACK_AB R37, R55, R42 ;  /* 0x0000002a3725723e */ /* 0x000fe200000010ff */
[----:B------:R-:W-:Y:S01]  /*8180*/  FFMA R4, R211, R4, R26 ;  /* 0x00000004d3047223 */ /* 0x000fe2000000001a */
[----:B------:R-:W-:Y:S01]  /*8190*/  F2FP.BF16.F32.PACK_AB R43, R63, R50 ;  /* 0x000000323f2b723e */ /* 0x000fe200000010ff */
[----:B------:R-:W-:Y:S01]  /*81a0*/  FFMA R3, R84, R3, R85 ;  /* 0x0000000354037223 */ /* 0x000fe20000000055 */
[----:B------:R-:W-:Y:S01]  /*81b0*/  F2FP.BF16.F32.PACK_AB R46, R49, R64 ;  /* 0x00000040312e723e */ /* 0x000fe200000010ff */
[----:B------:R-:W-:Y:S01]  /*81c0*/  FMUL R184, R184, R211 ;  /* 0x000000d3b8b87220 */ /* 0x000fe20000400000 */
[----:B------:R-:W-:Y:S01]  /*81d0*/  F2FP.BF16.F32.PACK_AB R42, R68, R45 ;  /* 0x0000002d442a723e */ /* 0x000fe200000010ff */
[----:B------:R-:W-:Y:S01]  /*81e0*/  FMUL R185, R185, R211 ;  /* 0x000000d3b9b97220 */ /* 0x000fe20000400000 */
[----:B------:R-:W-:Y:S01]  /*81f0*/  F2FP.BF16.F32.PACK_AB R49, R54, R51 ;  /* 0x000000333631723e */ /* 0x000fe200000010ff */
[----:B------:R-:W-:Y:S01]  /*8200*/  FMUL R188, R188, R211 ;  /* 0x000000d3bcbc7220 */ /* 0x000fe20000400000 */
[----:B------:R-:W-:Y:S01]  /*8210*/  F2FP.BF16.F32.PACK_AB R50, R60, R53 ;  /* 0x000000353c32723e */ /* 0x000fe200000010ff */
[-C--:B------:R-:W-:Y:S01]  /*8220*/  FMUL R189, R189, R211.reuse ;  /* 0x000000d3bdbd7220 */ /* 0x080fe20000400000 */
        /* <DEDUP_REMOVED lines=107> */
[----:B------:R-:W-:-:S02]  /*88e0*/  F2FP.BF16.F32.PACK_AB R45, R66, R71 ;  /* 0x00000047422d723e */ /* 0x000fc400000010ff */
[----:B------:R-:W-:Y:S02]  /*88f0*/  F2FP.BF16.F32.PACK_AB R47, R67, R62 ;  /* 0x0000003e432f723e */ /* 0x000fe400000010ff */
[----:B------:R-:W-:Y:S02]  /*8900*/  F2FP.BF16.F32.PACK_AB R51, R75, R70 ;  /* 0x000000464b33723e */ /* 0x000fe400000010ff */
[----:B------:R-:W-:Y:S02]  /*8910*/  F2FP.BF16.F32.PACK_AB R53, R74, R21 ;  /* 0x000000154a35723e */ /* 0x000fe400000010ff */
[----:B------:R-:W-:Y:S01]  /*8920*/  F2FP.BF16.F32.PACK_AB R54, R65, R56 ;  /* 0x000000384136723e */ /* 0x000fe200000010ff */
[----:B--23--:R-:W-:Y:S06]  /*8930*/  @!P0 BRA `(.L_x_29) ;  /* 0x0000000000048947 */ /* 0x00cfec0003800000 */
[----:B------:R-:W-:Y:S01]  /*8940*/  BPT.TRAP 0x1 ;  /* 0x000000040000795c */ /* 0x000fe20000300000 */
.L_x_29:
[----:B------:R-:W-:Y:S05]  /*8950*/  @P2 BRA `(.L_x_30) ;  /* 0x0000000000082947 */ /* 0x000fea0003800000 */
[----:B------:R-:W1:Y:S02]  /*8960*/  SYNCS.PHASECHK.TRANS64.TRYWAIT P2, [UR10+0x58400], R77 ;  /* 0x0584004dff0075a7 */ /* 0x000e64000804014a */
[----:B-1----:R-:W-:Y:S05]  /*8970*/  @!P2 BRA `(.L_x_31) ;  /* 0x000000b400e8a947 */ /* 0x002fea0003800000 */
.L_x_30:
[----:B------:R-:W-:Y:S01]  /*8980*/  UIMAD UR10, UR6, 0xe00, UR7 ;  /* 0x00000e00060a78a4 */ /* 0x000fe2000f8e0207 */
[----:B------:R-:W-:Y:S01]  /*8990*/  WARPGROUP.ARRIVE ;  /* 0x00000000000079c5 */ /* 0x000fe20000000000 */
[----:B------:R-:W-:Y:S01]  /*89a0*/  UMOV UR11, 0x80000020 ;  /* 0x80000020000b7882 */ /* 0x000fe20000000000 */
[----:B------:R-:W-:Y:S01]  /*89b0*/  UMOV UR15, 0x80000020 ;  /* 0x80000020000f7882 */ /* 0x000fe20000000000 */
[----:B------:R-:W-:Y:S01]  /*89c0*/  UIADD3 UR14, UR10, 0x200, URZ ;  /* 0x000002000a0e7890 */ /* 0x000fe2000fffe03f */
[----:B------:R-:W-:Y:S01]  /*89d0*/  F2FP.BF16.F32.PACK_AB R55, R15, R20 ;  /* 0x000000140f37723e */ /* 0x000fe200000010ff */
[----:B------:R-:W-:Y:S02]  /*89e0*/  UIADD3 UR22, UR10, 0x400, URZ ;  /* 0x000004000a167890 */ /* 0x000fe4000fffe03f */
[----:B------:R-:W-:Y:S02]  /*89f0*/  UIADD3 UR18, UR10, 0x600, URZ ;  /* 0x000006000a127890 */ /* 0x000fe4000fffe03f */
[----:B------:R-:W-:Y:S01]  /*8a00*/  HGMMA.64x32x16.F32.BF16 R184, R24, gdesc[UR8].tnspB, R184, gsb0 ;  /* 0x4060000818b87df0 */ /* 0x000fe200080018b8 */
[----:B------:R-:W-:-:S02]  /*8a10*/  UIADD3 UR11, UR10, 0x800, URZ ;  /* 0x000008000a0b7890 */ /* 0x000fc4000fffe03f */
        /* <DEDUP_REMOVED lines=296> */
[----:B------:R-:W-:-:S03]  /*9ca0*/  UIADD3 UR14, UR10, 0xdc0, URZ ;  /* 0x00000dc00a0e7890 */ /* 0x000fc6000fffe03f */
        /* <DEDUP_REMOVED lines=23> */
.L_x_32:
[----:B------:R-:W-:-:S04]  /*9e20*/  ULEA UR10, UR4, UR38, 0x3 ;  /* 0x00000026040a7291 */ /* 0x000fc8000f8e183f */
[----:B------:R-:W-:-:S04]  /*9e30*/  UIADD3 UR10, UR10, 0x58428, URZ ;  /* 0x000584280a0a7890 */ /* 0x000fc8000fffe03f */
[----:B------:R-:W-:-:S09]  /*9e40*/  UPRMT UR10, URZ, 0x654, UR10 ;  /* 0x000006543f0a7896 */ /* 0x000fd2000800000a */
[----:B------:R-:W-:Y:S01]  /*9e50*/  SYNCS.ARRIVE.TRANS64.RED.A1T0 RZ, [UR10], RZ ;  /* 0x000000ffffff79a7 */ /* 0x000fe2000810040a */
[----:B------:R-:W-:Y:S05]  /*9e60*/  @P1 BRA `(.L_x_33) ;  /* 0x0000000000041947 */ /* 0x000fea0003800000 */
[----:B------:R-:W-:Y:S01]  /*9e70*/  BPT.TRAP 0x1 ;  /* 0x000000040000795c */ /* 0x000fe20000300000 */
.L_x_33:
[----:B------:R-:W-:-:S04]  /*9e80*/  UIADD3 UR4, UR4, 0x1, URZ ;  /* 0x0000000104047890 */ /* 0x000fc8000fffe03f */
[----:B------:R-:W-:-:S04]  /*9e90*/  UISETP.NE.AND UP0, UPT, UR4, 0x5, UPT ;  /* 0x000000050400788c */ /* 0x000fc8000bf05270 */
[----:B------:R-:W-:Y:S01]  /*9ea0*/  USEL UR10, UR4, URZ, UP0 ;  /* 0x0000003f040a7287 */ /* 0x000fe20008000000 */
[----:B------:R-:W-:Y:S11]  /*9eb0*/  @!P0 BRA `(.L_x_34) ;  /* 0x0000000000048947 */ /* 0x000ff60003800000 */
[----:B------:R-:W-:Y:S01]  /*9ec0*/  BPT.TRAP 0x1 ;  /* 0x000000040000795c */ /* 0x000fe20000300000 */
.L_x_34:
[----:B------:R-:W-:-:S04]  /*9ed0*/  ULEA UR4, UR10, UR38, 0x3 ;  /* 0x000000260a047291 */ /* 0x000fc8000f8e183f */
[----:B------:R-:W-:-:S04]  /*9ee0*/  UIADD3 UR4, UR4, 0x58428, URZ ;  /* 0x0005842804047890 */ /* 0x000fc8000fffe03f */
[----:B------:R-:W-:-:S09]  /*9ef0*/  UPRMT UR4, URZ, 0x654, UR4 ;  /* 0x000006543f047896 */ /* 0x000fd20008000004 */
[----:B------:R-:W-:Y:S01]  /*9f00*/  SYNCS.ARRIVE.TRANS64.RED.A1T0 RZ, [UR4], RZ ;  /* 0x000000ffffff79a7 */ /* 0x000fe20008100404 */
[----:B------:R-:W-:Y:S05]  /*9f10*/  @P1 BRA `(.L_x_35) ;  /* 0x0000000000041947 */ /* 0x000fea0003800000 */
[----:B------:R-:W-:Y:S01]  /*9f20*/  BPT.TRAP 0x1 ;  /* 0x000000040000795c */ /* 0x000fe20000300000 */
.L_x_35:
[----:B------:R-:W-:Y:S01]  /*9f30*/  UIADD3 UR6, UR6, 0x1, URZ ;  /* 0x0000000106067890 */ /* 0x000fe2000fffe03f */
[C---:B------:R-:W-:Y:S01]  /*9f40*/  ISETP.GT.AND P2, PT, R14.reuse, 0x2, PT ;  /* 0x000000020e00780c */ /* 0x040fe20003f44270 */
[----:B------:R-:W-:Y:S01]  /*9f50*/  UIADD3 UR4, UR10, 0x1, URZ ;  /* 0x000000010a047890 */ /* 0x000fe2000fffe03f */
[----:B------:R-:W-:Y:S01]  /*9f60*/  IADD3 R14, R14, -0x1, RZ ;  /* 0xffffffff0e0e7810 */ /* 0x000fe20007ffe0ff */
[----:B------:R-:W-:Y:S01]  /*9f70*/  UISETP.NE.AND UP1, UPT, UR6, 0x5, UPT ;  /* 0x000000050600788c */ /* 0x000fe2000bf25270 */
[----:B------:R-:W-:Y:S01]  /*9f80*/  IADD3 R0, R0, 0x80, RZ ;  /* 0x0000008000007810 */ /* 0x000fe20007ffe0ff */
[----:B------:R-:W-:Y:S01]  /*9f90*/  UISETP.NE.AND UP0, UPT, UR4, 0x5, UPT ;  /* 0x000000050400788c */ /* 0x000fe2000bf05270 */
[----:B------:R-:W-:Y:S01]  /*9fa0*/  IMAD.MOV.U32 R15, RZ, RZ, R5 ;  /* 0x000000ffff0f7224 */ /* 0x000fe200078e0005 */
[----:B------:R-:W-:Y:S01]  /*9fb0*/  USEL UR10, URZ, 0x1, UP1 ;  /* 0x000000013f0a7887 */ /* 0x000fe20008800000 */
[----:B------:R-:W-:Y:S01]  /*9fc0*/  MOV R21, R12 ;  /* 0x0000000c00157202 */ /* 0x000fe20000000f00 */
[----:B------:R-:W-:-:S02]  /*9fd0*/  USEL UR4, UR4, URZ, UP0 ;  /* 0x0000003f04047287 */ /* 0x000fc40008000000 */
[----:B------:R-:W-:Y:S02]  /*9fe0*/  USEL UR37, UR6, URZ, UP1 ;  /* 0x0000003f06257287 */ /* 0x000fe40008800000 */
[----:B------:R-:W-:Y:S01]  /*9ff0*/  LOP3.LUT R2, R2, UR10, RZ, 0x3c, !PT ;  /* 0x0000000a02027c12 */ /* 0x000fe2000f8e3cff */
[----:B------:R-:W-:Y:S09]  /*a000*/  @P2 BRA `(.L_x_36) ;  /* 0xffffffbc00202947 */ /* 0x000ff2000383ffff */
.L_x_25:
[----:B------:R-:W-:-:S13]  /*a010*/  ISETP.GE.AND P2, PT, R14, 0x1, PT ;  /* 0x000000010e00780c */ /* 0x000fda0003f46270 */
[----:B------:R-:W-:Y:S05]  /*a020*/  @!P2 BRA `(.L_x_37) ;  /* 0x0000004c0074a947 */ /* 0x000fea0003800000 */
[----:B------:R-:W-:Y:S01]  /*a030*/  MOV R21, R5 ;  /* 0x0000000500157202 */ /* 0x000fe20000000f00 */
[----:B------:R-:W-:Y:S01]  /*a040*/  ULDC UR5, c[0x0][0x604] ;  /* 0x0001810000057ab9 */ /* 0x000fe20000000800 */
[----:B------:R-:W-:-:S07]  /*a050*/  MOV R20, R12 ;  /* 0x0000000c00147202 */ /* 0x000fce0000000f00 */
.L_x_48:
[----:B------:R-:W-:Y:S05]  /*a060*/  @!P0 BRA `(.L_x_38) ;  /* 0x0000000000048947 */ /* 0x000fea0003800000 */
[----:B------:R-:W-:Y:S01]  /*a070*/  BPT.TRAP 0x1 ;  /* 0x000000040000795c */ /* 0x000fe20000300000 */
.L_x_38:
[----:B------:R-:W-:Y:S01]  /*a080*/  ULEA UR6, UR37, UR38, 0x3 ;  /* 0x0000002625067291 */ /* 0x000fe2000f8e183f */
[----:B------:R-:W-:-:S08]  /*a090*/  SHF.L.U32 R5, R2, 0x1f, RZ ;  /* 0x0000001f02057819 */ /* 0x000fd000000006ff */
[----:B------:R-:W2:Y:S02]  /*a0a0*/  SYNCS.PHASECHK.TRANS64.TRYWAIT P2, [UR6+0x58400], R5 ;  /* 0x05840005ff0075a7 */ /* 0x000ea40008040146 */
[----:B--2---:R-:W-:Y:S05]  /*a0b0*/  @!P2 BRA `(.L_x_39) ;  /* 0x000000a00030a947 */ /* 0x004fea0003800000 */
.L_x_137:
[----:B------:R-:W-:Y:S01]  /*a0c0*/  R2UR UR48, R10 ;  /* 0x000000000a3072ca */ /* 0x000fe200000e0000 */
[----:B------:R-:W-:Y:S01]  /*a0d0*/  UIMAD UR6, UR37, 0xe00, UR39 ;  /* 0x00000e00250678a4 */ /* 0x000fe2000f8e0227 */
[----:B------:R-:W-:Y:S01]  /*a0e0*/  R2UR UR49, R11 ;  /* 0x000000000b3172ca */ /* 0x000fe200000e0000 */
[----:B-1----:R-:W-:Y:S01]  /*a0f0*/  WARPGROUP.ARRIVE ;  /* 0x00000000000079c5 */ /* 0x002fe20000000000 */
        /* <DEDUP_REMOVED lines=84> */
.L_x_40:
[----:B------:R-:W-:Y:S01]  /*a640*/  MOV R2, UR60 ;  /* 0x0000003c00027c02 */ /* 0x000fe20008000f00 */
[C---:B------:R-:W-:Y:S01]  /*a650*/  VIADD R205, R0.reuse, 0x1 ;  /* 0x0000000100cd7836 */ /* 0x040fe20000000000 */
[C---:B------:R-:W-:Y:S01]  /*a660*/  IADD3 R204, R0.reuse, 0x8, RZ ;  /* 0x0000000800cc7810 */ /* 0x040fe20007ffe0ff */
[----:B------:R-:W-:Y:S01]  /*a670*/  VIADD R208, R0, 0x19 ;  /* 0x0000001900d07836 */ /* 0x000fe20000000000 */
[----:B--2---:R-:W-:Y:S01]  /*a680*/  LEA R5, R2, R17, 0x6 ;  /* 0x0000001102057211 */ /* 0x004fe200078e30ff */
[C---:B------:R-:W-:Y:S01]  /*a690*/  VIADD R214, R0.reuse, 0x31 ;  /* 0x0000003100d67836 */ /* 0x040fe20000000000 */
[C---:B------:R-:W-:Y:S01]  /*a6a0*/  IADD3 R12, R0.reuse, 0x9, RZ ;  /* 0x00000009000c7810 */ /* 0x040fe20007ffe0ff */
[----:B------:R-:W-:Y:S01]  /*a6b0*/  VIADD R226, R0, 0x61 ;  /* 0x0000006100e27836 */ /* 0x000fe20000000000 */
[C---:B------:R-:W-:Y:S01]  /*a6c0*/  ISETP.GE.AND P2, PT, R5.reuse, R0, PT ;  /* 0x000000000500720c */ /* 0x040fe20003f46270 */
[----:B------:R-:W-:Y:S01]  /*a6d0*/  ULEA UR10, UR6, UR38, 0x3 ;  /* 0x00000026060a7291 */ /* 0x000fe2000f8e183f */
[----:B------:R-:W-:-:S02]  /*a6e0*/  ISETP.GE.AND P3, PT, R5, R205, PT ;  /* 0x000000cd0500720c */ /* 0x000fc40003f66270 */
[----:B------:R-:W-:Y:S02]  /*a6f0*/  FSEL R24, R24, -INF , P2 ;  /* 0xff80000018187808 */ /* 0x000fe40001000000 */
[----:B------:R-:W-:Y:S02]  /*a700*/  ISETP.GE.AND P2, PT, R5, R204, PT ;  /* 0x000000cc0500720c */ /* 0x000fe40003f46270 */
[----:B------:R-:W-:Y:S02]  /*a710*/  FSEL R25, R25, -INF , P3 ;  /* 0xff80000019197808 */ /* 0x000fe40001800000 */
[----:B------:R-:W-:Y:S02]  /*a720*/  FMNMX R2, R24, R21, !PT ;  /* 0x0000001518027209 */ /* 0x000fe40007800000 */
[----:B------:R-:W-:Y:S02]  /*a730*/  IADD3 R203, R0, 0x10, RZ ;  /* 0x0000001000cb7810 */ /* 0x000fe40007ffe0ff */
[----:B------:R-:W-:-:S02]  /*a740*/  ISETP.GE.AND P3, PT, R5, R12, PT ;  /* 0x0000000c0500720c */ /* 0x000fc40003f66270 */
[----:B------:R-:W-:Y:S02]  /*a750*/  FSEL R28, R28, -INF , P2 ;  /* 0xff8000001c1c7808 */ /* 0x000fe40001000000 */
[----:B------:R-:W-:Y:S02]  /*a760*/  FMNMX R209, R25, R2, !PT ;  /* 0x0000000219d17209 */ /* 0x000fe40007800000 */
[----:B------:R-:W-:Y:S02]  /*a770*/  IADD3 R206, R0, 0x11, RZ ;  /* 0x0000001100ce7810 */ /* 0x000fe40007ffe0ff */
[----:B------:R-:W-:Y:S02]  /*a780*/  ISETP.GE.AND P2, PT, R5, R203, PT ;  /* 0x000000cb0500720c */ /* 0x000fe40003f46270 */
[----:B------:R-:W-:Y:S02]  /*a790*/  FSEL R29, R29, -INF , P3 ;  /* 0xff8000001d1d7808 */ /* 0x000fe40001800000 */
[----:B------:R-:W-:-:S02]  /*a7a0*/  FMNMX R2, R28, R209, !PT ;  /* 0x000000d11c027209 */ /* 0x000fc40007800000 */
[----:B------:R-:W-:Y:S02]  /*a7b0*/  IADD3 R207, R0, 0x18, RZ ;  /* 0x0000001800cf7810 */ /* 0x000fe40007ffe0ff */
[----:B------:R-:W-:Y:S02]  /*a7c0*/  ISETP.GE.AND P3, PT, R5, R206, PT ;  /* 0x000000ce0500720c */ /* 0x000fe40003f66270 */
[----:B------:R-:W-:Y:S02]  /*a7d0*/  FSEL R32, R32, -INF , P2 ;  /* 0xff80000020207808 */ /* 0x000fe40001000000 */
[----:B------:R-:W-:Y:S02]  /*a7e0*/  FMNMX R211, R29, R2, !PT ;  /* 0x000000021dd37209 */ /* 0x000fe40007800000 */
[----:B------:R-:W-:Y:S02]  /*a7f0*/  ISETP.GE.AND P2, PT, R5, R207, PT ;  /* 0x000000cf0500720c */ /* 0x000fe40003f46270 */
[----:B------:R-:W-:-:S02]  /*a800*/  FSEL R33, R33, -INF , P3 ;  /* 0xff80000021217808 */ /* 0x000fc40001800000 */
[----:B------:R-:W-:Y:S02]  /*a810*/  FMNMX R2, R32, R211, !PT ;  /* 0x000000d320027209 */ /* 0x000fe40007800000 */
[----:B------:R-:W-:Y:S02]  /*a820*/  IADD3 R209, R0, 0x20, RZ ;  /* 0x0000002000d17810 */ /* 0x000fe40007ffe0ff */
[----:B------:R-:W-:Y:S02]  /*a830*/  ISETP.GE.AND P3, PT, R5, R208, PT ;  /* 0x000000d00500720c */ /* 0x000fe40003f66270 */
[----:B------:R-:W-:Y:S02]  /*a840*/  FSEL R36, R36, -INF , P2 ;  /* 0xff80000024247808 */ /* 0x000fe40001000000 */
[----:B------:R-:W-:Y:S02]  /*a850*/  FMNMX R213, R33, R2, !PT ;  /* 0x0000000221d57209 */ /* 0x000fe40007800000 */
[----:B------:R-:W-:-:S02]  /*a860*/  IADD3 R210, R0, 0x21, RZ ;  /* 0x0000002100d27810 */ /* 0x000fc40007ffe0ff */
[----:B------:R-:W-:Y:S02]  /*a870*/  ISETP.GE.AND P2, PT, R5, R209, PT ;  /* 0x000000d10500720c */ /* 0x000fe40003f46270 */
[----:B------:R-:W-:Y:S02]  /*a880*/  FSEL R37, R37, -INF , P3 ;  /* 0xff80000025257808 */ /* 0x000fe40001800000 */
[----:B------:R-:W-:Y:S02]  /*a890*/  FMNMX R2, R36, R213, !PT ;  /* 0x000000d524027209 */ /* 0x000fe40007800000 */
[----:B------:R-:W-:Y:S02]  /*a8a0*/  IADD3 R211, R0, 0x28, RZ ;  /* 0x0000002800d37810 */ /* 0x000fe40007ffe0ff */
        /* <DEDUP_REMOVED lines=11> */
[----:B------:R-:W-:Y:S02]  /*a960*/  ISETP.GE.AND P2, PT, R5, R213, PT ;  /* 0x000000d50500720c */ /* 0x000fe40003f46270 */
[----:B------:R-:W-:Y:S02]  /*a970*/  FSEL R45, R45, -INF , P3 ;  /* 0xff8000002d2d7808 */ /* 0x000fe40001800000 */
[----:B------:R-:W-:-:S02]  /*a980*/  FMNMX R2, R44, R217, !PT ;  /* 0x000000d92c027209 */ /* 0x000fc40007800000 */
[----:B------:R-:W-:Y:S02]  /*a990*/  IADD3 R215, R0, 0x38, RZ ;  /* 0x0000003800d77810 */ /* 0x000fe40007ffe0ff */
        /* <DEDUP_REMOVED lines=9> */
[----:B------:R-:W-:Y:S01]  /*aa30*/  FSEL R220, R52, -INF , P2 ;  /* 0xff80000034dc7808 */ /* 0x000fe20001000000 */
[----:B------:R-:W-:Y:S01]  /*aa40*/  VIADD R52, R0, 0x49 ;  /* 0x0000004900347836 */ /* 0x000fe20000000000 */
        /* <DEDUP_REMOVED lines=52> */
[----:B------:R-:W-:Y:S02]  /*ad90*/  IADD3 R77, R0, 0x78, RZ ;  /* 0x00000078004d7810 */ /* 0x000fe40007ffe0ff */
[----:B------:R-:W-:Y:S02]  /*ada0*/  FSEL R80, R80, -INF , P3 ;  /* 0xff80000050507808 */ /* 0x000fe40001800000 */
[----:B------:R-:W-:-:S02]  /*adb0*/  FMNMX R233, R231, R2, !PT ;  /* 0x00000002e7e97209 */ /* 0x000fc40007800000 */
[----:B------:R-:W-:Y:S01]  /*adc0*/  FSEL R232, R81, -INF , P2 ;  /* 0xff80000051e87808 */ /* 0x000fe20001000000 */
[----:B------:R-:W-:Y:S01]  /*add0*/  VIADD R81, R0, 0x79 ;  /* 0x0000007900517836 */ /* 0x000fe20000000000 */
[C---:B------:R-:W-:Y:S02]  /*ade0*/  ISETP.GE.AND P4, PT, R5.reuse, R77, PT ;  /* 0x0000004d0500720c */ /* 0x040fe40003f86270 */
[----:B------:R-:W-:Y:S02]  /*adf0*/  FMNMX R233, R80, R233, !PT ;  /* 0x000000e950e97209 */ /* 0x000fe40007800000 */
[----:B------:R-:W-:Y:S02]  /*ae00*/  ISETP.GE.AND P2, PT, R5, R81, PT ;  /* 0x000000510500720c */ /* 0x000fe40003f46270 */
[----:B------:R-:W-:Y:S02]  /*ae10*/  FSEL R84, R84, -INF , P4 ;  /* 0xff80000054547808 */ /* 0x000fe40002000000 */
[----:B------:R-:W-:-:S02]  /*ae20*/  FMNMX R233, R232, R233, !PT ;  /* 0x000000e9e8e97209 */ /* 0x000fc40007800000 */
[----:B------:R-:W-:Y:S02]  /*ae30*/  FSEL R85, R85, -INF , P2 ;  /* 0xff80000055557808 */ /* 0x000fe40001000000 */
[----:B------:R-:W-:Y:S02]  /*ae40*/  FMNMX R2, R84, R233, !PT ;  /* 0x000000e954027209 */ /* 0x000fe40007800000 */
[----:B------:R-:W-:Y:S02]  /*ae50*/  IADD3 R234, R5, 0x8, RZ ;  /* 0x0000000805ea7810 */ /* 0x000fe40007ffe0ff */
[----:B------:R-:W-:Y:S02]  /*ae60*/  FMNMX R2, R85, R2, !PT ;  /* 0x0000000255027209 */ /* 0x000fe40007800000 */
[C---:B------:R-:W-:Y:S02]  /*ae70*/  ISETP.GE.AND P6, PT, R234.reuse, R206, PT ;  /* 0x000000ceea00720c */ /* 0x040fe40003fc6270 */
[----:B------:R-:W-:Y:S01]  /*ae80*/  ISETP.GE.AND P2, PT, R234, R12, PT ;  /* 0x0000000cea00720c */ /* 0x000fe20003f46270 */
[----:B------:R-:W1:Y:S01]  /*ae90*/  SHFL.BFLY PT, R233, R2, 0x1, 0x1f ;  /* 0x0c201f0002e97f89 */ /* 0x000e6200000e0000 */
[----:B------:R-:W-:-:S02]  /*aea0*/  FSEL R35, R35, -INF , P6 ;  /* 0xff80000023237808 */ /* 0x000fc40003000000 */
[C---:B------:R-:W-:Y:S02]  /*aeb0*/  ISETP.GE.AND P6, PT, R234.reuse, R211, PT ;  /* 0x000000d3ea00720c */ /* 0x040fe40003fc6270 */
[----:B------:R-:W-:Y:S02]  /*aec0*/  FSEL R31, R31, -INF , P2 ;  /* 0xff8000001f1f7808 */ /* 0x000fe40001000000 */
[----:B------:R-:W-:Y:S02]  /*aed0*/  ISETP.GE.AND P2, PT, R234, R209, PT ;  /* 0x000000d1ea00720c */ /* 0x000fe40003f46270 */
[----:B------:R-:W-:Y:S02]  /*aee0*/  FSEL R46, R46, -INF , P6 ;  /* 0xff8000002e2e7808 */ /* 0x000fe40003000000 */
[----:B------:R-:W-:Y:S02]  /*aef0*/  ISETP.GE.AND P6, PT, R234, R216, PT ;  /* 0x000000d8ea00720c */ /* 0x000fe40003fc6270 */
[----:B------:R-:W-:-:S02]  /*af00*/  FSEL R42, R42, -INF , P2 ;  /* 0xff8000002a2a7808 */ /* 0x000fc40001000000 */
[C---:B------:R-:W-:Y:S02]  /*af10*/  ISETP.GE.AND P4, PT, R234.reuse, R203, PT ;  /* 0x000000cbea00720c */ /* 0x040fe40003f86270 */
[C---:B------:R-:W-:Y:S02]  /*af20*/  ISETP.GE.AND P2, PT, R234.reuse, R214, PT ;  /* 0x000000d6ea00720c */ /* 0x040fe40003f46270 */
[----:B------:R-:W-:Y:S02]  /*af30*/  FSEL R55, R55, -INF , P6 ;  /* 0xff80000037377808 */ /* 0x000fe40003000000 */
[----:B------:R-:W-:Y:S02]  /*af40*/  ISETP.GE.AND P3, PT, R234, R204, PT ;  /* 0x000000ccea00720c */ /* 0x000fe40003f66270 */
[----:B------:R-:W-:Y:S02]  /*af50*/  FSEL R34, R34, -INF , P4 ;  /* 0xff80000022227808 */ /* 0x000fe40002000000 */
[----:B-1----:R-:W-:-:S02]  /*af60*/  FMNMX R233, R2, R233, !PT ;  /* 0x000000e902e97209 */ /* 0x002fc40007800000 */
[----:B------:R-:W-:Y:S02]  /*af70*/  FSEL R51, R51, -INF , P2 ;  /* 0xff80000033337808 */ /* 0x000fe40001000000 */
[C---:B------:R-:W-:Y:S01]  /*af80*/  ISETP.GE.AND P5, PT, R234.reuse, R205, PT ;  /* 0x000000cdea00720c */ /* 0x040fe20003fa6270 */
[----:B------:R-:W1:Y:S01]  /*af90*/  SHFL.BFLY PT, R2, R233, 0x2, 0x1f ;  /* 0x0c401f00e9027f89 */ /* 0x000e6200000e0000 */
[C---:B------:R-:W-:Y:S02]  /*afa0*/  ISETP.GE.AND P4, PT, R234.reuse, R210, PT ;  /* 0x000000d2ea00720c */ /* 0x040fe40003f86270 */
[----:B------:R-:W-:Y:S02]  /*afb0*/  ISETP.GE.AND P2, PT, R234, R219, PT ;  /* 0x000000dbea00720c */ /* 0x000fe40003f46270 */
[----:B------:R-:W-:Y:S02]  /*afc0*/  FSEL R30, R30, -INF , P3 ;  /* 0xff8000001e1e7808 */ /* 0x000fe40001800000 */
[----:B------:R-:W-:-:S02]  /*afd0*/  ISETP.GE.AND P3, PT, R234, R208, PT ;  /* 0x000000d0ea00720c */ /* 0x000fc40003f66270 */
[----:B------:R-:W-:Y:S02]  /*afe0*/  FSEL R27, R27, -INF , P5 ;  /* 0xff8000001b1b7808 */ /* 0x000fe40002800000 */
[----:B------:R-:W-:Y:S02]  /*aff0*/  FSEL R43, R43, -INF , P4 ;  /* 0xff8000002b2b7808 */ /* 0x000fe40002000000 */
[----:B------:R-:W-:Y:S02]  /*b000*/  FSEL R62, R62, -INF , P2 ;  /* 0xff8000003e3e7808 */ /* 0x000fe40001000000 */
[C---:B------:R-:W-:Y:S02]  /*b010*/  ISETP.GE.AND P5, PT, R234.reuse, R207, PT ;  /* 0x000000cfea00720c */ /* 0x040fe40003fa6270 */
[C---:B------:R-:W-:Y:S02]  /*b020*/  ISETP.GE.AND P4, PT, R234.reuse, R215, PT ;  /* 0x000000d7ea00720c */ /* 0x040fe40003f86270 */
[----:B------:R-:W-:-:S02]  /*b030*/  ISETP.GE.AND P2, PT, R234, R57, PT ;  /* 0x00000039ea00720c */ /* 0x000fc40003f46270 */
[----:B------:R-:W-:Y:S02]  /*b040*/  FSEL R39, R39, -INF , P3 ;  /* 0xff80000027277808 */ /* 0x000fe40001800000 */
[----:B------:R-:W-:Y:S02]  /*b050*/  ISETP.GE.AND P3, PT, R234, R213, PT ;  /* 0x000000d5ea00720c */ /* 0x000fe40003f66270 */
[----:B-1----:R-:W-:Y:S02]  /*b060*/  FMNMX R5, R233, R2, !PT ;  /* 0x00000002e9057209 */ /* 0x002fe40007800000 */
[----:B------:R-:W-:Y:S02]  /*b070*/  FSEL R38, R38, -INF , P5 ;  /* 0xff80000026267808 */ /* 0x000fe40002800000 */
[----:B------:R-:W-:Y:S02]  /*b080*/  FSETP.NEU.AND P6, PT, R5, -INF , PT ;  /* 0xff8000000500780b */ /* 0x000fe40003fcd000 */
[----:B------:R-:W-:-:S02]  /*b090*/  FSEL R54, R54, -INF , P4 ;  /* 0xff80000036367808 */ /* 0x000fc40002000000 */
[----:B------:R-:W-:Y:S02]  /*b0a0*/  FSEL R2, R5, RZ, P6 ;  /* 0x000000ff05027208 */ /* 0x000fe40003000000 */
[C---:B------:R-:W-:Y:S02]  /*b0b0*/  ISETP.GE.AND P6, PT, R234.reuse, R56, PT ;  /* 0x00000038ea00720c */ /* 0x040fe40003fc6270 */
[----:B------:R-:W-:Y:S01]  /*b0c0*/  ISETP.GE.AND P5, PT, R234, R212, PT ;  /* 0x000000d4ea00720c */ /* 0x000fe20003fa6270 */
[----:B------:R-:W-:Y:S01]  /*b0d0*/  FMUL R57, R2, UR5 ;  /* 0x0000000502397c20 */ /* 0x000fe20008400000 */
[----:B------:R-:W-:Y:S01]  /*b0e0*/  ISETP.GE.AND P4, PT, R234, R52, PT ;  /* 0x00000034ea00720c */ /* 0x000fe20003f86270 */
[----:B------:R-:W-:Y:S01]  /*b0f0*/  FADD R2, -R2, R21 ;  /* 0x0000001502027221 */ /* 0x000fe20000000100 */
[----:B------:R-:W-:Y:S01]  /*b100*/  FSEL R50, R50, -INF , P3 ;  /* 0xff80000032327808 */ /* 0x000fe20001800000 */
[--C-:B------:R-:W-:Y:S01]  /*b110*/  FFMA R24, R24, UR5, -R57.reuse ;  /* 0x0000000518187c23 */ /* 0x100fe20008000839 */
[----:B------:R-:W-:Y:S01]  /*b120*/  ISETP.GE.AND P3, PT, R234, R218, PT ;  /* 0x000000daea00720c */ /* 0x000fe20003f66270 */
[--C-:B------:R-:W-:Y:S01]  /*b130*/  FFMA R25, R25, UR5, -R57.reuse ;  /* 0x0000000519197c23 */ /* 0x100fe20008000839 */
[----:B------:R-:W-:Y:S01]  /*b140*/  FSEL R67, R67, -INF , P6 ;  /* 0xff80000043437808 */ /* 0x000fe20003000000 */
[--C-:B------:R-:W-:Y:S01]  /*b150*/  FFMA R28, R28, UR5, -R57.reuse ;  /* 0x000000051c1c7c23 */ /* 0x100fe20008000839 */
[----:B------:R-:W-:Y:S01]  /*b160*/  ISETP.GE.AND P6, PT, R234, R65, PT ;  /* 0x00000041ea00720c */ /* 0x000fe20003fc6270 */
[--C-:B------:R-:W-:Y:S01]  /*b170*/  FFMA R29, R29, UR5, -R57.reuse ;  /* 0x000000051d1d7c23 */ /* 0x100fe20008000839 */
[----:B------:R-:W-:Y:S01]  /*b180*/  FSEL R47, R47, -INF , P5 ;  /* 0xff8000002f2f7808 */ /* 0x000fe20002800000 */
[--C-:B------:R-:W-:Y:S01]  /*b190*/  FFMA R32, R32, UR5, -R57.reuse ;  /* 0x0000000520207c23 */ /* 0x100fe20008000839 */
[----:B------:R-:W-:Y:S01]  /*b1a0*/  FSEL R63, R63, -INF , P4 ;  /* 0xff8000003f3f7808 */ /* 0x000fe20002000000 */
[--C-:B------:R-:W-:Y:S01]  /*b1b0*/  FFMA R33, R33, UR5, -R57.reuse ;  /* 0x0000000521217c23 */ /* 0x100fe20008000839 */
[----:B------:R-:W-:Y:S01]  /*b1c0*/  FSEL R70, R70, -INF , P2 ;  /* 0xff80000046467808 */ /* 0x000fe20001000000 */
[--C-:B------:R-:W-:Y:S01]  /*b1d0*/  FFMA R36, R36, UR5, -R57.reuse ;  /* 0x0000000524247c23 */ /* 0x100fe20008000839 */
[C---:B------:R-:W-:Y:S01]  /*b1e0*/  ISETP.GE.AND P5, PT, R234.reuse, R217, PT ;  /* 0x000000d9ea00720c */ /* 0x040fe20003fa6270 */
[--C-:B------:R-:W-:Y:S01]  /*b1f0*/  FFMA R37, R37, UR5, -R57.reuse ;  /* 0x0000000525257c23 */ /* 0x100fe20008000839 */
[----:B------:R-:W-:Y:S01]  /*b200*/  ISETP.GE.AND P4, PT, R234, R225, PT ;  /* 0x000000e1ea00720c */ /* 0x000fe20003f86270 */
[--C-:B------:R-:W-:Y:S01]  /*b210*/  FFMA R41, R41, UR5, -R57.reuse ;  /* 0x0000000529297c23 */ /* 0x100fe20008000839 */
[----:B------:R-:W-:Y:S01]  /*b220*/  FSETP.GEU.AND P2, PT, R24, -126, PT ;  /* 0xc2fc00001800780b */ /* 0x000fe20003f4e000 */
[--C-:B------:R-:W-:Y:S01]  /*b230*/  FFMA R40, R40, UR5, -R57.reuse ;  /* 0x0000000528287c23 */ /* 0x100fe20008000839 */
[----:B------:R-:W-:Y:S01]  /*b240*/  FSEL R59, R59, -INF , P3 ;  /* 0xff8000003b3b7808 */ /* 0x000fe20001800000 */
[--C-:B------:R-:W-:Y:S01]  /*b250*/  FFMA R44, R44, UR5, -R57.reuse ;  /* 0x000000052c2c7c23 */ /* 0x100fe20008000839 */
[----:B------:R-:W-:Y:S01]  /*b260*/  ISETP.GE.AND P3, PT, R234, R224, PT ;  /* 0x000000e0ea00720c */ /* 0x000fe20003f66270 */
[--C-:B------:R-:W-:Y:S01]  /*b270*/  FFMA R45, R45, UR5, -R57.reuse ;  /* 0x000000052d2d7c23 */ /* 0x100fe20008000839 */
[----:B------:R-:W-:Y:S01]  /*b280*/  FSEL R78, R78, -INF , P6 ;  /* 0xff8000004e4e7808 */ /* 0x000fe20003000000 */
[--C-:B------:R-:W-:Y:S01]  /*b290*/  FFMA R48, R48, UR5, -R57.reuse ;  /* 0x0000000530307c23 */ /* 0x100fe20008000839 */
[----:B------:R-:W-:Y:S01]  /*b2a0*/  FSETP.GEU.AND P6, PT, R25, -126, PT ;  /* 0xc2fc00001900780b */ /* 0x000fe20003fce000 */
[--C-:B------:R-:W-:Y:S01]  /*b2b0*/  FFMA R49, R49, UR5, -R57.reuse ;  /* 0x0000000531317c23 */ /* 0x100fe20008000839 */
[----:B------:R-:W-:Y:S01]  /*b2c0*/  FSEL R58, R58, -INF , P5 ;  /* 0xff8000003a3a7808 */ /* 0x000fe20002800000 */
[--C-:B------:R-:W-:Y:S01]  /*b2d0*/  FFMA R220, R220, UR5, -R57.reuse ;  /* 0x00000005dcdc7c23 */ /* 0x100fe20008000839 */
[----:B------:R-:W-:Y:S01]  /*b2e0*/  FSEL R74, R74, -INF , P4 ;  /* 0xff8000004a4a7808 */ /* 0x000fe20002000000 */
[----:B------:R-:W-:Y:S01]  /*b2f0*/  @!P2 FMUL R24, R24, 0.5 ;  /* 0x3f0000001818a820 */ /* 0x000fe20000400000 */
[C---:B------:R-:W-:Y:S01]  /*b300*/  ISETP.GE.AND P5, PT, R234.reuse, R221, PT ;  /* 0x000000ddea00720c */ /* 0x040fe20003fa6270 */
[--C-:B------:R-:W-:Y:S01]  /*b310*/  FFMA R53, R53, UR5, -R57.reuse ;  /* 0x0000000535357c23 */ /* 0x100fe20008000839 */
[C---:B------:R-:W-:Y:S01]  /*b320*/  ISETP.GE.AND P4, PT, R234.reuse, R69, PT ;  /* 0x00000045ea00720c */ /* 0x040fe20003f86270 */
[--C-:B------:R-:W-:Y:S01]  /*b330*/  FFMA R56, R61, UR5, -R57.reuse ;  /* 0x000000053d387c23 */ /* 0x100fe20008000839 */
[----:B------:R-:W-:Y:S01]  /*b340*/  FSEL R71, R71, -INF , P3 ;  /* 0xff80000047477808 */ /* 0x000fe20001800000 */
[----:B------:R-:W1:Y:S01]  /*b350*/  MUFU.EX2 R24, R24 ;  /* 0x0000001800187308 */ /* 0x000e620000000800 */
[----:B------:R-:W-:Y:S01]  /*b360*/  ISETP.GE.AND P3, PT, R234, R68, PT ;  /* 0x00000044ea00720c */ /* 0x000fe20003f66270 */
[----:B------:R-:W-:Y:S01]  /*b370*/  @!P6 FMUL R25, R25, 0.5 ;  /* 0x3f0000001919e820 */ /* 0x000fe20000400000 */
[----:B------:R-:W-:Y:S01]  /*b380*/  FSEL R66, R66, -INF , P5 ;  /* 0xff80000042427808 */ /* 0x000fe20002800000 */
[--C-:B------:R-:W-:Y:S01]  /*b390*/  FFMA R60, R60, UR5, -R57.reuse ;  /* 0x000000053c3c7c23 */ /* 0x100fe20008000839 */
[----:B------:R-:W-:Y:S01]  /*b3a0*/  FSEL R82, R82, -INF , P4 ;  /* 0xff80000052527808 */ /* 0x000fe20002000000 */
[--C-:B------:R-:W-:Y:S01]  /*b3b0*/  FFMA R52, R223, UR5, -R57.reuse ;  /* 0x00000005df347c23 */ /* 0x100fe20008000839 */
[C---:B------:R-:W-:Y:S01]  /*b3c0*/  ISETP.GE.AND P5, PT, R234.reuse, R226, PT ;  /* 0x000000e2ea00720c */ /* 0x040fe20003fa6270 */
[----:B------:R-:W2:Y:S01]  /*b3d0*/  MUFU.EX2 R25, R25 ;  /* 0x0000001900197308 */ /* 0x000ea20000000800 */
        /* <DEDUP_REMOVED lines=9> */
[----:B-1----:R-:W-:Y:S01]  /*b470*/  @!P2 FMUL R24, R24, R24 ;  /* 0x000000181818a220 */ /* 0x002fe20000400000 */
[----:B------:R-:W-:Y:S01]  /*b480*/  ISETP.GE.AND P5, PT, R234, R230, PT ;  /* 0x000000e6ea00720c */ /* 0x000fe20003fa6270 */
[--C-:B------:R-:W-:Y:S01]  /*b490*/  FFMA R77, R228, UR5, -R57.reuse ;  /* 0x00000005e44d7c23 */ /* 0x100fe20008000839 */
[----:B------:R-:W-:Y:S01]  /*b4a0*/  FSEL R86, R86, -INF , P3 ;  /* 0xff80000056567808 */ /* 0x000fe20001800000 */
[--C-:B------:R-:W-:Y:S01]  /*b4b0*/  FFMA R68, R73, UR5, -R57.reuse ;  /* 0x0000000549447c23 */ /* 0x100fe20008000839 */
[----:B------:R-:W-:Y:S01]  /*b4c0*/  ISETP.GE.AND P3, PT, R234, R81, PT ;  /* 0x00000051ea00720c */ /* 0x000fe20003f66270 */
[--C-:B------:R-:W-:Y:S01]  /*b4d0*/  FFMA R76, R76, UR5, -R57.reuse ;  /* 0x000000054c4c7c23 */ /* 0x100fe20008000839 */
[----:B------:R-:W-:Y:S01]  /*b4e0*/  FMNMX R12, R205, R20, !PT ;  /* 0x00000014cd0c7209 */ /* 0x000fe20007800000 */
[----:B--2---:R-:W-:Y:S01]  /*b4f0*/  @!P6 FMUL R25, R25, R25 ;  /* 0x000000191919e220 */ /* 0x004fe20000400000 */
[----:B------:R-:W-:Y:S01]  /*b500*/  FSEL R83, R83, -INF , P5 ;  /* 0xff80000053537808 */ /* 0x000fe20002800000 */
[--C-:B------:R-:W-:Y:S01]  /*b510*/  FFMA R80, R80, UR5, -R57.reuse ;  /* 0x0000000550507c23 */ /* 0x100fe20008000839 */
[----:B------:R-:W-:Y:S01]  /*b520*/  FSETP.GEU.AND P5, PT, R28, -126, PT ;  /* 0xc2fc00001c00780b */ /* 0x000fe20003fae000 */
[--C-:B------:R-:W-:Y:S01]  /*b530*/  FFMA R232, R232, UR5, -R57.reuse ;  /* 0x00000005e8e87c23 */ /* 0x100fe20008000839 */
[----:B------:R-:W-:Y:S01]  /*b540*/  FSEL R87, R87, -INF , P3 ;  /* 0xff80000057577808 */ /* 0x000fe20001800000 */
[--C-:B------:R-:W-:Y:S01]  /*b550*/  FFMA R231, R231, UR5, -R57.reuse ;  /* 0x00000005e7e77c23 */ /* 0x100fe20008000839 */
[----:B------:R-:W-:Y:S01]  /*b560*/  FSETP.GEU.AND P4, PT, R29, -126, PT ;  /* 0xc2fc00001d00780b */ /* 0x000fe20003f8e000 */
[--C-:B------:R-:W-:Y:S01]  /*b570*/  FFMA R85, R85, UR5, -R57.reuse ;  /* 0x0000000555557c23 */ /* 0x100fe20008000839 */
[----:B------:R-:W-:Y:S01]  /*b580*/  FSETP.GEU.AND P3, PT, R32, -126, PT ;  /* 0xc2fc00002000780b */ /* 0x000fe20003f6e000 */
[----:B------:R-:W-:Y:S01]  /*b590*/  FFMA R84, R84, UR5, -R57 ;  /* 0x0000000554547c23 */ /* 0x000fe20008000839 */
[----:B------:R-:W-:-:S02]  /*b5a0*/  FMNMX R65, R27, R12, !PT ;  /* 0x0000000c1b417209 */ /* 0x000fc40007800000 */
[----:B------:R-:W-:Y:S02]  /*b5b0*/  FSETP.GEU.AND P2, PT, R33, -126, PT ;  /* 0xc2fc00002100780b */ /* 0x000fe40003f4e000 */
[----:B------:R-:W-:Y:S01]  /*b5c0*/  FMNMX R12, R30, R65, !PT ;  /* 0x000000411e0c7209 */ /* 0x000fe20007800000 */
[----:B------:R-:W-:Y:S01]  /*b5d0*/  @!P5 FMUL R28, R28, 0.5 ;  /* 0x3f0000001c1cd820 */ /* 0x000fe20000400000 */
[----:B------:R-:W-:Y:S02]  /*b5e0*/  FSETP.GEU.AND P6, PT, R36, -126, PT ;  /* 0xc2fc00002400780b */ /* 0x000fe40003fce000 */
[----:B------:R-:W-:Y:S01]  /*b5f0*/  FMNMX R65, R31, R12, !PT ;  /* 0x0000000c1f417209 */ /* 0x000fe20007800000 */
[----:B------:R-:W-:Y:S01]  /*b600*/  @!P4 FMUL R29, R29, 0.5 ;  /* 0x3f0000001d1dc820 */ /* 0x000fe20000400000 */
[----:B------:R-:W1:Y:S01]  /*b610*/  MUFU.EX2 R26, R28 ;  /* 0x0000001c001a7308 */ /* 0x000e620000000800 */
[----:B------:R-:W-:Y:S01]  /*b620*/  @!P3 FMUL R32, R32, 0.5 ;  /* 0x3f0000002020b820 */ /* 0x000fe20000400000 */
[----:B------:R-:W-:-:S03]  /*b630*/  FMNMX R12, R34, R65, !PT ;  /* 0x00000041220c7209 */ /* 0x000fc60007800000 */
[----:B------:R-:W-:Y:S01]  /*b640*/  @!P2 FMUL R33, R33, 0.5 ;  /* 0x3f0000002121a820 */ /* 0x000fe20000400000 */
[----:B------:R-:W-:Y:S02]  /*b650*/  FMNMX R65, R35, R12, !PT ;  /* 0x0000000c23417209 */ /* 0x000fe40007800000 */
[----:B------:R-:W2:Y:S01]  /*b660*/  MUFU.EX2 R28, R32 ;  /* 0x00000020001c7308 */ /* 0x000ea20000000800 */
[----:B------:R-:W-:Y:S01]  /*b670*/  @!P6 FMUL R36, R36, 0.5 ;  /* 0x3f0000002424e820 */ /* 0x000fe20000400000 */
[----:B------:R-:W-:-:S04]  /*b680*/  FMNMX R12, R38, R65, !PT ;  /* 0x00000041260c7209 */ /* 0x000fc80007800000 */
[----:B------:R-:W-:Y:S02]  /*b690*/  FMNMX R65, R39, R12, !PT ;  /* 0x0000000c27417209 */ /* 0x000fe40007800000 */
[----:B------:R-:W3:Y:S01]  /*b6a0*/  MUFU.EX2 R29, R29 ;  /* 0x0000001d001d7308 */ /* 0x000ee20000000800 */
[----:B-1----:R-:W-:Y:S01]  /*b6b0*/  @!P5 FMUL R26, R26, R26 ;  /* 0x0000001a1a1ad220 */ /* 0x002fe20000400000 */
[----:B------:R-:W-:Y:S02]  /*b6c0*/  FMNMX R12, R42, R65, !PT ;  /* 0x000000412a0c7209 */ /* 0x000fe40007800000 */
[----:B------:R-:W-:Y:S02]  /*b6d0*/  FSETP.GEU.AND P5, PT, R37, -126, PT ;  /* 0xc2fc00002500780b */ /* 0x000fe40003fae000 */
[----:B------:R-:W-:Y:S02]  /*b6e0*/  FMNMX R65, R43, R12, !PT ;  /* 0x0000000c2b417209 */ /* 0x000fe40007800000 */
[----:B------:R-:W1:Y:S01]  /*b6f0*/  MUFU.EX2 R33, R33 ;  /* 0x0000002100217308 */ /* 0x000e620000000800 */
[----:B--2---:R-:W-:Y:S01]  /*b700*/  @!P3 FMUL R28, R28, R28 ;  /* 0x0000001c1c1cb220 */ /* 0x004fe20000400000 */
[----:B------:R-:W-:-:S02]  /*b710*/  FSETP.GEU.AND P3, PT, R41, -126, PT ;  /* 0xc2fc00002900780b */ /* 0x000fc40003f6e000 */
[----:B------:R-:W-:-:S04]  /*b720*/  FMNMX R12, R46, R65, !PT ;  /* 0x000000412e0c7209 */ /* 0x000fc80007800000 */
[----:B------:R-:W2:Y:S01]  /*b730*/  MUFU.EX2 R32, R36 ;  /* 0x0000002400207308 */ /* 0x000ea20000000800 */
[----:B---3--:R-:W-:Y:S01]  /*b740*/  @!P4 FMUL R29, R29, R29 ;  /* 0x0000001d1d1dc220 */ /* 0x008fe20000400000 */
[----:B------:R-:W-:Y:S01]  /*b750*/  FSETP.GEU.AND P4, PT, R40, -126, PT ;  /* 0xc2fc00002800780b */ /* 0x000fe20003f8e000 */
[----:B------:R-:W-:Y:S01]  /*b760*/  @!P5 FMUL R37, R37, 0.5 ;  /* 0x3f0000002525d820 */ /* 0x000fe20000400000 */
[----:B------:R-:W-:-:S03]  /*b770*/  FMNMX R65, R47, R12, !PT ;  /* 0x0000000c2f417209 */ /* 0x000fc60007800000 */
[----:B------:R-:W-:Y:S01]  /*b780*/  @!P3 FMUL R41, R41, 0.5 ;  /* 0x3f0000002929b820 */ /* 0x000fe20000400000 */
[----:B------:R-:W-:Y:S01]  /*b790*/  FMNMX R12, R50, R65, !PT ;  /* 0x00000041320c7209 */ /* 0x000fe20007800000 */
[----:B-1----:R-:W-:Y:S01]  /*b7a0*/  @!P2 FMUL R33, R33, R33 ;  /* 0x000000212121a220 */ /* 0x002fe20000400000 */
[----:B------:R-:W1:Y:S01]  /*b7b0*/  MUFU.EX2 R37, R37 ;  /* 0x0000002500257308 */ /* 0x000e620000000800 */
[----:B------:R-:W-:Y:S02]  /*b7c0*/  FSETP.GEU.AND P2, PT, R44, -126, PT ;  /* 0xc2fc00002c00780b */ /* 0x000fe40003f4e000 */
[----:B------:R-:W-:Y:S02]  /*b7d0*/  FMNMX R65, R51, R12, !PT ;  /* 0x0000000c33417209 */ /* 0x000fe40007800000 */
[----:B------:R-:W-:Y:S02]  /*b7e0*/  @!P4 FMUL R40, R40, 0.5 ;  /* 0x3f0000002828c820 */ /* 0x000fe40000400000 */
[----:B------:R-:W-:Y:S01]  /*b7f0*/  FMNMX R12, R54, R65, !PT ;  /* 0x00000041360c7209 */ /* 0x000fe20007800000 */
[----:B--2---:R-:W-:Y:S01]  /*b800*/  @!P6 FMUL R32, R32, R32 ;  /* 0x000000202020e220 */ /* 0x004fe20000400000 */
[----:B------:R-:W-:Y:S01]  /*b810*/  FSETP.GEU.AND P6, PT, R45, -126, PT ;  /* 0xc2fc00002d00780b */ /* 0x000fe20003fce000 */
[----:B------:R-:W2:Y:S01]  /*b820*/  MUFU.EX2 R36, R40 ;  /* 0x0000002800247308 */ /* 0x000ea20000000800 */
[----:B------:R-:W-:-:S03]  /*b830*/  FMNMX R65, R55, R12, !PT ;  /* 0x0000000c37417209 */ /* 0x000fc60007800000 */
[----:B------:R-:W-:Y:S01]  /*b840*/  @!P2 FMUL R44, R44, 0.5 ;  /* 0x3f0000002c2ca820 */ /* 0x000fe20000400000 */
[----:B------:R-:W-:Y:S01]  /*b850*/  FMNMX R12, R58, R65, !PT ;  /* 0x000000413a0c7209 */ /* 0x000fe20007800000 */
[----:B-1----:R-:W-:Y:S02]  /*b860*/  @!P5 FMUL R37, R37, R37 ;  /* 0x000000252525d220 */ /* 0x002fe40000400000 */
[----:B------:R-:W1:Y:S01]  /*b870*/  MUFU.EX2 R41, R41 ;  /* 0x0000002900297308 */ /* 0x000e620000000800 */
[----:B------:R-:W-:Y:S02]  /*b880*/  FMNMX R65, R59, R12, !PT ;  /* 0x0000000c3b417209 */ /* 0x000fe40007800000 */
[----:B------:R-:W-:Y:S01]  /*b890*/  FSETP.GEU.AND P5, PT, R48, -126, PT ;  /* 0xc2fc00003000780b */ /* 0x000fe20003fae000 */
[----:B------:R-:W-:Y:S01]  /*b8a0*/  @!P6 FMUL R45, R45, 0.5 ;  /* 0x3f0000002d2de820 */ /* 0x000fe20000400000 */
[----:B------:R-:W-:-:S03]  /*b8b0*/  FMNMX R12, R62, R65, !PT ;  /* 0x000000413e0c7209 */ /* 0x000fc60007800000 */
[----:B------:R-:W3:Y:S01]  /*b8c0*/  MUFU.EX2 R40, R44 ;  /* 0x0000002c00287308 */ /* 0x000ee20000000800 */
[----:B--2---:R-:W-:Y:S01]  /*b8d0*/  @!P4 FMUL R36, R36, R36 ;  /* 0x000000242424c220 */ /* 0x004fe20000400000 */
[----:B------:R-:W-:Y:S02]  /*b8e0*/  FSETP.GEU.AND P4, PT, R49, -126, PT ;  /* 0xc2fc00003100780b */ /* 0x000fe40003f8e000 */
[----:B------:R-:W-:-:S04]  /*b8f0*/  FMNMX R65, R63, R12, !PT ;  /* 0x0000000c3f417209 */ /* 0x000fc80007800000 */
[----:B------:R-:W2:Y:S01]  /*b900*/  MUFU.EX2 R45, R45 ;  /* 0x0000002d002d7308 */ /* 0x000ea20000000800 */
[----:B-1----:R-:W-:Y:S01]  /*b910*/  @!P3 FMUL R41, R41, R41 ;  /* 0x000000292929b220 */ /* 0x002fe20000400000 */
[----:B------:R-:W-:Y:S01]  /*b920*/  FSETP.GEU.AND P3, PT, R220, -126, PT ;  /* 0xc2fc0000dc00780b */ /* 0x000fe20003f6e000 */
[----:B------:R-:W-:Y:S01]  /*b930*/  @!P5 FMUL R48, R48, 0.5 ;  /* 0x3f0000003030d820 */ /* 0x000fe20000400000 */
[----:B------:R-:W-:-:S03]  /*b940*/  FMNMX R12, R66, R65, !PT ;  /* 0x00000041420c7209 */ /* 0x000fc60007800000 */
[----:B------:R-:W-:Y:S01]  /*b950*/  @!P4 FMUL R49, R49, 0.5 ;  /* 0x3f0000003131c820 */ /* 0x000fe20000400000 */
[----:B------:R-:W-:Y:S01]  /*b960*/  FMNMX R65, R67, R12, !PT ;  /* 0x0000000c43417209 */ /* 0x000fe20007800000 */
[----:B---3--:R-:W-:Y:S01]  /*b970*/  @!P2 FMUL R40, R40, R40 ;  /* 0x000000282828a220 */ /* 0x008fe20000400000 */
[----:B------:R-:W-:Y:S01]  /*b980*/  FSETP.GEU.AND P2, PT, R53, -126, PT ;  /* 0xc2fc00003500780b */ /* 0x000fe20003f4e000 */
[----:B------:R-:W1:Y:S01]  /*b990*/  MUFU.EX2 R44, R48 ;  /* 0x00000030002c7308 */ /* 0x000e620000000800 */
[----:B------:R-:W-:Y:S01]  /*b9a0*/  FMNMX R12, R70, R65, !PT ;  /* 0x00000041460c7209 */ /* 0x000fe20007800000 */
[----:B------:R-:W-:Y:S02]  /*b9b0*/  FFMA R65, R222, UR5, -R57 ;  /* 0x00000005de417c23 */ /* 0x000fe40008000839 */
        /* <DEDUP_REMOVED lines=9> */
[----:B-1----:R-:W-:Y:S01]  /*ba50*/  @!P5 FMUL R44, R44, R44 ;  /* 0x0000002c2c2cd220 */ /* 0x002fe20000400000 */
[----:B------:R-:W-:Y:S02]  /*ba60*/  FSETP.GEU.AND P5, PT, R52, -126, PT ;  /* 0xc2fc00003400780b */ /* 0x000fe40003fae000 */
[----:B------:R-:W-:Y:S01]  /*ba70*/  @!P6 FMUL R65, R65, 0.5 ;  /* 0x3f0000004141e820 */ /* 0x000fe20000400000 */
[----:B------:R-:W-:-:S03]  /*ba80*/  FMNMX R12, R78, R69, !PT ;  /* 0x000000454e0c7209 */ /* 0x000fc60007800000 */
[----:B------:R-:W1:Y:S01]  /*ba90*/  MUFU.EX2 R53, R53 ;  /* 0x0000003500357308 */ /* 0x000e620000000800 */
[----:B--2---:R-:W-:Y:S01]  /*baa0*/  @!P3 FMUL R48, R48, R48 ;  /* 0x000000303030b220 */ /* 0x004fe20000400000 */
[----:B------:R-:W-:Y:S02]  /*bab0*/  FSETP.GEU.AND P3, PT, R56, -126, PT ;  /* 0xc2fc00003800780b */ /* 0x000fe40003f6e000 */
        /* <DEDUP_REMOVED lines=16> */
[----:B------:R-:W2:Y:S02]  /*bbc0*/  MUFU.EX2 R61, R60 ;  /* 0x0000003c003d7308 */ /* 0x000ea40000000800 */
[----:B------:R-:W3:Y:S02]  /*bbd0*/  SHFL.BFLY PT, R81, R12, 0x1, 0x1f ;  /* 0x0c201f000c517f89 */ /* 0x000ee400000e0000 */
[----:B------:R-:W-:-:S04]  /*bbe0*/  @!P2 FMUL R64, R64, 0.5 ;  /* 0x3f0000004040a820 */ /* 0x000fc80000400000 */
[----:B------:R-:W4:Y:S01]  /*bbf0*/  MUFU.EX2 R56, R56 ;  /* 0x0000003800387308 */ /* 0x000f220000000800 */
[----:B-1----:R-:W-:Y:S01]  /*bc00*/  @!P5 FMUL R52, R52, R52 ;  /* 0x000000343434d220 */ /* 0x002fe20000400000 */
[----:B------:R-:W-:Y:S02]  /*bc10*/  FSETP.GEU.AND P5, PT, R77, -126, PT ;  /* 0xc2fc00004d00780b */ /* 0x000fe40003fae000 */
[----:B------:R-:W-:-:S04]  /*bc20*/  @!P6 FMUL R227, R227, 0.5 ;  /* 0x3f000000e3e3e820 */ /* 0x000fc80000400000 */
[----:B------:R-:W1:Y:S01]  /*bc30*/  MUFU.EX2 R69, R64 ;  /* 0x0000004000457308 */ /* 0x000e620000000800 */
[----:B--2---:R-:W-:Y:S01]  /*bc40*/  @!P4 FMUL R61, R61, R61 ;  /* 0x0000003d3d3dc220 */ /* 0x004fe20000400000 */
[----:B------:R-:W-:-:S05]  /*bc50*/  FSETP.GEU.AND P4, PT, R229, -126, PT ;  /* 0xc2fc0000e500780b */ /* 0x000fca0003f8e000 */
[----:B------:R-:W-:Y:S01]  /*bc60*/  @!P5 FMUL R77, R77, 0.5 ;  /* 0x3f0000004d4dd820 */ /* 0x000fe20000400000 */
[----:B------:R-:W2:Y:S01]  /*bc70*/  MUFU.EX2 R60, R227 ;  /* 0x000000e3003c7308 */ /* 0x000ea20000000800 */
[----:B----4-:R-:W-:Y:S01]  /*bc80*/  @!P3 FMUL R56, R56, R56 ;  /* 0x000000383838b220 */ /* 0x010fe20000400000 */
[----:B------:R-:W-:Y:S02]  /*bc90*/  FSETP.GEU.AND P3, PT, R72, -126, PT ;  /* 0xc2fc00004800780b */ /* 0x000fe40003f6e000 */
[----:B---3--:R-:W-:-:S03]  /*bca0*/  FMNMX R12, R12, R81, !PT ;  /* 0x000000510c0c7209 */ /* 0x008fc60007800000 */
[----:B------:R-:W-:Y:S01]  /*bcb0*/  @!P4 FMUL R229, R229, 0.5 ;  /* 0x3f000000e5e5c820 */ /* 0x000fe20000400000 */
[----:B------:R-:W3:Y:S01]  /*bcc0*/  MUFU.EX2 R77, R77 ;  /* 0x0000004d004d7308 */ /* 0x000ee20000000800 */
[----:B-1----:R-:W-:Y:S01]  /*bcd0*/  @!P2 FMUL R69, R69, R69 ;  /* 0x000000454545a220 */ /* 0x002fe20000400000 */
[----:B------:R-:W-:Y:S01]  /*bce0*/  FSETP.GEU.AND P2, PT, R68, -126, PT ;  /* 0xc2fc00004400780b */ /* 0x000fe20003f4e000 */
[----:B------:R-:W1:Y:S04]  /*bcf0*/  SHFL.BFLY PT, R203, R12, 0x2, 0x1f ;  /* 0x0c401f000ccb7f89 */ /* 0x000e6800000e0000 */
[----:B------:R-:W-:Y:S01]  /*bd00*/  @!P3 FMUL R72, R72, 0.5 ;  /* 0x3f0000004848b820 */ /* 0x000fe20000400000 */
[----:B------:R-:W4:Y:S01]  /*bd10*/  MUFU.EX2 R64, R229 ;  /* 0x000000e500407308 */ /* 0x000f220000000800 */
[----:B--2---:R-:W-:Y:S01]  /*bd20*/  @!P6 FMUL R60, R60, R60 ;  /* 0x0000003c3c3ce220 */ /* 0x004fe20000400000 */
[----:B------:R-:W-:-:S05]  /*bd30*/  FSETP.GEU.AND P6, PT, R76, -126, PT ;  /* 0xc2fc00004c00780b */ /* 0x000fca0003fce000 */
[----:B------:R-:W-:Y:S01]  /*bd40*/  @!P2 FMUL R68, R68, 0.5 ;  /* 0x3f0000004444a820 */ /* 0x000fe20000400000 */
[----:B------:R-:W2:Y:S01]  /*bd50*/  MUFU.EX2 R73, R72 ;  /* 0x0000004800497308 */ /* 0x000ea20000000800 */
[----:B---3--:R-:W-:Y:S01]  /*bd60*/  @!P5 FMUL R77, R77, R77 ;  /* 0x0000004d4d4dd220 */ /* 0x008fe20000400000 */
[----:B------:R-:W-:-:S05]  /*bd70*/  FSETP.GEU.AND P5, PT, R231, -126, PT ;  /* 0xc2fc0000e700780b */ /* 0x000fca0003fae000 */
        /* <DEDUP_REMOVED lines=18> */
[C---:B------:R-:W-:Y:S01]  /*bea0*/  FMUL R218, R207.reuse, UR5 ;  /* 0x00000005cfda7c20 */ /* 0x040fe20008400000 */
[----:B------:R-:W-:Y:S01]  /*beb0*/  FSETP.GEU.AND P2, PT, R84, -126, PT ;  /* 0xc2fc00005400780b */ /* 0x000fe20003f4e000 */
[----:B------:R-:W-:Y:S02]  /*bec0*/  FADD R207, -R207, R20 ;  /* 0x00000014cfcf7221 */ /* 0x000fe40000000100 */
[--C-:B------:R-:W-:Y:S01]  /*bed0*/  FFMA R206, R27, UR5, -R218.reuse ;  /* 0x000000051bce7c23 */ /* 0x100fe200080008da */
[----:B------:R-:W1:Y:S01]  /*bee0*/  MUFU.EX2 R76, R232 ;  /* 0x000000e8004c7308 */ /* 0x000e620000000800 */
[--C-:B------:R-:W-:Y:S01]  /*bef0*/  FFMA R30, R30, UR5, -R218.reuse ;  /* 0x000000051e1e7c23 */ /* 0x100fe200080008da */
[--C-:B------:R-:W-:Y:S01]  /*bf00*/  FFMA R205, R205, UR5, -R218.reuse ;  /* 0x00000005cdcd7c23 */ /* 0x100fe200080008da */
[----:B--2---:R-:W-:Y:S01]  /*bf10*/  @!P5 FMUL R72, R72, R72 ;  /* 0x000000484848d220 */ /* 0x004fe20000400000 */
[--C-:B------:R-:W-:Y:S01]  /*bf20*/  FFMA R34, R34, UR5, -R218.reuse ;  /* 0x0000000522227c23 */ /* 0x100fe200080008da */
[--C-:B------:R-:W-:Y:S01]  /*bf30*/  FFMA R204, R31, UR5, -R218.reuse ;  /* 0x000000051fcc7c23 */ /* 0x100fe200080008da */
[--C-:B------:R-:W-:Y:S01]  /*bf40*/  FFMA R38, R38, UR5, -R218.reuse ;  /* 0x0000000526267c23 */ /* 0x100fe200080008da */
[----:B------:R-:W-:Y:S01]  /*bf50*/  @!P6 FMUL R85, R85, 0.5 ;  /* 0x3f0000005555e820 */ /* 0x000fe20000400000 */
[----:B------:R-:W-:Y:S01]  /*bf60*/  FSETP.GEU.AND P5, PT, R205, -126, PT ;  /* 0xc2fc0000cd00780b */ /* 0x000fe20003fae000 */
[----:B---3--:R-:W-:Y:S01]  /*bf70*/  @!P4 FMUL R203, R203, R203 ;  /* 0x000000cbcbcbc220 */ /* 0x008fe20000400000 */
[----:B------:R-:W-:Y:S01]  /*bf80*/  FSETP.GEU.AND P4, PT, R206, -126, PT ;  /* 0xc2fc0000ce00780b */ /* 0x000fe20003f8e000 */
[----:B------:R2:W3:Y:S01]  /*bf90*/  MUFU.EX2 R80, R85 ;  /* 0x0000005500507308 */ /* 0x0004e20000000800 */
[----:B------:R-:W-:Y:S01]  /*bfa0*/  @!P2 FMUL R84, R84, 0.5 ;  /* 0x3f0000005454a820 */ /* 0x000fe20000400000 */
[--C-:B------:R-:W-:Y:S01]  /*bfb0*/  FFMA R208, R39, UR5, -R218.reuse ;  /* 0x0000000527d07c23 */ /* 0x100fe200080008da */
[--C-:B------:R-:W-:Y:S01]  /*bfc0*/  FFMA R210, R43, UR5, -R218.reuse ;  /* 0x000000052bd27c23 */ /* 0x100fe200080008da */
[--C-:B------:R-:W-:Y:S01]  /*bfd0*/  FFMA R212, R47, UR5, -R218.reuse ;  /* 0x000000052fd47c23 */ /* 0x100fe200080008da */
[--C-:B------:R-:W-:Y:S01]  /*bfe0*/  FFMA R42, R42, UR5, -R218.reuse ;  /* 0x000000052a2a7c23 */ /* 0x100fe200080008da */
[----:B-1----:R-:W-:Y:S01]  /*bff0*/  @!P3 FMUL R76, R76, R76 ;  /* 0x0000004c4c4cb220 */ /* 0x002fe20000400000 */
[----:B------:R-:W-:Y:S01]  /*c000*/  FSETP.GEU.AND P3, PT, R30, -126, PT ;  /* 0xc2fc00001e00780b */ /* 0x000fe20003f6e000 */
[----:B------:R-:W1:Y:S01]  /*c010*/  MUFU.EX2 R57, R84 ;  /* 0x0000005400397308 */ /* 0x000e620000000800 */
[--C-:B--2---:R-:W-:Y:S01]  /*c020*/  FFMA R85, R35, UR5, -R218.reuse ;  /* 0x0000000523557c23 */ /* 0x104fe200080008da */
[----:B------:R-:W-:Y:S01]  /*c030*/  @!P5 FMUL R205, R205, 0.5 ;  /* 0x3f000000cdcdd820 */ /* 0x000fe20000400000 */
[--C-:B------:R-:W-:Y:S01]  /*c040*/  FFMA R50, R50, UR5, -R218.reuse ;  /* 0x0000000532327c23 */ /* 0x100fe200080008da */
[----:B------:R-:W-:Y:S01]  /*c050*/  @!P4 FMUL R206, R206, 0.5 ;  /* 0x3f000000cecec820 */ /* 0x000fe20000400000 */
[--C-:B------:R-:W-:Y:S01]  /*c060*/  FFMA R46, R46, UR5, -R218.reuse ;  /* 0x000000052e2e7c23 */ /* 0x100fe200080008da */
[--C-:B------:R-:W-:Y:S01]  /*c070*/  FFMA R54, R54, UR5, -R218.reuse ;  /* 0x0000000536367c23 */ /* 0x100fe200080008da */
[--C-:B------:R-:W-:Y:S01]  /*c080*/  FFMA R214, R51, UR5, -R218.reuse ;  /* 0x0000000533d67c23 */ /* 0x100fe200080008da */
[----:B------:R-:W2:Y:S01]  /*c090*/  MUFU.EX2 R84, R206 ;  /* 0x000000ce00547308 */ /* 0x000ea20000000800 */
[----:B---3--:R-:W-:Y:S01]  /*c0a0*/  @!P6 FMUL R80, R80, R80 ;  /* 0x000000505050e220 */ /* 0x008fe20000400000 */
[----:B------:R-:W-:Y:S01]  /*c0b0*/  FSETP.GEU.AND P6, PT, R34, -126, PT ;  /* 0xc2fc00002200780b */ /* 0x000fe20003fce000 */
[--C-:B------:R-:W-:Y:S01]  /*c0c0*/  FFMA R59, R59, UR5, -R218.reuse ;  /* 0x000000053b3b7c23 */ /* 0x100fe200080008da */
[----:B------:R-:W-:Y:S01]  /*c0d0*/  @!P3 FMUL R30, R30, 0.5 ;  /* 0x3f0000001e1eb820 */ /* 0x000fe20000400000 */
[--C-:B------:R-:W-:Y:S01]  /*c0e0*/  FFMA R63, R63, UR5, -R218.reuse ;  /* 0x000000053f3f7c23 */ /* 0x100fe200080008da */
[--C-:B------:R-:W-:Y:S01]  /*c0f0*/  FFMA R67, R67, UR5, -R218.reuse ;  /* 0x0000000543437c23 */ /* 0x100fe200080008da */
[--C-:B------:R-:W-:Y:S01]  /*c100*/  FFMA R216, R70, UR5, -R218.reuse ;  /* 0x0000000546d87c23 */ /* 0x100fe200080008da */
[----:B------:R3:W4:Y:S01]  /*c110*/  MUFU.EX2 R31, R30 ;  /* 0x0000001e001f7308 */ /* 0x0007220000000800 */
[----:B-1----:R-:W-:Y:S01]  /*c120*/  @!P2 FMUL R57, R57, R57 ;  /* 0x000000393939a220 */ /* 0x002fe20000400000 */
[----:B------:R-:W-:Y:S01]  /*c130*/  FSETP.GEU.AND P2, PT, R204, -126, PT ;  /* 0xc2fc0000cc00780b */ /* 0x000fe20003f4e000 */
[--C-:B------:R-:W-:Y:S01]  /*c140*/  FFMA R74, R74, UR5, -R218.reuse ;  /* 0x000000054a4a7c23 */ /* 0x100fe200080008da */
[--C-:B------:R-:W-:Y:S01]  /*c150*/  FFMA R71, R71, UR5, -R218.reuse ;  /* 0x0000000547477c23 */ /* 0x100fe200080008da */
[--C-:B------:R-:W-:Y:S01]  /*c160*/  FFMA R78, R78, UR5, -R218.reuse ;  /* 0x000000054e4e7c23 */ /* 0x100fe200080008da */
[--C-:B------:R-:W-:Y:S01]  /*c170*/  FFMA R82, R82, UR5, -R218.reuse ;  /* 0x0000000552527c23 */ /* 0x100fe200080008da */
[----:B------:R-:W-:Y:S01]  /*c180*/  @!P6 FMUL R34, R34, 0.5 ;  /* 0x3f0000002222e820 */ /* 0x000fe20000400000 */
[----:B------:R1:W5:Y:S01]  /*c190*/  MUFU.EX2 R27, R205 ;  /* 0x000000cd001b7308 */ /* 0x0003620000000800 */
[----:B--2---:R-:W-:Y:S01]  /*c1a0*/  @!P4 FMUL R84, R84, R84 ;  /* 0x000000545454c220 */ /* 0x004fe20000400000 */
[----:B------:R-:W-:Y:S01]  /*c1b0*/  FSETP.GEU.AND P4, PT, R38, -126, PT ;  /* 0xc2fc00002600780b */ /* 0x000fe20003f8e000 */
[--C-:B---3--:R-:W-:Y:S01]  /*c1c0*/  FFMA R30, R55, UR5, -R218.reuse ;  /* 0x00000005371e7c23 */ /* 0x108fe200080008da */
[--C-:B------:R-:W-:Y:S01]  /*c1d0*/  FFMA R213, R83, UR5, -R218.reuse ;  /* 0x0000000553d57c23 */ /* 0x100fe200080008da */
[----:B------:R-:W-:-:S02]  /*c1e0*/  FFMA R86, R86, UR5, -R218 ;  /* 0x0000000556567c23 */ /* 0x000fc400080008da */
[----:B------:R-:W-:Y:S01]  /*c1f0*/  @!P2 FMUL R204, R204, 0.5 ;  /* 0x3f000000cccca820 */ /* 0x000fe20000400000 */
[----:B------:R2:W3:Y:S01]  /*c200*/  MUFU.EX2 R35, R34 ;  /* 0x0000002200237308 */ /* 0x0004e20000000800 */
[----:B----4-:R-:W-:Y:S01]  /*c210*/  @!P3 FMUL R31, R31, R31 ;  /* 0x0000001f1f1fb220 */ /* 0x010fe20000400000 */
[----:B------:R-:W-:Y:S01]  /*c220*/  FSETP.GEU.AND P3, PT, R208, -126, PT ;  /* 0xc2fc0000d000780b */ /* 0x000fe20003f6e000 */
[----:B-1----:R-:W-:-:S04]  /*c230*/  FADD R205, R53, R80 ;  /* 0x0000005035cd7221 */ /* 0x002fc80000000000 */
[----:B------:R-:W-:Y:S01]  /*c240*/  @!P4 FMUL R38, R38, 0.5 ;  /* 0x3f0000002626c820 */ /* 0x000fe20000400000 */
[----:B------:R-:W1:Y:S01]  /*c250*/  MUFU.EX2 R204, R204 ;  /* 0x000000cc00cc7308 */ /* 0x000e620000000800 */
[----:B-----5:R-:W-:Y:S01]  /*c260*/  @!P5 FMUL R27, R27, R27 ;  /* 0x0000001b1b1bd220 */ /* 0x020fe20000400000 */
[----:B------:R-:W-:Y:S01]  /*c270*/  FSETP.GEU.AND P5, PT, R85, -126, PT ;  /* 0xc2fc00005500780b */ /* 0x000fe20003fae000 */
[----:B--2---:R-:W-:-:S04]  /*c280*/  FFMA R34, R58, UR5, -R218 ;  /* 0x000000053a227c23 */ /* 0x004fc800080008da */
[----:B------:R-:W-:Y:S01]  /*c290*/  @!P3 FMUL R208, R208, 0.5 ;  /* 0x3f000000d0d0b820 */ /* 0x000fe20000400000 */
[----:B------:R2:W4:Y:S01]  /*c2a0*/  MUFU.EX2 R39, R38 ;  /* 0x0000002600277308 */ /* 0x0005220000000800 */
[----:B---3--:R-:W-:Y:S01]  /*c2b0*/  @!P6 FMUL R35, R35, R35 ;  /* 0x000000232323e220 */ /* 0x008fe20000400000 */
[----:B------:R-:W-:-:S05]  /*c2c0*/  FSETP.GEU.AND P6, PT, R210, -126, PT ;  /* 0xc2fc0000d200780b */ /* 0x000fca0003fce000 */
[----:B------:R-:W-:Y:S01]  /*c2d0*/  @!P5 FMUL R85, R85, 0.5 ;  /* 0x3f0000005555d820 */ /* 0x000fe20000400000 */
[----:B------:R-:W3:Y:S01]  /*c2e0*/  MUFU.EX2 R208, R208 ;  /* 0x000000d000d07308 */ /* 0x000ee20000000800 */
[----:B-1----:R-:W-:Y:S01]  /*c2f0*/  @!P2 FMUL R204, R204, R204 ;  /* 0x000000cccccca220 */ /* 0x002fe20000400000 */
[----:B------:R-:W-:Y:S01]  /*c300*/  FSETP.GEU.AND P2, PT, R42, -126, PT ;  /* 0xc2fc00002a00780b */ /* 0x000fe20003f4e000 */
[----:B--2---:R-:W-:-:S04]  /*c310*/  FFMA R38, R62, UR5, -R218 ;  /* 0x000000053e267c23 */ /* 0x004fc800080008da */
[----:B------:R-:W-:Y:S01]  /*c320*/  @!P6 FMUL R210, R210, 0.5 ;  /* 0x3f000000d2d2e820 */ /* 0x000fe20000400000 */
[----:B------:R1:W2:Y:S01]  /*c330*/  MUFU.EX2 R206, R85 ;  /* 0x0000005500ce7308 */ /* 0x0002a20000000800 */
[----:B----4-:R-:W-:Y:S01]  /*c340*/  @!P4 FMUL R39, R39, R39 ;  /* 0x000000272727c220 */ /* 0x010fe20000400000 */
[----:B------:R-:W-:-:S05]  /*c350*/  FSETP.GEU.AND P4, PT, R212, -126, PT ;  /* 0xc2fc0000d400780b */ /* 0x000fca0003f8e000 */
[----:B------:R-:W-:Y:S01]  /*c360*/  @!P2 FMUL R42, R42, 0.5 ;  /* 0x3f0000002a2aa820 */ /* 0x000fe20000400000 */
[----:B------:R-:W4:Y:S01]  /*c370*/  MUFU.EX2 R210, R210 ;  /* 0x000000d200d27308 */ /* 0x000f220000000800 */
[----:B---3--:R-:W-:Y:S01]  /*c380*/  @!P3 FMUL R208, R208, R208 ;  /* 0x000000d0d0d0b220 */ /* 0x008fe20000400000 */
[----:B------:R-:W-:Y:S01]  /*c390*/  FSETP.GEU.AND P3, PT, R50, -126, PT ;  /* 0xc2fc00003200780b */ /* 0x000fe20003f6e000 */
[----:B-1----:R-:W-:-:S04]  /*c3a0*/  FADD R85, R48, R57 ;  /* 0x0000003930557221 */ /* 0x002fc80000000000 */
[----:B------:R-:W-:Y:S01]  /*c3b0*/  @!P4 FMUL R212, R212, 0.5 ;  /* 0x3f000000d4d4c820 */ /* 0x000fe20000400000 */
[----:B------:R-:W1:Y:S01]  /*c3c0*/  MUFU.EX2 R43, R42 ;  /* 0x0000002a002b7308 */ /* 0x000e620000000800 */
[----:B--2---:R-:W-:Y:S01]  /*c3d0*/  @!P5 FMUL R206, R206, R206 ;  /* 0x000000cececed220 */ /* 0x004fe20000400000 */
[----:B------:R-:W-:-:S05]  /*c3e0*/  FSETP.GEU.AND P5, PT, R46, -126, PT ;  /* 0xc2fc00002e00780b */ /* 0x000fca0003fae000 */
[----:B------:R-:W-:Y:S01]  /*c3f0*/  @!P3 FMUL R50, R50, 0.5 ;  /* 0x3f0000003232b820 */ /* 0x000fe20000400000 */
[----:B------:R-:W2:Y:S01]  /*c400*/  MUFU.EX2 R212, R212 ;  /* 0x000000d400d47308 */ /* 0x000ea20000000800 */
[----:B----4-:R-:W-:Y:S01]  /*c410*/  @!P6 FMUL R210, R210, R210 ;  /* 0x000000d2d2d2e220 */ /* 0x010fe20000400000 */
        /* <DEDUP_REMOVED lines=18> */
[----:B------:R1:W4:Y:S01]  /*c540*/  MUFU.EX2 R62, R34 ;  /* 0x00000022003e7308 */ /* 0x0003220000000800 */
[----:B--2---:R-:W-:Y:S01]  /*c550*/  @!P6 FMUL R55, R55, R55 ;  /* 0x000000373737e220 */ /* 0x004fe20000400000 */
[----:B------:R-:W-:-:S05]  /*c560*/  FSETP.GEU.AND P6, PT, R63, -126, PT ;  /* 0xc2fc00003f00780b */ /* 0x000fca0003fce000 */
[----:B------:R-:W-:Y:S01]  /*c570*/  @!P5 FMUL R30, R30, 0.5 ;  /* 0x3f0000001e1ed820 */ /* 0x000fe20000400000 */
[----:B------:R-:W2:Y:S01]  /*c580*/  MUFU.EX2 R59, R59 ;  /* 0x0000003b003b7308 */ /* 0x000ea20000000800 */
[----:B---3--:R-:W-:Y:S01]  /*c590*/  @!P2 FMUL R214, R214, R214 ;  /* 0x000000d6d6d6a220 */ /* 0x008fe20000400000 */
[----:B------:R-:W-:Y:S01]  /*c5a0*/  FSETP.GEU.AND P2, PT, R38, -126, PT ;  /* 0xc2fc00002600780b */ /* 0x000fe20003f4e000 */
[----:B-1----:R-:W-:Y:S01]  /*c5b0*/  FFMA R34, R75, UR5, -R218 ;  /* 0x000000054b227c23 */ /* 0x002fe200080008da */
[----:B------:R-:W-:-:S03]  /*c5c0*/  FADD R75, R36, R73 ;  /* 0x00000049244b7221 */ /* 0x000fc60000000000 */
[----:B------:R-:W-:Y:S01]  /*c5d0*/  @!P6 FMUL R63, R63, 0.5 ;  /* 0x3f0000003f3fe820 */ /* 0x000fe20000400000 */
[----:B------:R1:W3:Y:S01]  /*c5e0*/  MUFU.EX2 R58, R30 ;  /* 0x0000001e003a7308 */ /* 0x0002e20000000800 */
[----:B----4-:R-:W-:Y:S01]  /*c5f0*/  @!P4 FMUL R62, R62, R62 ;  /* 0x0000003e3e3ec220 */ /* 0x010fe20000400000 */
[----:B------:R-:W-:-:S05]  /*c600*/  FSETP.GEU.AND P4, PT, R67, -126, PT ;  /* 0xc2fc00004300780b */ /* 0x000fca0003f8e000 */
[----:B------:R-:W-:Y:S01]  /*c610*/  @!P2 FMUL R38, R38, 0.5 ;  /* 0x3f0000002626a820 */ /* 0x000fe20000400000 */
[----:B------:R-:W4:Y:S01]  /*c620*/  MUFU.EX2 R63, R63 ;  /* 0x0000003f003f7308 */ /* 0x000f220000000800 */
[----:B-1----:R-:W-:Y:S01]  /*c630*/  FFMA R30, R66, UR5, -R218 ;  /* 0x00000005421e7c23 */ /* 0x002fe200080008da */
[----:B--2---:R-:W-:Y:S01]  /*c640*/  @!P3 FMUL R59, R59, R59 ;  /* 0x0000003b3b3bb220 */ /* 0x004fe20000400000 */
[----:B------:R-:W-:-:S04]  /*c650*/  FSETP.GEU.AND P3, PT, R216, -126, PT ;  /* 0xc2fc0000d800780b */ /* 0x000fc80003f6e000 */
[----:B------:R-:W-:Y:S01]  /*c660*/  @!P4 FMUL R67, R67, 0.5 ;  /* 0x3f0000004343c820 */ /* 0x000fe20000400000 */
[----:B------:R1:W2:Y:S01]  /*c670*/  MUFU.EX2 R66, R38 ;  /* 0x0000002600427308 */ /* 0x0002a20000000800 */
[----:B---3--:R-:W-:Y:S01]  /*c680*/  @!P5 FMUL R58, R58, R58 ;  /* 0x0000003a3a3ad220 */ /* 0x008fe20000400000 */
[----:B------:R-:W-:-:S06]  /*c690*/  FSETP.GEU.AND P5, PT, R30, -126, PT ;  /* 0xc2fc00001e00780b */ /* 0x000fcc0003fae000 */
[----:B------:R-:W-:Y:S01]  /*c6a0*/  @!P3 FMUL R216, R216, 0.5 ;  /* 0x3f000000d8d8b820 */ /* 0x000fe20000400000 */
[----:B------:R-:W3:Y:S01]  /*c6b0*/  MUFU.EX2 R67, R67 ;  /* 0x0000004300437308 */ /* 0x000ee20000000800 */
[----:B----4-:R-:W-:Y:S01]  /*c6c0*/  @!P6 FMUL R63, R63, R63 ;  /* 0x0000003f3f3fe220 */ /* 0x010fe20000400000 */
[----:B------:R-:W-:Y:S01]  /*c6d0*/  FSETP.GEU.AND P6, PT, R74, -126, PT ;  /* 0xc2fc00004a00780b */ /* 0x000fe20003fce000 */
[--C-:B-1----:R-:W-:Y:S01]  /*c6e0*/  FFMA R38, R79, UR5, -R218.reuse ;  /* 0x000000054f267c23 */ /* 0x102fe200080008da */
[----:B------:R-:W-:Y:S01]  /*c6f0*/  FADD R79, R44, R203 ;  /* 0x000000cb2c4f7221 */ /* 0x000fe20000000000 */
[----:B------:R-:W-:Y:S01]  /*c700*/  FFMA R218, R87, UR5, -R218 ;  /* 0x0000000557da7c23 */ /* 0x000fe200080008da */
[----:B------:R-:W-:Y:S01]  /*c710*/  @!P5 FMUL R30, R30, 0.5 ;  /* 0x3f0000001e1ed820 */ /* 0x000fe20000400000 */
[----:B------:R-:W-:Y:S01]  /*c720*/  FMUL R87, R2, UR5 ;  /* 0x0000000502577c20 */ /* 0x000fe20008400000 */
[----:B------:R-:W1:Y:S01]  /*c730*/  MUFU.EX2 R216, R216 ;  /* 0x000000d800d87308 */ /* 0x000e620000000800 */
[----:B--2---:R-:W-:Y:S01]  /*c740*/  @!P2 FMUL R66, R66, R66 ;  /* 0x000000424242a220 */ /* 0x004fe20000400000 */
[----:B------:R-:W-:-:S05]  /*c750*/  FSETP.GEU.AND P2, PT, R71, -126, PT ;  /* 0xc2fc00004700780b */ /* 0x000fca0003f4e000 */
        /* <DEDUP_REMOVED lines=8> */
[----:B--2---:R-:W-:Y:S01]  /*c7e0*/  FADD R30, R24, R65 ;  /* 0x00000041181e7221 */ /* 0x004fe20000000000 */
[----:B------:R-:W-:-:S03]  /*c7f0*/  F2FP.BF16.F32.PACK_AB R24, R25, R24 ;  /* 0x000000181918723e */ /* 0x000fc600000010ff */
[----:B------:R-:W-:Y:S01]  /*c800*/  @!P4 FMUL R78, R78, 0.5 ;  /* 0x3f0000004e4ec820 */ /* 0x000fe20000400000 */
[----:B------:R-:W1:Y:S01]  /*c810*/  MUFU.EX2 R71, R71 ;  /* 0x0000004700477308 */ /* 0x000e620000000800 */
[----:B----4-:R-:W-:Y:S01]  /*c820*/  @!P5 FMUL R70, R70, R70 ;  /* 0x000000464646d220 */ /* 0x010fe20000400000 */
[----:B------:R-:W-:Y:S01]  /*c830*/  FSETP.GEU.AND P5, PT, R34, -126, PT ;  /* 0xc2fc00002200780b */ /* 0x000fe20003fae000 */
[----:B------:R-:W-:Y:S01]  /*c840*/  FADD R42, R30, R75 ;  /* 0x0000004b1e2a7221 */ /* 0x000fe20000000000 */
[----:B------:R-:W-:Y:S01]  /*c850*/  FADD R30, R25, R52 ;  /* 0x00000034191e7221 */ /* 0x000fe20000000000 */
[----:B------:R-:W-:Y:S01]  /*c860*/  FADD R75, R41, R68 ;  /* 0x00000044294b7221 */ /* 0x000fe20000000000 */
[----:B------:R-:W-:Y:S01]  /*c870*/  F2FP.BF16.F32.PACK_AB R25, R84, R27 ;  /* 0x0000001b5419723e */ /* 0x000fe200000010ff */
[----:B------:R-:W-:Y:S01]  /*c880*/  @!P3 FMUL R82, R82, 0.5 ;  /* 0x3f0000005252b820 */ /* 0x000fe20000400000 */
[----:B------:R-:W2:Y:S01]  /*c890*/  MUFU.EX2 R20, R78 ;  /* 0x0000004e00147308 */ /* 0x000ea20000000800 */
[----:B---3--:R-:W-:Y:S01]  /*c8a0*/  @!P6 FMUL R74, R74, R74 ;  /* 0x0000004a4a4ae220 */ /* 0x008fe20000400000 */
[----:B------:R-:W-:Y:S01]  /*c8b0*/  FSETP.GEU.AND P6, PT, R213, -126, PT ;  /* 0xc2fc0000d500780b */ /* 0x000fe20003fce000 */
[----:B------:R-:W-:Y:S01]  /*c8c0*/  FADD R46, R30, R75 ;  /* 0x0000004b1e2e7221 */ /* 0x000fe20000000000 */
[----:B------:R-:W-:Y:S01]  /*c8d0*/  FADD R30, R26, R61 ;  /* 0x0000003d1a1e7221 */ /* 0x000fe20000000000 */
[----:B------:R-:W-:Y:S01]  /*c8e0*/  FADD R75, R40, R81 ;  /* 0x00000051284b7221 */ /* 0x000fe20000000000 */
[----:B------:R-:W-:Y:S01]  /*c8f0*/  F2FP.BF16.F32.PACK_AB R26, R29, R26 ;  /* 0x0000001a1d1a723e */ /* 0x000fe200000010ff */
[----:B------:R-:W-:Y:S01]  /*c900*/  @!P5 FMUL R34, R34, 0.5 ;  /* 0x3f0000002222d820 */ /* 0x000fe20000400000 */
[----:B------:R3:W4:Y:S01]  /*c910*/  MUFU.EX2 R78, R82 ;  /* 0x00000052004e7308 */ /* 0x0007220000000800 */
[----:B-1----:R-:W-:Y:S01]  /*c920*/  @!P2 FMUL R71, R71, R71 ;  /* 0x000000474747a220 */ /* 0x002fe20000400000 */
[----:B------:R-:W-:Y:S01]  /*c930*/  FSETP.GEU.AND P2, PT, R38, -126, PT ;  /* 0xc2fc00002600780b */ /* 0x000fe20003f4e000 */
[----:B------:R-:W-:Y:S01]  /*c940*/  FADD R50, R30, R75 ;  /* 0x0000004b1e327221 */ /* 0x000fe20000000000 */
[----:B------:R-:W-:Y:S01]  /*c950*/  FADD R75, R45, R72 ;  /* 0x000000482d4b7221 */ /* 0x000fe20000000000 */
[----:B------:R-:W-:Y:S01]  /*c960*/  FADD R30, R29, R56 ;  /* 0x000000381d1e7221 */ /* 0x000fe20000000000 */
[----:B------:R-:W-:Y:S01]  /*c970*/  F2FP.BF16.F32.PACK_AB R29, R206, R35 ;  /* 0x00000023ce1d723e */ /* 0x000fe200000010ff */
[----:B------:R-:W-:Y:S01]  /*c980*/  @!P6 FMUL R213, R213, 0.5 ;  /* 0x3f000000d5d5e820 */ /* 0x000fe20000400000 */
[----:B------:R1:W5:Y:S01]  /*c990*/  MUFU.EX2 R21, R34 ;  /* 0x0000002200157308 */ /* 0x0003620000000800 */
[----:B--2---:R-:W-:Y:S01]  /*c9a0*/  @!P4 FMUL R20, R20, R20 ;  /* 0x000000141414c220 */ /* 0x004fe20000400000 */
[----:B---3--:R-:W-:Y:S01]  /*c9b0*/  FMUL R82, R207, UR5 ;  /* 0x00000005cf527c20 */ /* 0x008fe20008400000 */
[----:B------:R-:W-:Y:S01]  /*c9c0*/  FSETP.GEU.AND P4, PT, R87, -126, PT ;  /* 0xc2fc00005700780b */ /* 0x000fe20003f8e000 */
[----:B------:R-:W-:Y:S01]  /*c9d0*/  FADD R54, R30, R75 ;  /* 0x0000004b1e367221 */ /* 0x000fe20000000000 */
[----:B------:R-:W-:-:S02]  /*c9e0*/  FADD R207, R43, R74 ;  /* 0x0000004a2bcf7221 */ /* 0x000fc40000000000 */
[----:B------:R-:W-:Y:S01]  /*c9f0*/  @!P2 FMUL R38, R38, 0.5 ;  /* 0x3f0000002626a820 */ /* 0x000fe20000400000 */
[----:B-1----:R-:W-:Y:S01]  /*ca00*/  FADD R34, R28, R69 ;  /* 0x000000451c227221 */ /* 0x002fe20000000000 */
[----:B----4-:R-:W-:Y:S01]  /*ca10*/  @!P3 FMUL R78, R78, R78 ;  /* 0x0000004e4e4eb220 */ /* 0x010fe20000400000 */
[----:B------:R-:W-:Y:S01]  /*ca20*/  FSETP.GEU.AND P3, PT, R218, -126, PT ;  /* 0xc2fc0000da00780b */ /* 0x000fe20003f6e000 */
[----:B------:R1:W-:Y:S01]  /*ca30*/  MUFU.EX2 R83, R38 ;  /* 0x0000002600537308 */ /* 0x0003e20000000800 */
[----:B------:R-:W-:Y:S01]  /*ca40*/  FADD R209, R34, R79 ;  /* 0x0000004f22d17221 */ /* 0x000fe20000000000 */
[----:B------:R-:W-:Y:S01]  /*ca50*/  FADD R79, R49, R76 ;  /* 0x0000004c314f7221 */ /* 0x000fe20000000000 */
[----:B------:R-:W-:Y:S02]  /*ca60*/  FADD R34, R33, R60 ;  /* 0x0000003c21227221 */ /* 0x000fe40000000000 */
[----:B------:R-:W-:Y:S01]  /*ca70*/  @!P4 FMUL R87, R87, 0.5 ;  /* 0x3f0000005757c820 */ /* 0x000fe20000400000 */
[----:B-----5:R-:W-:Y:S01]  /*ca80*/  @!P5 FMUL R21, R21, R21 ;  /* 0x000000151515d220 */ /* 0x020fe20000400000 */
[----:B------:R-:W-:Y:S01]  /*ca90*/  FSETP.GEU.AND P5, PT, R86, -126, PT ;  /* 0xc2fc00005600780b */ /* 0x000fe20003fae000 */
[----:B------:R-:W-:Y:S01]  /*caa0*/  FADD R211, R34, R79 ;  /* 0x0000004f22d37221 */ /* 0x000fe20000000000 */
[----:B------:R-:W-:Y:S01]  /*cab0*/  FADD R34, R32, R77 ;  /* 0x0000004d20227221 */ /* 0x000fe20000000000 */
[----:B------:R-:W2:Y:S01]  /*cac0*/  MUFU.EX2 R79, R213 ;  /* 0x000000d5004f7308 */ /* 0x000ea20000000800 */
[----:B-1----:R-:W-:Y:S01]  /*cad0*/  FADD R38, R37, R64 ;  /* 0x0000004025267221 */ /* 0x002fe20000000000 */
[----:B------:R-:W-:Y:S01]  /*cae0*/  FADD R30, R42, R209 ;  /* 0x000000d12a1e7221 */ /* 0x000fe20000000000 */
[----:B------:R-:W-:Y:S01]  /*caf0*/  @!P3 FMUL R218, R218, 0.5 ;  /* 0x3f000000dadab820 */ /* 0x000fe20000400000 */
[----:B------:R-:W-:Y:S01]  /*cb00*/  FADD R85, R34, R85 ;  /* 0x0000005522557221 */ /* 0x000fe20000000000 */
[----:B------:R-:W-:Y:S01]  /*cb10*/  FADD R205, R38, R205 ;  /* 0x000000cd26cd7221 */ /* 0x000fe20000000000 */
[----:B------:R-:W-:Y:S01]  /*cb20*/  FADD R38, R27, R62 ;  /* 0x0000003e1b267221 */ /* 0x000fe20000000000 */
[----:B------:R-:W-:Y:S01]  /*cb30*/  FADD R34, R46, R211 ;  /* 0x000000d32e227221 */ /* 0x000fe20000000000 */
[----:B------:R-:W1:Y:S01]  /*cb40*/  MUFU.EX2 R75, R218 ;  /* 0x000000da004b7308 */ /* 0x000e620000000800 */
[----:B------:R-:W-:Y:S01]  /*cb50*/  FADD R205, R54, R205 ;  /* 0x000000cd36cd7221 */ /* 0x000fe20000000000 */
[----:B------:R-:W-:Y:S01]  /*cb60*/  @!P5 FMUL R86, R86, 0.5 ;  /* 0x3f0000005656d820 */ /* 0x000fe20000400000 */
[----:B------:R-:W-:Y:S01]  /*cb70*/  FADD R54, R38, R207 ;  /* 0x000000cf26367221 */ /* 0x000fe20000000000 */
[----:B------:R-:W-:Y:S01]  /*cb80*/  FADD R42, R35, R70 ;  /* 0x00000046232a7221 */ /* 0x000fe20000000000 */
[----:B------:R-:W-:Y:S01]  /*cb90*/  FADD R209, R51, R78 ;  /* 0x0000004e33d17221 */ /* 0x000fe20000000000 */
[----:B------:R-:W-:Y:S01]  /*cba0*/  FADD R38, R84, R59 ;  /* 0x0000003b54267221 */ /* 0x000fe20000000000 */
[----:B------:R-:W-:Y:S01]  /*cbb0*/  FADD R207, R210, R21 ;  /* 0x00000015d2cf7221 */ /* 0x000fe20000000000 */
[----:B------:R3:W4:Y:S01]  /*cbc0*/  MUFU.EX2 R2, R86 ;  /* 0x0000005600027308 */ /* 0x0007220000000800 */
[----:B--2---:R-:W-:Y:S01]  /*cbd0*/  @!P6 FMUL R79, R79, R79 ;  /* 0x0000004f4f4fe220 */ /* 0x004fe20000400000 */
[----:B------:R-:W-:Y:S01]  /*cbe0*/  FSETP.GEU.AND P6, PT, R82, -126, PT ;  /* 0xc2fc00005200780b */ /* 0x000fe20003fce000 */
[----:B------:R-:W-:Y:S01]  /*cbf0*/  FADD R46, R206, R67 ;  /* 0x00000043ce2e7221 */ /* 0x000fe20000000000 */
[----:B------:R-:W-:Y:S01]  /*cc00*/  @!P2 FMUL R83, R83, R83 ;  /* 0x000000535353a220 */ /* 0x000fe20000400000 */
[----:B------:R-:W-:Y:S01]  /*cc10*/  FADD R211, R214, R79 ;  /* 0x0000004fd6d37221 */ /* 0x000fe20000000000 */
[----:B------:R-:W-:Y:S01]  /*cc20*/  FADD R85, R50, R85 ;  /* 0x0000005532557221 */ /* 0x000fe20000000000 */
[----:B------:R-:W-:Y:S01]  /*cc30*/  FADD R215, R42, R209 ;  /* 0x000000d12ad77221 */ /* 0x000fe20000000000 */
[----:B------:R-:W2:Y:S01]  /*cc40*/  MUFU.EX2 R87, R87 ;  /* 0x0000005700577308 */ /* 0x000ea20000000800 */
[----:B-1----:R-:W-:Y:S01]  /*cc50*/  @!P3 FMUL R75, R75, R75 ;  /* 0x0000004b4b4bb220 */ /* 0x002fe20000400000 */
[----:B---3--:R-:W-:Y:S01]  /*cc60*/  FADD R86, R38, R207 ;  /* 0x000000cf26567221 */ /* 0x008fe20000000000 */
[----:B------:R-:W-:Y:S01]  /*cc70*/  FADD R217, R46, R211 ;  /* 0x000000d32ed97221 */ /* 0x000fe20000000000 */
[----:B------:R-:W-:Y:S01]  /*cc80*/  FADD R38, R31, R66 ;  /* 0x000000421f267221 */ /* 0x000fe20000000000 */
[----:B------:R-:W-:Y:S01]  /*cc90*/  FADD R207, R47, R20 ;  /* 0x000000142fcf7221 */ /* 0x000fe20000000000 */
[----:B------:R-:W-:Y:S01]  /*cca0*/  FADD R46, R39, R216 ;  /* 0x000000d8272e7221 */ /* 0x000fe20000000000 */
[----:B------:R-:W-:Y:S01]  /*ccb0*/  @!P6 FMUL R82, R82, 0.5 ;  /* 0x3f0000005252e820 */ /* 0x000fe20000400000 */
[----:B------:R-:W-:Y:S01]  /*ccc0*/  FADD R42, R204, R63 ;  /* 0x0000003fcc2a7221 */ /* 0x000fe20000000000 */
[----:B----4-:R-:W-:Y:S01]  /*ccd0*/  @!P5 FMUL R2, R2, R2 ;  /* 0x000000020202d220 */ /* 0x010fe20000400000 */
[----:B------:R-:W-:Y:S01]  /*cce0*/  FADD R209, R212, R83 ;  /* 0x00000053d4d17221 */ /* 0x000fe20000000000 */
[----:B------:R-:W-:Y:S01]  /*ccf0*/  FADD R50, R208, R71 ;  /* 0x00000047d0327221 */ /* 0x000fe20000000000 */
[----:B------:R-:W-:Y:S01]  /*cd00*/  FADD R213, R58, R75 ;  /* 0x0000004b3ad57221 */ /* 0x000fe20000000000 */
[----:B------:R-:W1:Y:S01]  /*cd10*/  MUFU.EX2 R82, R82 ;  /* 0x0000005200527308 */ /* 0x000e620000000800 */
        /* <DEDUP_REMOVED lines=13> */
[----:B--2---:R-:W-:Y:S01]  /*cdf0*/  @!P4 FMUL R87, R87, R87 ;  /* 0x000000575757c220 */ /* 0x004fe20000400000 */
[----:B------:R-:W-:Y:S01]  /*ce00*/  FADD R30, R30, R205 ;  /* 0x000000cd1e1e7221 */ /* 0x000fe20000000000 */
[----:B------:R-:W-:Y:S01]  /*ce10*/  F2FP.BF16.F32.PACK_AB R42, R56, R61 ;  /* 0x0000003d382a723e */ /* 0x000fe200000010ff */
[----:B------:R-:W-:Y:S01]  /*ce20*/  FADD R213, R54, R213 ;  /* 0x000000d536d57221 */ /* 0x000fe20000000000 */
[----:B------:R-:W-:Y:S01]  /*ce30*/  SHF.L.U32 R56, R15, 0x1f, RZ ;  /* 0x0000001f0f387819 */ /* 0x000fe200000006ff */
[----:B-1----:R-:W-:Y:S01]  /*ce40*/  @!P6 FMUL R82, R82, R82 ;  /* 0x000000525252e220 */ /* 0x002fe20000400000 */
[----:B------:R-:W-:Y:S01]  /*ce50*/  FFMA R4, R87, R4, R30 ;  /* 0x0000000457047223 */ /* 0x000fe2000000001e */
[----:B------:R-:W-:Y:S01]  /*ce60*/  F2FP.BF16.F32.PACK_AB R30, R37, R32 ;  /* 0x00000020251e723e */ /* 0x000fe200000010ff */
[----:B------:R1:W2:Y:S01]  /*ce70*/  SYNCS.PHASECHK.TRANS64.TRYWAIT P2, [UR10+0x58400], R56 ;  /* 0x05840038ff0075a7 */ /* 0x0002a2000804014a */
[----:B------:R-:W-:Y:S01]  /*ce80*/  F2FP.BF16.F32.PACK_AB R28, R33, R28 ;  /* 0x0000001c211c723e */ /* 0x000fe200000010ff */
[----:B------:R-:W-:Y:S01]  /*ce90*/  FMUL R184, R184, R87 ;  /* 0x00000057b8b87220 */ /* 0x000fe20000400000 */
[----:B------:R-:W-:Y:S01]  /*cea0*/  F2FP.BF16.F32.PACK_AB R32, R41, R36 ;  /* 0x000000242920723e */ /* 0x000fe200000010ff */
[----:B------:R-:W-:Y:S01]  /*ceb0*/  FFMA R3, R82, R3, R213 ;  /* 0x0000000352037223 */ /* 0x000fe200000000d5 */
[----:B------:R-:W-:Y:S01]  /*cec0*/  F2FP.BF16.F32.PACK_AB R34, R45, R40 ;  /* 0x000000282d22723e */ /* 0x000fe200000010ff */
[----:B------:R-:W-:Y:S01]  /*ced0*/  FMUL R185, R185, R87 ;  /* 0x00000057b9b97220 */ /* 0x000fe20000400000 */
[----:B------:R-:W-:Y:S01]  /*cee0*/  F2FP.BF16.F32.PACK_AB R27, R204, R31 ;  /* 0x0000001fcc1b723e */ /* 0x000fe200000010ff */
[-C--:B------:R-:W-:Y:S01]  /*cef0*/  FMUL R188, R188, R87.reuse ;  /* 0x00000057bcbc7220 */ /* 0x080fe20000400000 */
[----:B------:R-:W-:Y:S01]  /*cf00*/  F2FP.BF16.F32.PACK_AB R36, R49, R44 ;  /* 0x0000002c3124723e */ /* 0x000fe200000010ff */
[-C--:B------:R-:W-:Y:S01]  /*cf10*/  FMUL R189, R189, R87.reuse ;  /* 0x00000057bdbd7220 */ /* 0x080fe20000400000 */
[----:B------:R-:W-:Y:S01]  /*cf20*/  F2FP.BF16.F32.PACK_AB R38, R53, R48 ;  /* 0x000000303526723e */ /* 0x000fe200000010ff */
[----:B------:R-:W-:Y:S01]  /*cf30*/  FMUL R192, R192, R87 ;  /* 0x00000057c0c07220 */ /* 0x000fe20000400000 */
        /* <DEDUP_REMOVED lines=122> */
[----:B------:R-:W-:Y:S02]  /*d6e0*/  F2FP.BF16.F32.PACK_AB R47, R71, R216 ;  /* 0x000000d8472f723e */ /* 0x000fe400000010ff */
[----:B------:R-:W-:Y:S02]  /*d6f0*/  F2FP.BF16.F32.PACK_AB R49, R21, R74 ;  /* 0x0000004a1531723e */ /* 0x000fe400000010ff */
[----:B------:R-:W-:-:S02]  /*d700*/  F2FP.BF16.F32.PACK_AB R51, R83, R20 ;  /* 0x000000145333723e */ /* 0x000fc400000010ff */
[----:B------:R-:W-:Y:S01]  /*d710*/  F2FP.BF16.F32.PACK_AB R53, R79, R78 ;  /* 0x0000004e4f35723e */ /* 0x000fe200000010ff */
[----:B-12---:R-:W-:Y:S06]  /*d720*/  @!P0 BRA `(.L_x_41) ;  /* 0x0000000000048947 */ /* 0x006fec0003800000 */
[----:B------:R-:W-:Y:S01]  /*d730*/  BPT.TRAP 0x1 ;  /* 0x000000040000795c */ /* 0x000fe20000300000 */
.L_x_41:
[----:B------:R-:W-:Y:S05]  /*d740*/  @P2 BRA `(.L_x_42) ;  /* 0x0000000000082947 */ /* 0x000fea0003800000 */
[----:B------:R-:W1:Y:S02]  /*d750*/  SYNCS.PHASECHK.TRANS64.TRYWAIT P2, [UR10+0x58400], R56 ;  /* 0x05840038ff0075a7 */ /* 0x000e64000804014a */
[----:B-1----:R-:W-:Y:S05]  /*d760*/  @!P2 BRA `(.L_x_43) ;  /* 0x00000068009ca947 */ /* 0x002fea0003800000 */
.L_x_42:
        /* <DEDUP_REMOVED lines=330> */
.L_x_44:
[----:B------:R-:W-:-:S04]  /*ec10*/  ULEA UR10, UR4, UR38, 0x3 ;  /* 0x00000026040a7291 */ /* 0x000fc8000f8e183f */
[----:B------:R-:W-:-:S04]  /*ec20*/  UIADD3 UR10, UR10, 0x58428, URZ ;  /* 0x000584280a0a7890 */ /* 0x000fc8000fffe03f */
[----:B------:R-:W-:-:S09]  /*ec30*/  UPRMT UR10, URZ, 0x654, UR10 ;  /* 0x000006543f0a7896 */ /* 0x000fd2000800000a */
[----:B------:R-:W-:Y:S01]  /*ec40*/  SYNCS.ARRIVE.TRANS64.RED.A1T0 RZ, [UR10], RZ ;  /* 0x000000ffffff79a7 */ /* 0x000fe2000810040a */
[----:B------:R-:W-:Y:S05]  /*ec50*/  @P1 BRA `(.L_x_45) ;  /* 0x0000000000041947 */ /* 0x000fea0003800000 */
[----:B------:R-:W-:Y:S01]  /*ec60*/  BPT.TRAP 0x1 ;  /* 0x000000040000795c */ /* 0x000fe20000300000 */
.L_x_45:
[----:B------:R-:W-:-:S04]  /*ec70*/  UIADD3 UR4, UR4, 0x1, URZ ;  /* 0x0000000104047890 */ /* 0x000fc8000fffe03f */
[----:B------:R-:W-:-:S04]  /*ec80*/  UISETP.NE.AND UP0, UPT, UR4, 0x5, UPT ;  /* 0x000000050400788c */ /* 0x000fc8000bf05270 */
[----:B------:R-:W-:Y:S01]  /*ec90*/  USEL UR10, UR4, URZ, UP0 ;  /* 0x0000003f040a7287 */ /* 0x000fe20008000000 */
[----:B------:R-:W-:Y:S11]  /*eca0*/  @!P0 BRA `(.L_x_46) ;  /* 0x0000000000048947 */ /* 0x000ff60003800000 */
[----:B------:R-:W-:Y:S01]  /*ecb0*/  BPT.TRAP 0x1 ;  /* 0x000000040000795c */ /* 0x000fe20000300000 */
.L_x_46:
[----:B------:R-:W-:-:S04]  /*ecc0*/  ULEA UR4, UR10, UR38, 0x3 ;  /* 0x000000260a047291 */ /* 0x000fc8000f8e183f */
[----:B------:R-:W-:-:S04]  /*ecd0*/  UIADD3 UR4, UR4, 0x58428, URZ ;  /* 0x0005842804047890 */ /* 0x000fc8000fffe03f */
[----:B------:R-:W-:-:S09]  /*ece0*/  UPRMT UR4, URZ, 0x654, UR4 ;  /* 0x000006543f047896 */ /* 0x000fd20008000004 */
[----:B------:R-:W-:Y:S01]  /*ecf0*/  SYNCS.ARRIVE.TRANS64.RED.A1T0 RZ, [UR4], RZ ;  /* 0x000000ffffff79a7 */ /* 0x000fe20008100404 */
[----:B------:R-:W-:Y:S05]  /*ed00*/  @P1 BRA `(.L_x_47) ;  /* 0x0000000000041947 */ /* 0x000fea0003800000 */
[----:B------:R-:W-:Y:S01]  /*ed10*/  BPT.TRAP 0x1 ;  /* 0x000000040000795c */ /* 0x000fe20000300000 */
.L_x_47:
[----:B------:R-:W-:Y:S01]  /*ed20*/  UIADD3 UR6, UR6, 0x1, URZ ;  /* 0x0000000106067890 */ /* 0x000fe2000fffe03f */
[C---:B------:R-:W-:Y:S01]  /*ed30*/  ISETP.GT.AND P2, PT, R14.reuse, 0x1, PT ;  /* 0x000000010e00780c */ /* 0x040fe20003f44270 */
[----:B------:R-:W-:Y:S01]  /*ed40*/  UIADD3 UR4, UR10, 0x1, URZ ;  /* 0x000000010a047890 */ /* 0x000fe2000fffe03f */
[----:B------:R-:W-:Y:S01]  /*ed50*/  IADD3 R14, R14, -0x1, RZ ;  /* 0xffffffff0e0e7810 */ /* 0x000fe20007ffe0ff */
[----:B------:R-:W-:Y:S01]  /*ed60*/  UISETP.NE.AND UP1, UPT, UR6, 0x5, UPT ;  /* 0x000000050600788c */ /* 0x000fe2000bf25270 */
[----:B------:R-:W-:Y:S01]  /*ed70*/  IADD3 R0, R0, 0x80, RZ ;  /* 0x0000008000007810 */ /* 0x000fe20007ffe0ff */
[----:B------:R-:W-:Y:S01]  /*ed80*/  UISETP.NE.AND UP0, UPT, UR4, 0x5, UPT ;  /* 0x000000050400788c */ /* 0x000fe2000bf05270 */
[----:B-1----:R-:W-:Y:S01]  /*ed90*/  MOV R21, R5 ;  /* 0x0000000500157202 */ /* 0x002fe20000000f00 */
[----:B------:R-:W-:Y:S01]  /*eda0*/  USEL UR10, URZ, 0x1, UP1 ;  /* 0x000000013f0a7887 */ /* 0x000fe20008800000 */
[----:B------:R-:W-:Y:S01]  /*edb0*/  MOV R20, R12 ;  /* 0x0000000c00147202 */ /* 0x000fe20000000f00 */
[----:B------:R-:W-:-:S02]  /*edc0*/  USEL UR4, UR4, URZ, UP0 ;  /* 0x0000003f04047287 */ /* 0x000fc40008000000 */
[----:B------:R-:W-:Y:S02]  /*edd0*/  USEL UR37, UR6, URZ, UP1 ;  /* 0x0000003f06257287 */ /* 0x000fe40008800000 */
[----:B------:R-:W-:Y:S01]  /*ede0*/  LOP3.LUT R2, R15, UR10, RZ, 0x3c, !PT ;  /* 0x0000000a0f027c12 */ /* 0x000fe2000f8e3cff */
[----:B------:R-:W-:Y:S09]  /*edf0*/  @P2 BRA `(.L_x_48) ;  /* 0xffffffb000982947 */ /* 0x000ff2000383ffff */
.L_x_37:
[----:B------:R-:W2:Y:S02]  /*ee00*/  LDL R15, [R1+0x4] ;  /* 0x00000400010f7983 */ /* 0x000ea40000100800 */
[----:B--2---:R-:W-:-:S13]  /*ee10*/  R2UR UR5, R15 ;  /* 0x000000000f0572ca */ /* 0x004fda00000e0000 */
[----:B------:R-:W-:-:S04]  /*ee20*/  ULOP3.LUT UR5, UR5, 0x1, URZ, 0xfc, !UPT ;  /* 0x0000000105057892 */ /* 0x000fc8000f8efc3f */
[----:B------:R-:W-:-:S06]  /*ee30*/  UISETP.NE.AND UP0, UPT, UR5, 0x3, UPT ;  /* 0x000000030500788c */ /* 0x000fcc000bf05270 */
[----:B------:R-:W-:-:S13]  /*ee40*/  PLOP3.LUT P2, PT, PT, PT, UP0, 0x80, 0x0 ;  /* 0x000000000000781c */ /* 0x000fda0003f4f008 */
[----:B------:R-:W-:Y:S05]  /*ee50*/  @!P2 BRA `(.L_x_49) ;  /* 0x000000000004a947 */ /* 0x000fea0003800000 */
[----:B------:R-:W-:Y:S01]  /*ee60*/  BPT.TRAP 0x1 ;  /* 0x000000040000795c */ /* 0x000fe20000300000 */
.L_x_49:
[----:B------:R-:W-:Y:S01]  /*ee70*/  R2UR UR6, R15 ;  /* 0x000000000f0672ca */ /* 0x000fe200000e0000 */
[----:B------:R-:W-:-:S04]  /*ee80*/  ULEA UR5, UR61, UR38, 0x3 ;  /* 0x000000263d057291 */ /* 0x000fc8000f8e183f */
[----:B------:R-:W-:-:S04]  /*ee90*/  UIADD3 UR5, UR5, 0x58460, URZ ;  /* 0x0005846005057890 */ /* 0x000fc8000fffe03f */
[----:B------:R-:W-:-:S04]  /*eea0*/  UPRMT UR5, URZ, 0x654, UR5 ;  /* 0x000006543f057896 */ /* 0x000fc80008000005 */
[----:B------:R-:W-:-:S05]  /*eeb0*/  UISETP.GT.U32.AND UP0, UPT, UR6, 0x1, UPT ;  /* 0x000000010600788c */ /* 0x000fca000bf04070 */
[----:B------:R-:W-:Y:S01]  /*eec0*/  SYNCS.ARRIVE.TRANS64.RED.A1T0 RZ, [UR5], RZ ;  /* 0x000000ffffff79a7 */ /* 0x000fe20008100405 */
[----:B------:R-:W-:-:S13]  /*eed0*/  PLOP3.LUT P2, PT, PT, PT, UP0, 0x80, 0x0 ;  /* 0x000000000000781c */ /* 0x000fda0003f4f008 */
[----:B------:R-:W-:Y:S05]  /*eee0*/  @P2 BRA `(.L_x_50) ;  /* 0x0000000000042947 */ /* 0x000fea0003800000 */
[----:B------:R-:W-:Y:S01]  /*eef0*/  BPT.TRAP 0x1 ;  /* 0x000000040000795c */ /* 0x000fe20000300000 */
.L_x_50:
[----:B------:R-:W-:Y:S05]  /*ef00*/  @!P0 BRA `(.L_x_51) ;  /* 0x0000000000048947 */ /* 0x000fea0003800000 */
[----:B------:R-:W-:Y:S01]  /*ef10*/  BPT.TRAP 0x1 ;  /* 0x000000040000795c */ /* 0x000fe20000300000 */
.L_x_51:
[----:B------:R-:W-:-:S04]  /*ef20*/  ULEA UR4, UR4, UR38, 0x3 ;  /* 0x0000002604047291 */ /* 0x000fc8000f8e183f */
[----:B------:R-:W-:-:S04]  /*ef30*/  UIADD3 UR4, UR4, 0x58428, URZ ;  /* 0x0005842804047890 */ /* 0x000fc8000fffe03f */
[----:B------:R-:W-:-:S09]  /*ef40*/  UPRMT UR4, URZ, 0x654, UR4 ;  /* 0x000006543f047896 */ /* 0x000fd20008000004 */
[----:B------:R-:W-:Y:S01]  /*ef50*/  SYNCS.ARRIVE.TRANS64.RED.A1T0 RZ, [UR4], RZ ;  /* 0x000000ffffff79a7 */ /* 0x000fe20008100404 */
[----:B------:R-:W-:Y:S05]  /*ef60*/  @P1 BRA `(.L_x_52) ;  /* 0x0000000000041947 */ /* 0x000fea0003800000 */
[----:B------:R-:W-:Y:S01]  /*ef70*/  BPT.TRAP 0x1 ;  /* 0x000000040000795c */ /* 0x000fe20000300000 */
.L_x_52:
[----:B------:R-:W2:Y:S01]  /*ef80*/  SHFL.BFLY PT, R7, R4, 0x1, 0x1f ;  /* 0x0c201f0004077f89 */ /* 0x000ea200000e0000 */
[----:B------:R-:W-:Y:S01]  /*ef90*/  BSSY B0, `(.L_x_53) ;  /* 0x0000022000007945 */ /* 0x000fe20003800000 */
[----:B------:R-:W-:Y:S01]  /*efa0*/  IMAD.MOV.U32 R11, RZ, RZ, 0x7f800000 ;  /* 0x7f800000ff0b7424 */ /* 0x000fe200078e00ff */
[----:B------:R-:W-:Y:S01]  /*efb0*/  MOV R8, 0x3f800000 ;  /* 0x3f80000000087802 */ /* 0x000fe20000000f00 */
[----:B------:R-:W3:Y:S01]  /*efc0*/  SHFL.BFLY PT, R0, R3, 0x1, 0x1f ;  /* 0x0c201f0003007f89 */ /* 0x000ee200000e0000 */
[----:B------:R-:W-:Y:S01]  /*efd0*/  MOV R9, 0x7f800000 ;  /* 0x7f80000000097802 */ /* 0x000fe20000000f00 */
[----:B--2---:R-:W-:Y:S01]  /*efe0*/  FADD R7, R7, R4 ;  /* 0x0000000407077221 */ /* 0x004fe20000000000 */
[----:B---3--:R-:W-:-:S04]  /*eff0*/  FADD R20, R0, R3 ;  /* 0x0000000300147221 */ /* 0x008fc80000000000 */
[----:B------:R-:W2:Y:S01]  /*f000*/  SHFL.BFLY PT, R6, R7, 0x2, 0x1f ;  /* 0x0c401f0007067f89 */ /* 0x000ea200000e0000 */
[----:B------:R-:W-:-:S03]  /*f010*/  MOV R0, 0x3f800000 ;  /* 0x3f80000000007802 */ /* 0x000fc60000000f00 */
[----:B------:R-:W3:Y:S01]  /*f020*/  SHFL.BFLY PT, R21, R20, 0x2, 0x1f ;  /* 0x0c401f0014157f89 */ /* 0x000ee200000e0000 */
[C---:B--2---:R-:W-:Y:S01]  /*f030*/  FSETP.NE.AND P0, PT, R7.reuse, -R6, PT ;  /* 0x800000060700720b */ /* 0x044fe20003f05000 */
[----:B------:R-:W-:Y:S01]  /*f040*/  FADD R3, R7, R6 ;  /* 0x0000000607037221 */ /* 0x000fe20000000000 */
[----:B---3--:R-:W-:-:S11]  /*f050*/  FADD R4, R20, R21 ;  /* 0x0000001514047221 */ /* 0x008fd60000000000 */
[----:B------:R-:W-:Y:S05]  /*f060*/  @!P0 BRA `(.L_x_54) ;  /* 0x0000000000508947 */ /* 0x000fea0003800000 */
[----:B------:R-:W-:Y:S01]  /*f070*/  IADD3 R0, R3, 0x1800000, RZ ;  /* 0x0180000003007810 */ /* 0x000fe20007ffe0ff */
[----:B------:R-:W-:Y:S03]  /*f080*/  BSSY B1, `(.L_x_55) ;  /* 0x000000b000017945 */ /* 0x000fe60003800000 */
[----:B------:R-:W-:-:S04]  /*f090*/  LOP3.LUT R0, R0, 0x7f800000, RZ, 0xc0, !PT ;  /* 0x7f80000000007812 */ /* 0x000fc800078ec0ff */
[----:B------:R-:W-:-:S13]  /*f0a0*/  ISETP.GT.U32.AND P0, PT, R0, 0x1ffffff, PT ;  /* 0x01ffffff0000780c */ /* 0x000fda0003f04070 */
[----:B------:R-:W-:Y:S05]  /*f0b0*/  @P0 BRA `(.L_x_56) ;  /* 0x00000000000c0947 */ /* 0x000fea0003800000 */
[----:B------:R-:W-:-:S07]  /*f0c0*/  MOV R14, 0xf0e0 ;  /* 0x0000f0e0000e7802 */ /* 0x000fce0000000f00 */
[----:B-1----:R-:W-:Y:S05]  /*f0d0*/  CALL.REL.NOINC `($__internal_0_$__cuda_sm20_rcp_rn_f32_slowpath) ;  /* 0x0000005400547944 */ /* 0x002fea0003c00000 */
[----:B------:R-:W-:Y:S05]  /*f0e0*/  BRA `(.L_x_57) ;  /* 0x0000000000107947 */ /* 0x000fea0003800000 */
.L_x_56:
[----:B------:R-:W2:Y:S02]  /*f0f0*/  MUFU.RCP R0, R3 ;  /* 0x0000000300007308 */ /* 0x000ea40000001000 */
[----:B--2---:R-:W-:-:S04]  /*f100*/  FFMA R6, R3, R0, -1 ;  /* 0xbf80000003067423 */ /* 0x004fc80000000000 */
[----:B------:R-:W-:-:S04]  /*f110*/  FADD.FTZ R7, -R6, -RZ ;  /* 0x800000ff06077221 */ /* 0x000fc80000010100 */
[----:B------:R-:W-:-:S07]  /*f120*/  FFMA R0, R0, R7, R0 ;  /* 0x0000000700007223 */ /* 0x000fce0000000000 */
.L_x_57:
[----:B------:R-:W-:Y:S05]  /*f130*/  BSYNC B1 ;  /* 0x0000000000017941 */ /* 0x000fea0003800000 */
.L_x_55:
[----:B------:R-:W-:Y:S01]  /*f140*/  FSETP.GEU.AND P0, PT, |R3|, 1.175494350822287508e-38, PT ;  /* 0x008000000300780b */ /* 0x000fe20003f0e200 */
[----:B------:R-:W-:-:S12]  /*f150*/  ULDC UR4, c[0x0][0x600] ;  /* 0x0001800000047ab9 */ /* 0x000fd80000000800 */
[----:B------:R-:W-:-:S04]  /*f160*/  @!P0 FMUL R3, R3, 16777216 ;  /* 0x4b80000003038820 */ /* 0x000fc80000400000 */
[----:B------:R-:W2:Y:S02]  /*f170*/  MUFU.LG2 R6, R3 ;  /* 0x0000000300067308 */ /* 0x000ea40000000c00 */
[----:B--2---:R-:W-:-:S04]  /*f180*/  @!P0 FADD R6, R6, -24 ;  /* 0xc1c0000006068421 */ /* 0x004fc80000000000 */
[----:B------:R-:W-:-:S04]  /*f190*/  FMUL R6, R6, 0.69314718246459960938 ;  /* 0x3f31721806067820 */ /* 0x000fc80000400000 */
[----:B------:R-:W-:-:S07]  /*f1a0*/  FFMA R9, R5, UR4, R6 ;  /* 0x0000000405097c23 */ /* 0x000fce0008000006 */
.L_x_54:
[----:B------:R-:W-:Y:S05]  /*f1b0*/  BSYNC B0 ;  /* 0x0000000000007941 */ /* 0x000fea0003800000 */
.L_x_53:
[----:B------:R-:W-:Y:S01]  /*f1c0*/  FSETP.NE.AND P0, PT, R20, -R21, PT ;  /* 0x800000151400720b */ /* 0x000fe20003f05000 */
[----:B------:R-:W-:Y:S01]  /*f1d0*/  ULDC UR4, c[0x0][0x608] ;  /* 0x0001820000047ab9 */ /* 0x000fe20000000800 */
[----:B------:R-:W-:Y:S01]  /*f1e0*/  BSSY B0, `(.L_x_58) ;  /* 0x0000051000007945 */ /* 0x000fe20003800000 */
[----:B------:R-:W-:-:S04]  /*f1f0*/  FMUL R0, R0, UR4 ;  /* 0x0000000400007c20 */ /* 0x000fc80008400000 */
        /* <DEDUP_REMOVED lines=56> */
[----:B------:R-:W-:Y:S06]  /*f580*/  @!P0 BRA `(.L_x_59) ;  /* 0x0000000000588947 */ /* 0x000fec0003800000 */
[----:B------:R-:W-:Y:S01]  /*f590*/  IADD3 R0, R4, 0x1800000, RZ ;  /* 0x0180000004007810 */ /* 0x000fe20007ffe0ff */
[----:B------:R-:W-:Y:S03]  /*f5a0*/  BSSY B1, `(.L_x_60) ;  /* 0x000000d000017945 */ /* 0x000fe60003800000 */
[----:B------:R-:W-:-:S04]  /*f5b0*/  LOP3.LUT R0, R0, 0x7f800000, RZ, 0xc0, !PT ;  /* 0x7f80000000007812 */ /* 0x000fc800078ec0ff */
[----:B------:R-:W-:-:S13]  /*f5c0*/  ISETP.GT.U32.AND P0, PT, R0, 0x1ffffff, PT ;  /* 0x01ffffff0000780c */ /* 0x000fda0003f04070 */
[----:B------:R-:W-:Y:S05]  /*f5d0*/  @P0 BRA `(.L_x_61) ;  /* 0x0000000000140947 */ /* 0x000fea0003800000 */
[----:B------:R-:W-:Y:S01]  /*f5e0*/  IMAD.MOV.U32 R3, RZ, RZ, R4 ;  /* 0x000000ffff037224 */ /* 0x000fe200078e0004 */
[----:B------:R-:W-:-:S07]  /*f5f0*/  MOV R14, 0xf610 ;  /* 0x0000f610000e7802 */ /* 0x000fce0000000f00 */
[----:B-1----:R-:W-:Y:S05]  /*f600*/  CALL.REL.NOINC `($__internal_0_$__cuda_sm20_rcp_rn_f32_slowpath) ;  /* 0x0000005000087944 */ /* 0x002fea0003c00000 */
[----:B------:R-:W-:Y:S01]  /*f610*/  MOV R8, R0 ;  /* 0x0000000000087202 */ /* 0x000fe20000000f00 */
[----:B------:R-:W-:Y:S06]  /*f620*/  BRA `(.L_x_62) ;  /* 0x0000000000107947 */ /* 0x000fec0003800000 */
.L_x_61:
[----:B------:R-:W2:Y:S02]  /*f630*/  MUFU.RCP R3, R4 ;  /* 0x0000000400037308 */ /* 0x000ea40000001000 */
[----:B--2---:R-:W-:-:S04]  /*f640*/  FFMA R0, R4, R3, -1 ;  /* 0xbf80000004007423 */ /* 0x004fc80000000003 */
[----:B------:R-:W-:-:S04]  /*f650*/  FADD.FTZ R0, -R0, -RZ ;  /* 0x800000ff00007221 */ /* 0x000fc80000010100 */
[----:B------:R-:W-:-:S07]  /*f660*/  FFMA R8, R3, R0, R3 ;  /* 0x0000000003087223 */ /* 0x000fce0000000003 */
.L_x_62:
[----:B------:R-:W-:Y:S05]  /*f670*/  BSYNC B1 ;  /* 0x0000000000017941 */ /* 0x000fea0003800000 */
.L_x_60:
[----:B------:R-:W-:Y:S01]  /*f680*/  FSETP.GEU.AND P0, PT, |R4|, 1.175494350822287508e-38, PT ;  /* 0x008000000400780b */ /* 0x000fe20003f0e200 */
[----:B------:R-:W-:-:S12]  /*f690*/  ULDC UR4, c[0x0][0x600] ;  /* 0x0001800000047ab9 */ /* 0x000fd80000000800 */
[----:B------:R-:W-:-:S04]  /*f6a0*/  @!P0 FMUL R4, R4, 16777216 ;  /* 0x4b80000004048820 */ /* 0x000fc80000400000 */
[----:B------:R-:W2:Y:S02]  /*f6b0*/  MUFU.LG2 R0, R4 ;  /* 0x0000000400007308 */ /* 0x000ea40000000c00 */
[----:B--2---:R-:W-:-:S04]  /*f6c0*/  @!P0 FADD R0, R0, -24 ;  /* 0xc1c0000000008421 */ /* 0x004fc80000000000 */
[----:B------:R-:W-:-:S04]  /*f6d0*/  FMUL R11, R0, 0.69314718246459960938 ;  /* 0x3f317218000b7820 */ /* 0x000fc80000400000 */
[----:B------:R-:W-:-:S07]  /*f6e0*/  FFMA R11, R12, UR4, R11 ;  /* 0x000000040c0b7c23 */ /* 0x000fce000800000b */
.L_x_59:
[----:B------:R-:W-:Y:S05]  /*f6f0*/  BSYNC B0 ;  /* 0x0000000000007941 */ /* 0x000fea0003800000 */
.L_x_58:
[----:B------:R-:W2:Y:S01]  /*f700*/  LDL R0, [R1] ;  /* 0x0000000001007983 */ /* 0x000ea20000100800 */
[----:B------:R-:W-:Y:S01]  /*f710*/  R2UR UR7, R13 ;  /* 0x000000000d0772ca */ /* 0x000fe200000e0000 */
[----:B------:R-:W-:Y:S01]  /*f720*/  ULDC UR4, c[0x0][0x608] ;  /* 0x0001820000047ab9 */ /* 0x000fe20000000800 */
[----:B------:R-:W-:Y:S01]  /*f730*/  R2UR UR6, R18 ;  /* 0x00000000120672ca */ /* 0x000fe200000e0000 */
[----:B------:R-:W3:Y:S01]  /*f740*/  S2R R3, SR_TID.X ;  /* 0x0000000000037919 */ /* 0x000ee20000002100 */
        /* <DEDUP_REMOVED lines=33> */
[----:B---3--:R-:W-:Y:S01]  /*f960*/  LOP3.LUT P0, RZ, R3, 0x3, RZ, 0xc0, !PT ;  /* 0x0000000303ff7812 */ /* 0x008fe2000780c0ff */
        /* <DEDUP_REMOVED lines=8> */
[----:B--2---:R-:W-:-:S02]  /*f9f0*/  R2UR UR5, R0 ;  /* 0x00000000000572ca */ /* 0x004fc400000e0000 */
[----:B------:R-:W-:-:S04]  /*fa00*/  SHF.L.U32 R0, R200, 0x1f, RZ ;  /* 0x0000001fc8007819 */ /* 0x000fc800000006ff */
[----:B------:R-:W2:Y:S07]  /*fa10*/  SYNCS.PHASECHK.TRANS64.TRYWAIT P1, [UR7+0x8], R0 ;  /* 0x00000800ff0075a7 */ /* 0x000eae0008020147 */
[----:B------:R-:W-:Y:S02]  /*fa20*/  UISETP.NE.AND UP0, UPT, UR5, 0x1, UPT ;  /* 0x000000010500788c */ /* 0x000fe4000bf05270 */
[----:B------:R-:W-:-:S09]  /*fa30*/  UISETP.NE.AND UP1, UPT, UR5, 0x2, UPT ;  /* 0x000000020500788c */ /* 0x000fd2000bf25270 */
[----:B------:R-:W-:Y:S02]  /*fa40*/  @!UP0 ULOP3.LUT UP2, URZ, UR61, 0x2, URZ, 0xc0, !UPT ;  /* 0x000000023d3f8892 */ /* 0x000fe4000f84c03f */
[----:B------:R-:W-:Y:S02]  /*fa50*/  @!UP0 ULOP3.LUT UR61, UR61, 0x1, URZ, 0xc0, !UPT ;  /* 0x000000013d3d8892 */ /* 0x000fe4000f8ec03f */
[----:B------:R-:W-:Y:S02]  /*fa60*/  @!UP0 USEL UR4, URZ, 0x1, UP2 ;  /* 0x000000013f048887 */ /* 0x000fe40009000000 */
[----:B------:R-:W-:Y:S02]  /*fa70*/  @!UP1 UIADD3 UR5, UR61, 0x1, URZ ;  /* 0x000000013d059890 */ /* 0x000fe4000fffe03f */
[----:B------:R-:W-:Y:S02]  /*fa80*/  @!UP0 ULOP3.LUT UR6, UR6, UR4, URZ, 0x3c, !UPT ;  /* 0x0000000406068292 */ /* 0x000fe4000f8e3c3f */
[----:B------:R-:W-:-:S02]  /*fa90*/  @!UP1 UISETP.GT.U32.AND UP2, UPT, UR5, 0x1, UPT ;  /* 0x000000010500988c */ /* 0x000fc4000bf44070 */
[----:B------:R-:W-:Y:S02]  /*faa0*/  @!UP1 ULOP3.LUT UR61, UR61, 0x1, URZ, 0xc, !UPT ;  /* 0x000000013d3d9892 */ /* 0x000fe4000f8e0c3f */
[----:B------:R-:W-:-:S04]  /*fab0*/  @!UP1 USEL UR4, URZ, 0x1, !UP2 ;  /* 0x000000013f049887 */ /* 0x000fc8000d000000 */
[----:B------:R-:W-:-:S06]  /*fac0*/  @!UP1 ULOP3.LUT UR6, UR6, UR4, URZ, 0x3c, !UPT ;  /* 0x0000000406069292 */ /* 0x000fcc000f8e3c3f */
[----:B------:R-:W-:Y:S01]  /*fad0*/  MOV R18, UR6 ;  /* 0x0000000600127c02 */ /* 0x000fe20008000f00 */
[----:B--2---:R-:W-:Y:S06]  /*fae0*/  @!P1 BRA `(.L_x_63) ;  /* 0x0000004400d49947 */ /* 0x004fec0003800000 */
.L_x_138:
[----:B------:R-:W-:Y:S04]  /*faf0*/  BSSY B0, `(.L_x_64) ;  /* 0x000001f000007945 */ /* 0x000fe80003800000 */
[----:B------:R-:W-:Y:S05]  /*fb00*/  @P0 BRA `(.L_x_65) ;  /* 0x0000000000740947 */ /* 0x000fea0003800000 */
[----:B--2---:R-:W2:Y:S01]  /*fb10*/  S2R R3, SR_TID.X ;  /* 0x0000000000037919 */ /* 0x004ea20000002100 */
[----:B------:R-:W3:Y:S01]  /*fb20*/  LDC R6, c[0x0][0xa10] ;  /* 0x00028400ff067b82 */ /* 0x000ee20000000800 */
[----:B------:R-:W-:Y:S01]  /*fb30*/  R2UR UR4, R22 ;  /* 0x00000000160472ca */ /* 0x000fe200000e0000 */
[----:B------:R-:W-:Y:S01]  /*fb40*/  ULDC.64 UR6, c[0x0][0x208] ;  /* 0x0000820000067ab9 */ /* 0x000fe20000000a00 */
[----:B------:R-:W-:-:S05]  /*fb50*/  R2UR UR5, R23 ;  /* 0x00000000170572ca */ /* 0x000fca00000e0000 */
[----:B------:R-:W4:Y:S06]  /*fb60*/  LDC.64 R4, c[0x0][0x688] ;  /* 0x0001a200ff047b82 */ /* 0x000f2c0000000a00 */
[----:B------:R-:W-:Y:S01]  /*fb70*/  IADD3 R7, RZ, -UR4, RZ ;  /* 0x80000004ff077c10 */ /* 0x000fe2000fffe0ff */
[----:B------:R-:W-:-:S04]  /*fb80*/  USHF.L.U32 UR4, UR60, 0x6, URZ ;  /* 0x000000063c047899 */ /* 0x000fc8000800063f */
[----:B---3--:R-:W-:Y:S01]  /*fb90*/  IMAD R7, R6, R7, UR5 ;  /* 0x0000000506077e24 */ /* 0x008fe2000f8e0207 */
[----:B--2---:R-:W-:-:S03]  /*fba0*/  LOP3.LUT R0, R3, 0x60, RZ, 0xc0, !PT ;  /* 0x0000006003007812 */ /* 0x004fc600078ec0ff */
[----:B----4-:R-:W-:Y:S01]  /*fbb0*/  IMAD R4, R7, R4, UR4 ;  /* 0x0000000407047e24 */ /* 0x010fe2000f8e0204 */
[----:B------:R-:W-:Y:S02]  /*fbc0*/  SHF.R.U32.HI R3, RZ, 0x2, R3 ;  /* 0x00000002ff037819 */ /* 0x000fe40000011603 */
[----:B------:R-:W-:Y:S01]  /*fbd0*/  SHF.R.U32.HI R0, RZ, 0x5, R0 ;  /* 0x00000005ff007819 */ /* 0x000fe20000011600 */
[----:B------:R-:W-:Y:S01]  /*fbe0*/  IMAD R4, R5, UR36, R4 ;  /* 0x0000002405047c24 */ /* 0x000fe2000f8e0204 */
[----:B------:R-:W-:Y:S02]  /*fbf0*/  LOP3.LUT R3, R3, 0x7, RZ, 0xc0, !PT ;  /* 0x0000000703037812 */ /* 0x000fe400078ec0ff */
[----:B------:R-:W-:-:S04]  /*fc00*/  SHF.L.U32 R0, R0, 0x4, RZ ;  /* 0x0000000400007819 */ /* 0x000fc800000006ff */
[----:B------:R-:W-:-:S04]  /*fc10*/  LOP3.LUT R3, R0, 0xfffffff0, R3, 0xe2, !PT ;  /* 0xfffffff000037812 */ /* 0x000fc800078ee203 */
[C---:B------:R-:W-:Y:S01]  /*fc20*/  IADD3 R6, R3.reuse, UR4, RZ ;  /* 0x0000000403067c10 */ /* 0x040fe2000fffe0ff */
[----:B------:R-:W-:Y:S01]  /*fc30*/  ULDC UR4, c[0x0][0x288] ;  /* 0x0000a20000047ab9 */ /* 0x000fe20000000800 */
[----:B------:R-:W-:Y:S02]  /*fc40*/  IADD3 R3, P2, R3, R4, RZ ;  /* 0x0000000403037210 */ /* 0x000fe40007f5e0ff */
[C---:B------:R-:W-:Y:S01]  /*fc50*/  ISETP.GE.U32.AND P0, PT, R6.reuse, UR4, PT ;  /* 0x0000000406007c0c */ /* 0x040fe2000bf06070 */
[----:B------:R-:W-:-:S05]  /*fc60*/  VIADD R0, R6, 0x8 ;  /* 0x0000000806007836 */ /* 0x000fca0000000000 */
[----:B------:R-:W-:Y:S01]  /*fc70*/  ISETP.GE.U32.AND P1, PT, R0, UR4, PT ;  /* 0x0000000400007c0c */ /* 0x000fe2000bf26070 */
[----:B------:R-:W-:Y:S01]  /*fc80*/  ULDC.64 UR4, c[0x0][0x680] ;  /* 0x0001a00000047ab9 */ /* 0x000fe20000000a00 */
[----:B------:R-:W-:Y:S02]  /*fc90*/  LEA.HI.X.SX32 R0, R4, RZ, 0x1, P2 ;  /* 0x000000ff04007211 */ /* 0x000fe400010f0eff */
[----:B------:R-:W-:-:S04]  /*fca0*/  LEA R4, P2, R3, UR4, 0x2 ;  /* 0x0000000403047c11 */ /* 0x000fc8000f8410ff */
[----:B------:R-:W-:-:S05]  /*fcb0*/  LEA.HI.X R5, R3, UR5, R0, 0x2, P2 ;  /* 0x0000000503057c11 */ /* 0x000fca00090f1400 */
[----:B------:R3:W-:Y:S04]  /*fcc0*/  @!P0 STG.E desc[UR6][R4.64], R9 ;  /* 0x0000000904008986 */ /* 0x0007e8000c101906 */
[----:B------:R3:W-:Y:S02]  /*fcd0*/  @!P1 STG.E desc[UR6][R4.64+0x20], R11 ;  /* 0x0000200b04009986 */ /* 0x0007e4000c101906 */
.L_x_65:
[----:B------:R-:W-:Y:S05]  /*fce0*/  BSYNC B0 ;  /* 0x0000000000007941 */ /* 0x000fea0003800000 */
.L_x_64:
[----:B------:R-:W-:Y:S01]  /*fcf0*/  ULDC.64 UR4, c[0x0][0x730] ;  /* 0x0001cc0000047ab9 */ /* 0x000fe20000000a00 */
[-C--:B------:R-:W-:Y:S01]  /*fd00*/  FMUL R106, R106, R8.reuse ;  /* 0x000000086a6a7220 */ /* 0x080fe20000400000 */
[----:B------:R-:W-:Y:S01]  /*fd10*/  ISETP.NE.U32.AND P0, PT, RZ, UR4, PT ;  /* 0x00000004ff007c0c */ /* 0x000fe2000bf05070 */
[-C--:B------:R-:W-:Y:S01]  /*fd20*/  FMUL R107, R107, R8.reuse ;  /* 0x000000086b6b7220 */ /* 0x080fe20000400000 */
[-C--:B------:R-:W-:Y:S01]  /*fd30*/  FMUL R110, R110, R8.reuse ;  /* 0x000000086e6e7220 */ /* 0x080fe20000400000 */
[-C--:B------:R-:W-:Y:S01]  /*fd40*/  FMUL R111, R111, R8.reuse ;  /* 0x000000086f6f7220 */ /* 0x080fe20000400000 */
[----:B------:R-:W-:Y:S01]  /*fd50*/  ISETP.NE.AND.EX P0, PT, RZ, UR5, PT, P0 ;  /* 0x00000005ff007c0c */ /* 0x000fe2000bf05300 */
        /* <DEDUP_REMOVED lines=12> */
[----:B------:R-:W-:Y:S06]  /*fe20*/  @P0 BRA `(.L_x_66) ;  /* 0x0000000000280947 */ /* 0x000fec0003800000 */
[----:B------:R-:W-:Y:S02]  /*fe30*/  ULDC.64 UR4, c[0x0][0x728] ;  /* 0x0001ca0000047ab9 */ /* 0x000fe40000000a00 */
[----:B------:R-:W-:-:S04]  /*fe40*/  ISETP.NE.U32.AND P0, PT, RZ, UR4, PT ;  /* 0x00000004ff007c0c */ /* 0x000fc8000bf05070 */
[----:B------:R-:W-:-:S13]  /*fe50*/  ISETP.NE.AND.EX P0, PT, RZ, UR5, PT, P0 ;  /* 0x00000005ff007c0c */ /* 0x000fda000bf05300 */
[----:B------:R-:W-:Y:S05]  /*fe60*/  @!P0 BRA `(.L_x_67) ;  /* 0x0000000000108947 */ /* 0x000fea0003800000 */
[----:B---3--:R-:W3:Y:S01]  /*fe70*/  LDC.64 R4, c[0x0][0x728] ;  /* 0x0001ca00ff047b82 */ /* 0x008ee20000000a00 */
[----:B------:R-:W-:Y:S02]  /*fe80*/  ULDC.64 UR4, c[0x0][0x208] ;  /* 0x0000820000047ab9 */ /* 0x000fe40000000a00 */
[----:B---3--:R4:W5:Y:S01]  /*fe90*/  LDG.E R201, desc[UR4][R4.64] ;  /* 0x0000000404c97981 */ /* 0x008962000c1e1900 */
[----:B------:R-:W-:Y:S05]  /*fea0*/  BRA `(.L_x_66) ;  /* 0x0000000000087947 */ /* 0x000fea0003800000 */
.L_x_67:
[----:B------:R-:W-:Y:S02]  /*feb0*/  ULDC UR4, c[0x0][0x720] ;  /* 0x0001c80000047ab9 */ /* 0x000fe40000000800 */
[----:B------:R-:W-:-:S07]  /*fec0*/  MOV R201, UR4 ;  /* 0x0000000400c97c02 */ /* 0x000fce0008000f00 */
.L_x_66:
[----:B--2---:R-:W-:-:S04]  /*fed0*/  MOV R0, RZ ;  /* 0x000000ff00007202 */ /* 0x004fc80000000f00 */
[----:B------:R-:W-:-:S13]  /*fee0*/  LOP3.LUT P0, RZ, R0, 0x1bf, RZ, 0xc0, !PT ;  /* 0x000001bf00ff7812 */ /* 0x000fda000780c0ff */
[----:B------:R-:W-:Y:S05]  /*fef0*/  @!P0 BRA `(.L_x_68) ;  /* 0x0000000000408947 */ /* 0x000fea0003800000 */
[----:B------:R-:W-:Y:S01]  /*ff00*/  MOV R14, 0x0 ;  /* 0x00000000000e7802 */ /* 0x000fe20000000f00 */
[----:B------:R-:W-:Y:S01]  /*ff10*/  ULDC.64 UR4, c[0x4][0x70] ;  /* 0x01001c0000047ab9 */ /* 0x000fe20000000a00 */
[----:B------:R-:W-:Y:S01]  /*ff20*/  ULDC.64 UR6, c[0x4][0x8] ;  /* 0x0100020000067ab9 */ /* 0x000fe20000000a00 */
[----:B---34-:R-:W-:Y:S01]  /*ff30*/  MOV R4, UR4 ;  /* 0x0000000400047c02 */ /* 0x018fe20008000f00 */
[----:B------:R-:W-:Y:S01]  /*ff40*/  IMAD.U32 R10, RZ, RZ, UR6 ;  /* 0x00000006ff0a7e24 */ /* 0x000fe2000f8e00ff */
[----:B------:R-:W-:Y:S01]  /*ff50*/  MOV R5, UR5 ;  /* 0x0000000500057c02 */ /* 0x000fe20008000f00 */
[----:B------:R-:W2:Y:S01]  /*ff60*/  LDC.64 R14, c[0x4][R14] ;  /* 0x010000000e0e7b82 */ /* 0x000ea20000000a00 */
[----:B------:R-:W-:Y:S01]  /*ff70*/  ULDC.64 UR4, c[0x4][0x78] ;  /* 0x01001e0000047ab9 */ /* 0x000fe20000000a00 */
[----:B------:R-:W-:Y:S02]  /*ff80*/  MOV R11, UR7 ;  /* 0x00000007000b7c02 */ /* 0x000fe40008000f00 */
[----:B------:R-:W-:-:S02]  /*ff90*/  MOV R6, UR4 ;  /* 0x0000000400067c02 */ /* 0x000fc40008000f00 */
[----:B------:R-:W-:Y:S02]  /*ffa0*/  MOV R7, UR5 ;  /* 0x0000000500077c02 */ /* 0x000fe40008000f00 */
[----:B------:R-:W-:Y:S02]  /*ffb0*/  MOV R8, 0x70 ;  /* 0x0000007000087802 */ /* 0x000fe40000000f00 */
[----:B------:R-:W-:Y:S02]  /*ffc0*/  MOV R12, 0x1 ;  /* 0x00000001000c7802 */ /* 0x000fe40000000f00 */
[----:B------:R-:W-:-:S07]  /*ffd0*/  MOV R13, RZ ;  /* 0x000000ff000d7202 */ /* 0x000fce0000000f00 */
[----:B------:R-:W-:-:S07]  /*ffe0*/  LEPC R20, `(.L_x_68) ;  /* 0x000000001014794e */ /* 0x000fce0000000000 */
[----:B-12--5:R-:W-:Y:S05]  /*fff0*/  CALL.ABS.NOINC R14 ;  /* 0x000000000e007343 */ /* 0x026fea0003c00000 */
.L_x_68:
[----:B------:R-:W2:Y:S01]  /*10000*/  LDL R26, [R1] ;  /* 0x00000000011a7983 */ /* 0x000ea20000100800 */
[----:B------:R-:W-:Y:S02]  /*10010*/  MOV R24, UR38 ;  /* 0x0000002600187c02 */ /* 0x000fe40008000f00 */
[----:B--2---:R-:W-:-:S13]  /*10020*/  R2UR UR4, R26 ;  /* 0x000000001a0472ca */ /* 0x004fda00000e0000 */
[----:B------:R-:W-:-:S04]  /*10030*/  IMAD.U32 R3, RZ, RZ, UR4 ;  /* 0x00000004ff037e24 */ /* 0x000fc8000f8e00ff */
[----:B------:R-:W-:-:S05]  /*10040*/  IMAD R24, R3, 0x2200, R24 ;  /* 0x0000220003187824 */ /* 0x000fca00078e0218 */
[----:B------:R-:W-:-:S04]  /*10050*/  IADD3 R25, R24, 0x51e00, RZ ;  /* 0x00051e0018197810 */ /* 0x000fc80007ffe0ff */
[----:B------:R-:W-:-:S13]  /*10060*/  LOP3.LUT P0, RZ, R25, 0x1b0, RZ, 0xc0, !PT ;  /* 0x000001b019ff7812 */ /* 0x000fda000780c0ff */
[----:B------:R-:W-:Y:S05]  /*10070*/  @!P0 BRA `(.L_x_69) ;  /* 0x0000000000408947 */ /* 0x000fea0003800000 */
[----:B------:R-:W-:Y:S01]  /*10080*/  MOV R14, 0x0 ;  /* 0x00000000000e7802 */ /* 0x000fe20000000f00 */
[----:B------:R-:W-:Y:S01]  /*10090*/  ULDC.64 UR4, c[0x4][0x70] ;  /* 0x01001c0000047ab9 */ /* 0x000fe20000000a00 */
[----:B------:R-:W-:Y:S01]  /*100a0*/  ULDC.64 UR6, c[0x4][0x78] ;  /* 0x01001e0000067ab9 */ /* 0x000fe20000000a00 */
[----:B---34-:R-:W-:Y:S02]  /*100b0*/  MOV R4, UR4 ;  /* 0x0000000400047c02 */ /* 0x018fe40008000f00 */
[----:B------:R-:W-:Y:S01]  /*100c0*/  MOV R5, UR5 ;  /* 0x0000000500057c02 */ /* 0x000fe20008000f00 */
[----:B------:R-:W2:Y:S01]  /*100d0*/  LDC.64 R14, c[0x4][R14] ;  /* 0x010000000e0e7b82 */ /* 0x000ea20000000a00 */
[----:B------:R-:W-:Y:S01]  /*100e0*/  ULDC.64 UR4, c[0x4][0x10] ;  /* 0x0100040000047ab9 */ /* 0x000fe20000000a00 */
[----:B------:R-:W-:Y:S01]  /*100f0*/  MOV R6, UR6 ;  /* 0x0000000600067c02 */ /* 0x000fe20008000f00 */
[----:B------:R-:W-:Y:S01]  /*10100*/  IMAD.U32 R10, RZ, RZ, UR4 ;  /* 0x00000004ff0a7e24 */ /* 0x000fe2000f8e00ff */
[----:B------:R-:W-:-:S02]  /*10110*/  MOV R7, UR7 ;  /* 0x0000000700077c02 */ /* 0x000fc40008000f00 */
[----:B------:R-:W-:Y:S02]  /*10120*/  MOV R11, UR5 ;  /* 0x00000005000b7c02 */ /* 0x000fe40008000f00 */
[----:B------:R-:W-:Y:S02]  /*10130*/  MOV R8, 0x70 ;  /* 0x0000007000087802 */ /* 0x000fe40000000f00 */
[----:B------:R-:W-:Y:S02]  /*10140*/  MOV R12, 0x1 ;  /* 0x00000001000c7802 */ /* 0x000fe40000000f00 */
[----:B------:R-:W-:-:S07]  /*10150*/  MOV R13, RZ ;  /* 0x000000ff000d7202 */ /* 0x000fce0000000f00 */
[----:B------:R-:W-:-:S07]  /*10160*/  LEPC R20, `(.L_x_69) ;  /* 0x000000001014794e */ /* 0x000fce0000000000 */
[----:B-12--5:R-:W-:Y:S05]  /*10170*/  CALL.ABS.NOINC R14 ;  /* 0x000000000e007343 */ /* 0x026fea0003c00000 */
.L_x_69:
[----:B------:R-:W2:Y:S01]  /*10180*/  S2R R20, SR_TID.X ;  /* 0x0000000000147919 */ /* 0x000ea20000002100 */
[----:B------:R-:W-:Y:S02]  /*10190*/  ULDC.64 UR4, c[0x0][0x730] ;  /* 0x0001cc0000047ab9 */ /* 0x000fe40000000a00 */
[----:B------:R-:W-:Y:S01]  /*101a0*/  ISETP.NE.U32.AND P0, PT, RZ, UR4, PT ;  /* 0x00000004ff007c0c */ /* 0x000fe2000bf05070 */
[----:B------:R-:W-:-:S03]  /*101b0*/  ULDC UR4, c[0x0][0x720] ;  /* 0x0001c80000047ab9 */ /* 0x000fc60000000800 */
[----:B------:R-:W-:Y:S02]  /*101c0*/  ISETP.NE.AND.EX P0, PT, RZ, UR5, PT, P0 ;  /* 0x00000005ff007c0c */ /* 0x000fe4000bf05300 */
[C---:B--2---:R-:W-:Y:S01]  /*101d0*/  SHF.L.U32 R0, R20.reuse, 0x4, RZ ;  /* 0x0000000414007819 */ /* 0x044fe200000006ff */
[----:B------:R-:W-:Y:S01]  /*101e0*/  IMAD.SHL.U32 R3, R20, 0x20, RZ ;  /* 0x0000002014037824 */ /* 0x000fe200078e00ff */
[----:B---34-:R-:W-:Y:S02]  /*101f0*/  SHF.R.U32.HI R5, RZ, 0x1, R20 ;  /* 0x00000001ff057819 */ /* 0x018fe40000011614 */
[----:B------:R-:W-:Y:S02]  /*10200*/  LOP3.LUT R0, R0, 0x600, RZ, 0xc0, !PT ;  /* 0x0000060000007812 */ /* 0x000fe400078ec0ff */
[----:B------:R-:W-:Y:S02]  /*10210*/  LOP3.LUT R4, R3, 0xc0, RZ, 0xc0, !PT ;  /* 0x000000c003047812 */ /* 0x000fe400078ec0ff */
[----:B------:R-:W-:-:S02]  /*10220*/  LOP3.LUT R0, R0, 0x20, R3, 0xf8, !PT ;  /* 0x0000002000007812 */ /* 0x000fc400078ef803 */
[----:B------:R-:W-:Y:S02]  /*10230*/  LOP3.LUT R5, R4, 0x8, R5, 0xf8, !PT ;  /* 0x0000000804057812 */ /* 0x000fe400078ef805 */
[----:B------:R-:W-:Y:S02]  /*10240*/  LOP3.LUT R4, R0, 0x100, R3, 0xf8, !PT ;  /* 0x0000010000047812 */ /* 0x000fe400078ef803 */
[C---:B------:R-:W-:Y:S02]  /*10250*/  LOP3.LUT R0, R20.reuse, 0x7f, RZ, 0xc0, !PT ;  /* 0x0000007f14007812 */ /* 0x040fe400078ec0ff */
[----:B------:R-:W-:Y:S02]  /*10260*/  SHF.L.U32 R6, R20, 0x2, RZ ;  /* 0x0000000214067819 */ /* 0x000fe400000006ff */
[----:B------:R-:W-:Y:S02]  /*10270*/  IADD3 R0, R0, 0x1f, RZ ;  /* 0x0000001f00007810 */ /* 0x000fe40007ffe0ff */
[----:B------:R-:W-:-:S02]  /*10280*/  LOP3.LUT R5, R5, 0x18, R6, 0x78, !PT ;  /* 0x0000001805057812 */ /* 0x000fc400078e7806 */
[----:B------:R-:W-:Y:S02]  /*10290*/  ISETP.GT.U32.AND P1, PT, R0, 0x3e, PT ;  /* 0x0000003e0000780c */ /* 0x000fe40003f24070 */
[----:B-----5:R-:W-:Y:S02]  /*102a0*/  FSEL R3, R201, UR4, !P0 ;  /* 0x00000004c9037c08 */ /* 0x020fe4000c000000 */
[----:B------:R-:W-:Y:S02]  /*102b0*/  LOP3.LUT R0, R4, R5, RZ, 0xfc, !PT ;  /* 0x0000000504007212 */ /* 0x000fe400078efcff */
[----:B------:R-:W-:Y:S01]  /*102c0*/  LOP3.LUT P0, RZ, R20, 0x4, RZ, 0xc0, !PT ;  /* 0x0000000414ff7812 */ /* 0x000fe2000780c0ff */
        /* <DEDUP_REMOVED lines=16> */
[----:B------:R-:W-:Y:S01]  /*103d0*/  MOV R20, 0x20 ;  /* 0x0000002000147802 */ /* 0x000fe20000000f00 */
        /* <DEDUP_REMOVED lines=104> */
[----:B------:R-:W-:Y:S02]  /*10a60*/  SEL R20, R20, 0xffffffe0, !P0 ;  /* 0xffffffe014147807 */ /* 0x000fe40004000000 */
[C---:B------:R-:W-:Y:S02]  /*10a70*/  LEA R25, R0.reuse, R25, 0x1 ;  /* 0x0000001900197211 */ /* 0x040fe400078e08ff */
[----:B------:R-:W-:Y:S01]  /*10a80*/  LEA R3, R0, R24, 0x1 ;  /* 0x0000001800037211 */ /* 0x000fe200078e08ff */
[----:B------:R-:W-:Y:S06]  /*10a90*/  @P1 BRA `(.L_x_70) ;  /* 0x0000000000041947 */ /* 0x000fec0003800000 */
[----:B------:R-:W-:-:S04]  /*10aa0*/  DEPBAR.LE SB0, 0x1 ;  /* 0x000080400000791a */ /* 0x000fc80000000000 */
.L_x_70:
[----:B------:R-:W-:Y:S05]  /*10ab0*/  WARPSYNC.ALL ;  /* 0x0000000000007948 */ /* 0x000fea0003800000 */
[----:B------:R-:W-:Y:S01]  /*10ac0*/  BAR.SYNC.DEFER_BLOCKING 0x1, 0x80 ;  /* 0x0042000000007b1d */ /* 0x000fe20000010000 */
[----:B------:R-:W-:Y:S01]  /*10ad0*/  IMAD.IADD R0, R25, 0x1, R20 ;  /* 0x0000000119007824 */ /* 0x000fe200078e0214 */
[----:B------:R-:W-:Y:S02]  /*10ae0*/  F2FP.BF16.F32.PACK_AB R12, R12, R13 ;  /* 0x0000000d0c0c723e */ /* 0x000fe400000010ff */
[----:B------:R-:W-:Y:S02]  /*10af0*/  F2FP.BF16.F32.PACK_AB R13, R171, R170 ;  /* 0x000000aaab0d723e */ /* 0x000fe400000010ff */
[----:B------:R-:W-:Y:S01]  /*10b00*/  BSSY B0, `(.L_x_71) ;  /* 0x0000021000007945 */ /* 0x000fe20003800000 */
[----:B------:R-:W-:-:S02]  /*10b10*/  F2FP.BF16.F32.PACK_AB R14, R173, R172 ;  /* 0x000000acad0e723e */ /* 0x000fc400000010ff */
[----:B------:R-:W-:Y:S02]  /*10b20*/  F2FP.BF16.F32.PACK_AB R15, R15, R174 ;  /* 0x000000ae0f0f723e */ /* 0x000fe400000010ff */
[----:B------:R-:W-:Y:S02]  /*10b30*/  F2FP.BF16.F32.PACK_AB R28, R28, R21 ;  /* 0x000000151c1c723e */ /* 0x000fe400000010ff */
[----:B------:R-:W-:Y:S02]  /*10b40*/  F2FP.BF16.F32.PACK_AB R29, R29, R178 ;  /* 0x000000b21d1d723e */ /* 0x000fe400000010ff */
[----:B------:R-:W-:Y:S02]  /*10b50*/  F2FP.BF16.F32.PACK_AB R30, R30, R27 ;  /* 0x0000001b1e1e723e */ /* 0x000fe400000010ff */
[----:B------:R-:W-:Y:S02]  /*10b60*/  F2FP.BF16.F32.PACK_AB R31, R31, R182 ;  /* 0x000000b61f1f723e */ /* 0x000fe400000010ff */
[----:B------:R-:W-:Y:S01]  /*10b70*/  IADD3 R20, R20, 0x1000, R25 ;  /* 0x0000100014147810 */ /* 0x000fe20007ffe019 */
[----:B------:R2:W-:Y:S04]  /*10b80*/  STSM.16.M88.4 [R3+0x51e00], R4 ;  /* 0x051e000403007844 */ /* 0x0005e80000000200 */
[----:B------:R2:W-:Y:S01]  /*10b90*/  STSM.16.M88.4 [R0], R8 ;  /* 0x0000000800007844 */ /* 0x0005e20000000200 */
[----:B------:R-:W-:Y:S01]  /*10ba0*/  @!PT LDS RZ, [RZ] ;  /* 0x00000000fffff984 */ /* 0x000fe20000000800 */
[----:B------:R-:W-:Y:S01]  /*10bb0*/  @!PT LDS RZ, [RZ] ;  /* 0x00000000fffff984 */ /* 0x000fe20000000800 */
[----:B------:R-:W-:Y:S01]  /*10bc0*/  @!PT LDS RZ, [RZ] ;  /* 0x00000000fffff984 */ /* 0x000fe20000000800 */
[----:B------:R-:W-:Y:S01]  /*10bd0*/  @!PT LDS RZ, [RZ] ;  /* 0x00000000fffff984 */ /* 0x000fe20000000800 */
[----:B------:R3:W-:Y:S06]  /*10be0*/  MEMBAR.ALL.CTA ;  /* 0x0000000000007992 */ /* 0x0007ec0000008000 */
[----:B---3--:R-:W3:Y:S02]  /*10bf0*/  FENCE.VIEW.ASYNC.S ;  /* 0x00000000000073c6 */ /* 0x008ee40000000000 */
[----:B---3--:R-:W-:Y:S06]  /*10c00*/  BAR.SYNC.DEFER_BLOCKING 0x1, 0x80 ;  /* 0x0042000000007b1d */ /* 0x008fec0000010000 */
[----:B------:R-:W-:Y:S05]  /*10c10*/  @P1 BRA `(.L_x_72) ;  /* 0x00000000003c1947 */ /* 0x000fea0003800000 */
[----:B------:R-:W-:Y:S01]  /*10c20*/  R2UR UR4, R22 ;  /* 0x00000000160472ca */ /* 0x000fe200000e0000 */
[----:B------:R-:W-:Y:S01]  /*10c30*/  ULDC.64 UR8, c[0x0][0x198] ;  /* 0x0000660000087ab9 */ /* 0x000fe20000000a00 */
[----:B------:R-:W-:Y:S01]  /*10c40*/  R2UR UR5, R23 ;  /* 0x00000000170572ca */ /* 0x000fe200000e0000 */
[----:B------:R-:W-:Y:S01]  /*10c50*/  UIADD3 UR6, UP0, UR8, 0x670, URZ ;  /* 0x0000067008067890 */ /* 0x000fe2000ff1e03f */
[----:B------:R-:W-:Y:S01]  /*10c60*/  R2UR UR32, R24 ;  /* 0x00000000182072ca */ /* 0x000fe200000e0000 */
[----:B------:R-:W-:Y:S02]  /*10c70*/  USHF.L.U32 UR34, UR60, 0x6, URZ ;  /* 0x000000063c227899 */ /* 0x000fe4000800063f */
[----:B------:R-:W-:Y:S01]  /*10c80*/  UIADD3.X UR7, URZ, UR9, URZ, UP0, !UPT ;  /* 0x000000093f077290 */ /* 0x000fe200087fe43f */
[----:B------:R-:W-:-:S05]  /*10c90*/  UMOV UR33, URZ ;  /* 0x0000003f00217c82 */ /* 0x000fca0008000000 */
[----:B------:R-:W-:-:S03]  /*10ca0*/  UIADD3 UR35, -UR4, URZ, URZ ;  /* 0x0000003f04237290 */ /* 0x000fc6000fffe13f */
[----:B------:R-:W-:Y:S01]  /*10cb0*/  ULDC UR4, c[0x0][0xa10] ;  /* 0x0002840000047ab9 */ /* 0x000fe20000000800 */
[----:B------:R-:W-:Y:S02]  /*10cc0*/  UIADD3 UR32, UR32, 0x51e00, URZ ;  /* 0x00051e0020207890 */ /* 0x000fe4000fffe03f */
[----:B------:R-:W-:-:S09]  /*10cd0*/  UIMAD UR35, UR4, UR35, UR5 ;  /* 0x00000023042372a4 */ /* 0x000fd2000f8e0205 */
[----:B------:R3:W-:Y:S01]  /*10ce0*/  UTMASTG.4D [UR32], [UR6] ;  /* 0x00000020060073b5 */ /* 0x0007e20008018000 */
[----:B------:R0:W-:Y:S01]  /*10cf0*/  UTMACMDFLUSH ;  /* 0x00000000000079b7 */ /* 0x0001e20000000000 */
[----:B---3--:R-:W-:-:S04]  /*10d00*/  DEPBAR.LE SB0, 0x1 ;  /* 0x000080400000791a */ /* 0x008fc80000000000 */
.L_x_72:
[----:B------:R-:W-:Y:S05]  /*10d10*/  BSYNC B0 ;  /* 0x0000000000007941 */ /* 0x000fea0003800000 */
.L_x_71:
[----:B------:R-:W-:Y:S01]  /*10d20*/  BAR.SYNC.DEFER_BLOCKING 0x1, 0x80 ;  /* 0x0042000000007b1d */ /* 0x000fe20000010000 */
[----:B--2---:R-:W-:Y:S02]  /*10d30*/  F2FP.BF16.F32.PACK_AB R4, R153, R152 ;  /* 0x000000989904723e */ /* 0x004fe400000010ff */
[----:B------:R-:W-:Y:S02]  /*10d40*/  F2FP.BF16.F32.PACK_AB R5, R155, R154 ;  /* 0x0000009a9b05723e */ /* 0x000fe400000010ff */
[----:B------:R-:W-:Y:S01]  /*10d50*/  F2FP.BF16.F32.PACK_AB R6, R157, R156 ;  /* 0x0000009c9d06723e */ /* 0x000fe200000010ff */
[----:B------:R-:W-:Y:S01]  /*10d60*/  BSSY B0, `(.L_x_73) ;  /* 0x0000020000007945 */ /* 0x000fe20003800000 */
[----:B------:R-:W-:Y:S02]  /*10d70*/  F2FP.BF16.F32.PACK_AB R7, R159, R158 ;  /* 0x0000009e9f07723e */ /* 0x000fe400000010ff */
[----:B------:R-:W-:Y:S02]  /*10d80*/  F2FP.BF16.F32.PACK_AB R8, R161, R160 ;  /* 0x000000a0a108723e */ /* 0x000fe400000010ff */
[----:B------:R-:W-:-:S02]  /*10d90*/  F2FP.BF16.F32.PACK_AB R9, R163, R162 ;  /* 0x000000a2a309723e */ /* 0x000fc400000010ff */
[----:B------:R-:W-:Y:S02]  /*10da0*/  F2FP.BF16.F32.PACK_AB R10, R165, R164 ;  /* 0x000000a4a50a723e */ /* 0x000fe400000010ff */
[----:B------:R-:W-:Y:S01]  /*10db0*/  F2FP.BF16.F32.PACK_AB R11, R167, R166 ;  /* 0x000000a6a70b723e */ /* 0x000fe200000010ff */
        /* <DEDUP_REMOVED lines=17> */
[----:B------:R-:W-:Y:S01]  /*10ed0*/  UMOV UR9, 0x20 ;  /* 0x0000002000097882 */ /* 0x000fe20000000000 */
[----:B------:R-:W-:-:S04]  /*10ee0*/  UMOV UR12, UR36 ;  /* 0x00000024000c7c82 */ /* 0x000fc80008000000 */
[----:B------:R-:W-:-:S03]  /*10ef0*/  UIADD3 UR11, -UR4, URZ, URZ ;  /* 0x0000003f040b7290 */ /* 0x000fc6000fffe13f */
[----:B------:R-:W-:Y:S01]  /*10f00*/  ULDC UR4, c[0x0][0xa10] ;  /* 0x0002840000047ab9 */ /* 0x000fe20000000800 */
[----:B------:R-:W-:Y:S02]  /*10f10*/  UIADD3 UR8, UR8, 0x52e00, URZ ;  /* 0x00052e0008087890 */ /* 0x000fe4000fffe03f */
[----:B------:R-:W-:-:S09]  /*10f20*/  UIMAD UR11, UR4, UR11, UR5 ;  /* 0x0000000b040b72a4 */ /* 0x000fd2000f8e0205 */
[----:B------:R3:W-:Y:S01]  /*10f30*/  UTMASTG.4D [UR8], [UR6] ;  /* 0x00000008060073b5 */ /* 0x0007e20008018000 */
[----:B------:R0:W-:Y:S01]  /*10f40*/  UTMACMDFLUSH ;  /* 0x00000000000079b7 */ /* 0x0001e20000000000 */
[----:B---3--:R-:W-:-:S04]  /*10f50*/  DEPBAR.LE SB0, 0x1 ;  /* 0x000080400000791a */ /* 0x008fc80000000000 */
.L_x_74:
[----:B------:R-:W-:Y:S05]  /*10f60*/  BSYNC B0 ;  /* 0x0000000000007941 */ /* 0x000fea0003800000 */
.L_x_73:
        /* <DEDUP_REMOVED lines=10> */
[----:B------:R2:W-:Y:S04]  /*11010*/  STSM.16.M88.4 [R25], R4 ;  /* 0x0000000419007844 */ /* 0x0005e80000000200 */
        /* <DEDUP_REMOVED lines=25> */
.L_x_76:
[----:B------:R-:W-:Y:S05]  /*111b0*/  BSYNC B0 ;  /* 0x0000000000007941 */ /* 0x000fea0003800000 */
.L_x_75:
[----:B------:R-:W-:Y:S01]  /*111c0*/  BAR.SYNC.DEFER_BLOCKING 0x1, 0x80 ;  /* 0x0042000000007b1d */ /* 0x000fe20000010000 */
[----:B------:R-:W-:Y:S02]  /*111d0*/  F2FP.BF16.F32.PACK_AB R128, R129, R128 ;  /* 0x000000808180723e */ /* 0x000fe400000010ff */
[----:B------:R-:W-:Y:S02]  /*111e0*/  F2FP.BF16.F32.PACK_AB R129, R131, R130 ;  /* 0x000000828381723e */ /* 0x000fe400000010ff */
[----:B--2---:R-:W-:Y:S01]  /*111f0*/  F2FP.BF16.F32.PACK_AB R4, R121, R120 ;  /* 0x000000787904723e */ /* 0x004fe200000010ff */
        /* <DEDUP_REMOVED lines=32> */
.L_x_78:
[----:B------:R-:W-:Y:S05]  /*11400*/  BSYNC B0 ;  /* 0x0000000000007941 */ /* 0x000fea0003800000 */
.L_x_77:
[----:B------:R-:W-:Y:S01]  /*11410*/  BAR.SYNC.DEFER_BLOCKING 0x1, 0x80 ;  /* 0x0042000000007b1d */ /* 0x000fe20000010000 */
[----:B------:R-:W-:Y:S02]  /*11420*/  F2FP.BF16.F32.PACK_AB R104, R105, R104 ;  /* 0x000000686968723e */ /* 0x000fe400000010ff */
        /* <DEDUP_REMOVED lines=15> */
[----:B----4-:R-:W4:Y:S02]  /*11520*/  FENCE.VIEW.ASYNC.S ;  /* 0x00000000000073c6 */ /* 0x010f240000000000 */
[----:B----4-:R-:W-:Y:S06]  /*11530*/  BAR.SYNC.DEFER_BLOCKING 0x1, 0x80 ;  /* 0x0042000000007b1d */ /* 0x010fec0000010000 */
        /* <DEDUP_REMOVED lines=16> */
[----:B----4-:R-:W-:-:S04]  /*11640*/  DEPBAR.LE SB0, 0x1 ;  /* 0x000080400000791a */ /* 0x010fc80000000000 */
.L_x_80:
[----:B------:R-:W-:Y:S05]  /*11650*/  BSYNC B0 ;  /* 0x0000000000007941 */ /* 0x000fea0003800000 */
.L_x_79:
        /* <DEDUP_REMOVED lines=17> */
[----:B-----5:R-:W5:Y:S02]  /*11770*/  FENCE.VIEW.ASYNC.S ;  /* 0x00000000000073c6 */ /* 0x020f640000000000 */
[----:B-----5:R-:W-:Y:S06]  /*11780*/  BAR.SYNC.DEFER_BLOCKING 0x1, 0x80 ;  /* 0x0042000000007b1d */ /* 0x020fec0000010000 */
        /* <DEDUP_REMOVED lines=16> */
[----:B-1----:R-:W-:-:S04]  /*11890*/  DEPBAR.LE SB0, 0x1 ;  /* 0x000080400000791a */ /* 0x002fc80000000000 */
.L_x_82:
[----:B------:R-:W-:Y:S05]  /*118a0*/  BSYNC B0 ;  /* 0x0000000000007941 */ /* 0x000fea0003800000 */
.L_x_81:
[----:B------:R-:W-:Y:S06]  /*118b0*/  BAR.SYNC.DEFER_BLOCKING 0x1, 0x80 ;  /* 0x0042000000007b1d */ /* 0x000fec0000010000 */
[----:B------:R-:W-:Y:S01]  /*118c0*/  BSSY B0, `(.L_x_83) ;  /* 0x000001a000007945 */ /* 0x000fe20003800000 */
[----:B------:R1:W-:Y:S04]  /*118d0*/  STSM.16.M88.4 [R25], R88 ;  /* 0x0000005819007844 */ /* 0x0003e80000000200 */
        /* <DEDUP_REMOVED lines=22> */
[----:B------:R1:W-:Y:S02]  /*11a40*/  UTMASTG.4D [UR8], [UR6] ;  /* 0x00000008060073b5 */ /* 0x0003e40008018000 */
[----:B-1----:R0:W-:Y:S02]  /*11a50*/  UTMACMDFLUSH ;  /* 0x00000000000079b7 */ /* 0x0021e40000000000 */
.L_x_84:
[----:B------:R-:W-:Y:S05]  /*11a60*/  BSYNC B0 ;  /* 0x0000000000007941 */ /* 0x000fea0003800000 */
.L_x_83:
[----:B------:R-:W-:Y:S01]  /*11a70*/  R2UR UR4, R26 ;  /* 0x000000001a0472ca */ /* 0x000fe200000e0000 */
[----:B------:R-:W-:-:S04]  /*11a80*/  DEPBAR.LE SB0, 0x0 ;  /* 0x000080000000791a */ /* 0x000fc80000000000 */
[----:B------:R-:W-:-:S08]  /*11a90*/  LOP3.LUT R200, R200, 0x1, RZ, 0x3c, !PT ;  /* 0x00000001c8c87812 */ /* 0x000fd000078e3cff */
[----:B------:R-:W-:-:S04]  /*11aa0*/  ULEA UR4, UR4, 0xfffffff8, 0x3 ;  /* 0xfffffff804047891 */ /* 0x000fc8000f8e183f */
[----:B------:R-:W-:-:S04]  /*11ab0*/  ULOP3.LUT UR4, UR4, 0x8, URZ, 0xc0, !UPT ;  /* 0x0000000804047892 */ /* 0x000fc8000f8ec03f */
[----:B------:R-:W-:-:S06]  /*11ac0*/  ULOP3.LUT UR4, UR4, 0x18, URZ, 0x3c, !UPT ;  /* 0x0000001804047892 */ /* 0x000fcc000f8e3c3f */
[----:B-1-3--:R-:W-:Y:S01]  /*11ad0*/  MOV R0, UR4 ;  /* 0x0000000400007c02 */ /* 0x00afe20008000f00 */
[----:B------:R-:W-:Y:S02]  /*11ae0*/  ULDC UR4, c[0x0][0xc] ;  /* 0x0000030000047ab9 */ /* 0x000fe40000000800 */
[----:B------:R-:W-:Y:S01]  /*11af0*/  IADD3 R19, R19, UR4, RZ ;  /* 0x0000000413137c10 */ /* 0x000fe2000fffe0ff */
[----:B------:R-:W-:Y:S01]  /*11b00*/  ULDC UR4, c[0x0][0xa00] ;  /* 0x0002800000047ab9 */ /* 0x000fe20000000800 */
[----:B------:R1:W-:Y:S02]  /*11b10*/  SYNCS.ARRIVE.TRANS64.A1T0 RZ, [R0+UR38+0x58490], RZ ;  /* 0x058490ff00ff79a7 */ /* 0x0003e40008100026 */
[----:B------:R-:W-:-:S13]  /*11b20*/  ISETP.GE.AND P0, PT, R19, UR4, PT ;  /* 0x0000000413007c0c */ /* 0x000fda000bf06270 */
[----:B-1----:R-:W-:Y:S05]  /*11b30*/  @!P0 BRA `(.L_x_85) ;  /* 0xfffffef000b88947 */ /* 0x002fea000383ffff */
[----:B------:R-:W-:Y:S05]  /*11b40*/  EXIT ;  /* 0x000000000000794d */ /* 0x000fea0003800000 */
.L_x_6:
[----:B------:R-:W-:-:S08]  /*11b50*/  NOP ;  /* 0x0000000000007918 */ /* 0x000fd00000000000 */
[----:B------:R-:W2:-:S00]  /*11b60*/  USETMAXREG.DEALLOC.CTAPOOL 0x18 ;  /* 0x00000018000079c8 */ /* 0x000e8000080e0500 */
[----:B------:R-:W-:-:S13]  /*11b70*/  PLOP3.LUT P3, PT, PT, PT, UP0, 0x80, 0x0 ;  /* 0x000000000000781c */ /* 0x000fda0003f6f008 */
[----:B--2---:R-:W-:Y:S05]  /*11b80*/  @!P3 BRA `(.L_x_86) ;  /* 0x0000000c0040b947 */ /* 0x004fea0003800000 */
[----:B------:R-:W-:-:S13]  /*11b90*/  PLOP3.LUT P2, PT, PT, PT, UP1, 0x80, 0x0 ;  /* 0x000000000000781c */ /* 0x000fda0003f4f018 */
[----:B-1----:R-:W-:Y:S05]  /*11ba0*/  @P2 EXIT ;  /* 0x000000000000294d */ /* 0x002fea0003800000 */
[----:B------:R-:W-:Y:S02]  /*11bb0*/  ULDC UR4, c[0x0][0xa00] ;  /* 0x0002800000047ab9 */ /* 0x000fe40000000800 */
[----:B------:R-:W-:-:S13]  /*11bc0*/  ISETP.GE.AND P2, PT, R19, UR4, PT ;  /* 0x0000000413007c0c */ /* 0x000fda000bf46270 */
[----:B------:R-:W-:Y:S05]  /*11bd0*/  @P2 EXIT ;  /* 0x000000000000294d */ /* 0x000fea0003800000 */
[----:B------:R-:W2:Y:S01]  /*11be0*/  LDL.LU R2, [R1+0x4] ;  /* 0x0000040001027983 */ /* 0x000ea20000300800 */
[----:B------:R-:W-:Y:S01]  /*11bf0*/  BSSY B0, `(.L_x_87) ;  /* 0x00000c8000007945 */ /* 0x000fe20003800000 */
[----:B------:R-:W-:Y:S01]  /*11c00*/  MOV R4, 0x1 ;  /* 0x0000000100047802 */ /* 0x000fe20000000f00 */
[----:B------:R-:W-:Y:S01]  /*11c10*/  ULDC UR25, c[0x0][0xc] ;  /* 0x0000030000197ab9 */ /* 0x000fe20000000800 */
[----:B------:R-:W1:Y:S01]  /*11c20*/  S2R R0, SR_TID.X ;  /* 0x0000000000007919 */ /* 0x000e620000002100 */
[----:B------:R-:W-:Y:S01]  /*11c30*/  MOV R5, 0x1 ;  /* 0x0000000100057802 */ /* 0x000fe20000000f00 */
[----:B------:R-:W-:Y:S01]  /*11c40*/  ULDC.64 UR22, c[0x0][0x198] ;  /* 0x0000660000167ab9 */ /* 0x000fe20000000a00 */
[----:B------:R-:W-:Y:S01]  /*11c50*/  ULDC UR26, c[0x0][0xa00] ;  /* 0x00028000001a7ab9 */ /* 0x000fe20000000800 */
[----:B-1----:R-:W-:Y:S02]  /*11c60*/  LOP3.LUT P2, RZ, R0, 0x1f, RZ, 0xc0, !PT ;  /* 0x0000001f00ff7812 */ /* 0x002fe4000784c0ff */
[----:B------:R-:W-:-:S02]  /*11c70*/  MOV R0, RZ ;  /* 0x000000ff00007202 */ /* 0x000fc40000000f00 */
[----:B------:R-:W-:Y:S02]  /*11c80*/  PLOP3.LUT P0, PT, P2, P0, PT, 0x2a, 0x0 ;  /* 0x000000000000781c */ /* 0x000fe40001700572 */
[----:B--2---:R-:W-:-:S13]  /*11c90*/  R2UR UR4, R2 ;  /* 0x00000000020472ca */ /* 0x004fda00000e0000 */
[----:B------:R-:W-:-:S12]  /*11ca0*/  ULOP3.LUT UR24, UR4, 0x2, URZ, 0xfc, !UPT ;  /* 0x0000000204187892 */ /* 0x000fd8000f8efc3f */
.L_x_102:
[----:B------:R-:W1:Y:S01]  /*11cb0*/  LDC R6, c[0x0][0xa04] ;  /* 0x00028100ff067b82 */ /* 0x000e620000000800 */
[----:B------:R-:W-:Y:S01]  /*11cc0*/  IMAD.MOV.U32 R7, RZ, RZ, R19 ;  /* 0x000000ffff077224 */ /* 0x000fe200078e0013 */
[----:B------:R-:W-:-:S06]  /*11cd0*/  UMOV UR4, 0xffffffff ;  /* 0xffffffff00047882 */ /* 0x000fcc0000000000 */
[----:B------:R-:W2:Y:S08]  /*11ce0*/  LDC R10, c[0x0][0xa10] ;  /* 0x00028400ff0a7b82 */ /* 0x000eb00000000800 */
[----:B------:R-:W3:Y:S01]  /*11cf0*/  LDC R13, c[0x0][0xa1c] ;  /* 0x00028700ff0d7b82 */ /* 0x000ee20000000800 */
[----:B-1----:R-:W-:Y:S02]  /*11d00*/  ISETP.NE.AND P2, PT, R6, 0x1, PT ;  /* 0x000000010600780c */ /* 0x002fe40003f45270 */
[----:B--2---:R-:W-:-:S11]  /*11d10*/  ISETP.NE.AND P3, PT, R10, 0x1, PT ;  /* 0x000000010a00780c */ /* 0x004fd60003f65270 */
[----:B------:R-:W1:Y:S01]  /*11d20*/  @P2 LDC.64 R8, c[0x0][0xa08] ;  /* 0x00028200ff082b82 */ /* 0x000e620000000a00 */
[----:B---3--:R-:W-:-:S07]  /*11d30*/  ISETP.NE.AND P4, PT, R13, 0x1, PT ;  /* 0x000000010d00780c */ /* 0x008fce0003f85270 */
[----:B------:R-:W2:Y:S08]  /*11d40*/  @P3 LDC R12, c[0x0][0xa14] ;  /* 0x00028500ff0c3b82 */ /* 0x000eb00000000800 */
[----:B------:R-:W3:Y:S08]  /*11d50*/  @P3 LDC R11, c[0x0][0xa18] ;  /* 0x00028600ff0b3b82 */ /* 0x000ef00000000800 */
[----:B------:R-:W4:Y:S01]  /*11d60*/  @P4 LDC.64 R2, c[0x0][0xa20] ;  /* 0x00028800ff024b82 */ /* 0x000f220000000a00 */
[----:B-1----:R-:W-:-:S05]  /*11d70*/  @P2 IMAD.HI.U32 R8, R19, R8, RZ ;  /* 0x0000000813082227 */ /* 0x002fca00078e00ff */
[----:B------:R-:W-:-:S04]  /*11d80*/  @P2 SHF.R.U32.HI R7, RZ, R9, R8 ;  /* 0x00000009ff072219 */ /* 0x000fc80000011608 */
[----:B------:R-:W-:Y:S01]  /*11d90*/  MOV R9, R7 ;  /* 0x0000000700097202 */ /* 0x000fe20000000f00 */
[----:B--2---:R-:W-:-:S05]  /*11da0*/  @P3 IMAD.HI.U32 R8, R7, R12, RZ ;  /* 0x0000000c07083227 */ /* 0x004fca00078e00ff */
[----:B---3--:R-:W-:-:S05]  /*11db0*/  @P3 SHF.R.U32.HI R9, RZ, R11, R8 ;  /* 0x0000000bff093219 */ /* 0x008fca0000011608 */
[----:B----4-:R-:W-:Y:S01]  /*11dc0*/  @P4 IMAD.HI.U32 R8, R9, R2, RZ ;  /* 0x0000000209084227 */ /* 0x010fe200078e00ff */
[----:B------:R-:W-:-:S04]  /*11dd0*/  MOV R2, R9 ;  /* 0x0000000900027202 */ /* 0x000fc80000000f00 */
[----:B------:R-:W-:Y:S02]  /*11de0*/  @P4 SHF.R.U32.HI R2, RZ, R3, R8 ;  /* 0x00000003ff024219 */ /* 0x000fe40000011608 */
[----:B------:R-:W-:Y:S02]  /*11df0*/  IADD3 R3, -R9, RZ, RZ ;  /* 0x000000ff09037210 */ /* 0x000fe40007ffe1ff */
[----:B------:R-:W-:-:S03]  /*11e00*/  IADD3 R2, -R2, RZ, RZ ;  /* 0x000000ff02027210 */ /* 0x000fc60007ffe1ff */
[----:B------:R-:W-:Y:S02]  /*11e10*/  IMAD R10, R10, R3, R7 ;  /* 0x000000030a0a7224 */ /* 0x000fe400078e0207 */
[----:B------:R-:W-:Y:S01]  /*11e20*/  IMAD R2, R13, R2, R9 ;  /* 0x000000020d027224 */ /* 0x000fe200078e0209 */
[----:B------:R-:W-:Y:S06]  /*11e30*/  BRA.DIV UR4, `(.L_x_88) ;  /* 0x00000026041c7947 */ /* 0x000fec000b800000 */
[----:B------:R-:W-:-:S13]  /*11e40*/  ELECT P6, URZ, PT ;  /* 0x00000000003f782f */ /* 0x000fda00038c0000 */
.L_x_141:
[----:B------:R-:W-:Y:S01]  /*11e50*/  IADD3 R3, -R7, RZ, RZ ;  /* 0x000000ff07037210 */ /* 0x000fe20007ffe1ff */
[----:B------:R-:W-:Y:S04]  /*11e60*/  BSSY B1, `(.L_x_89) ;  /* 0x0000049000017945 */ /* 0x000fe80003800000 */
[----:B------:R-:W-:Y:S01]  /*11e70*/  IMAD R3, R6, R3, R19 ;  /* 0x0000000306037224 */ /* 0x000fe200078e0213 */
[----:B------:R-:W-:-:S03]  /*11e80*/  MOV R6, RZ ;  /* 0x000000ff00067202 */ /* 0x000fc60000000f00 */
[----:B------:R-:W-:Y:S01]  /*11e90*/  IMAD.SHL.U32 R3, R3, 0x80, RZ ;  /* 0x0000008003037824 */ /* 0x000fe200078e00ff */
[----:B------:R-:W-:Y:S06]  /*11ea0*/  @!P6 BRA `(.L_x_90) ;  /* 0x000000040010e947 */ /* 0x000fec0003800000 */
[----:B------:R-:W1:Y:S01]  /*11eb0*/  S2R R7, SR_CgaCtaId ;  /* 0x0000000000077919 */ /* 0x000e620000008800 */
[----:B------:R-:W-:-:S04]  /*11ec0*/  MOV R6, 0x400 ;  /* 0x0000040000067802 */ /* 0x000fc80000000f00 */
[----:B-1----:R-:W-:Y:S02]  /*11ed0*/  LEA R9, R7, R6, 0x18 ;  /* 0x0000000607097211 */ /* 0x002fe400078ec0ff */
[----:B------:R-:W-:Y:S02]  /*11ee0*/  SHF.L.U32 R6, R5, 0x1f, RZ ;  /* 0x0000001f05067819 */ /* 0x000fe400000006ff */
[----:B------:R-:W-:-:S04]  /*11ef0*/  LEA R7, R0, R9, 0x3 ;  /* 0x0000000900077211 */ /* 0x000fc800078e18ff */
[----:B------:R-:W1:Y:S02]  /*11f00*/  SYNCS.PHASECHK.TRANS64.TRYWAIT P2, [R7+URZ+0x58460], R6 ;  /* 0x05846006070075a7 */ /* 0x000e64000804017f */
[----:B-1----:R-:W-:Y:S05]  /*11f10*/  @!P2 BRA `(.L_x_91) ;  /* 0x000000240004a947 */ /* 0x002fea0003800000 */
.L_x_142:
[----:B------:R-:W-:Y:S01]  /*11f20*/  UPRMT UR4, UR24, 0x9910, URZ ;  /* 0x0000991018047896 */ /* 0x000fe2000800003f */
[----:B-1----:R-:W-:-:S03]  /*11f30*/  @P1 MOV R6, 0x7000 ;  /* 0x0000700000061802 */ /* 0x002fc60000000f00 */
[----:B------:R-:W-:Y:S01]  /*11f40*/  UISETP.NE.AND UP0, UPT, UR4, 0x2, UPT ;  /* 0x000000020400788c */ /* 0x000fe2000bf05270 */
[----:B------:R1:W-:Y:S05]  /*11f50*/  @P1 SYNCS.ARRIVE.TRANS64 RZ, [R7+URZ+0x58450], R6 ;  /* 0x0584500607ff19a7 */ /* 0x0003ea000800003f */
[----:B------:R-:W-:-:S13]  /*11f60*/  PLOP3.LUT P2, PT, PT, PT, UP0, 0x80, 0x0 ;  /* 0x000000000000781c */ /* 0x000fda0003f4f008 */
[----:B-1----:R-:W-:Y:S05]  /*11f70*/  @P2 BRA `(.L_x_92) ;  /* 0x0000000000042947 */ /* 0x002fea0003800000 */
[----:B------:R-:W-:Y:S01]  /*11f80*/  BPT.TRAP 0x1 ;  /* 0x000000040000795c */ /* 0x000fe20000300000 */
.L_x_92:
[----:B------:R-:W-:Y:S05]  /*11f90*/  @P0 BRA `(.L_x_93) ;  /* 0x0000000000040947 */ /* 0x000fea0003800000 */
[----:B------:R-:W-:Y:S01]  /*11fa0*/  BPT.TRAP 0x1 ;  /* 0x000000040000795c */ /* 0x000fe20000300000 */
.L_x_93:
[----:B------:R-:W-:Y:S01]  /*11fb0*/  R2UR UR5, R9 ;  /* 0x00000000090572ca */ /* 0x000fe200000e0000 */
[----:B------:R-:W-:Y:S01]  /*11fc0*/  UIADD3 UR4, UP0, UR22, 0xf0, URZ ;  /* 0x000000f016047890 */ /* 0x000fe2000ff1e03f */
[----:B------:R-:W-:Y:S01]  /*11fd0*/  R2UR UR14, R0 ;  /* 0x00000000000e72ca */ /* 0x000fe200000e0000 */
[----:B------:R-:W-:Y:S01]  /*11fe0*/  UMOV UR10, URZ ;  /* 0x0000003f000a7c82 */ /* 0x000fe20008000000 */
[----:B------:R-:W-:Y:S01]  /*11ff0*/  R2UR UR9, R7 ;  /* 0x00000000070972ca */ /* 0x000fe200000e0000 */
[----:B------:R-:W-:Y:S01]  /*12000*/  UMOV UR6, 0x0 ;  /* 0x0000000000067882 */ /* 0x000fe20000000000 */
[----:B------:R-:W-:Y:S01]  /*12010*/  R2UR UR11, R3 ;  /* 0x00000000030b72ca */ /* 0x000fe200000e0000 */
[----:B------:R-:W-:Y:S01]  /*12020*/  UMOV UR7, 0x10000000 ;  /* 0x1000000000077882 */ /* 0x000fe20000000000 */
[----:B------:R-:W-:Y:S01]  /*12030*/  R2UR UR12, R10 ;  /* 0x000000000a0c72ca */ /* 0x000fe200000e0000 */
[----:B------:R-:W-:Y:S01]  /*12040*/  UMOV UR16, 0x20 ;  /* 0x0000002000107882 */ /* 0x000fe20000000000 */
[----:B------:R-:W-:Y:S01]  /*12050*/  R2UR UR13, R2 ;  /* 0x00000000020d72ca */ /* 0x000fe200000e0000 */
[----:B------:R-:W-:Y:S01]  /*12060*/  UMOV UR18, 0x40 ;  /* 0x0000004000127882 */ /* 0x000fe20000000000 */
[----:B------:R-:W-:Y:S01]  /*12070*/  UMOV UR20, 0x60 ;  /* 0x0000006000147882 */ /* 0x000fe20000000000 */
[----:B------:R-:W-:Y:S01]  /*12080*/  UMOV UR21, 0x80 ;  /* 0x0000008000157882 */ /* 0x000fe20000000000 */
[----:B------:R-:W-:Y:S01]  /*12090*/  IADD3 R0, R0, 0x1, RZ ;  /* 0x0000000100007810 */ /* 0x000fe20007ffe0ff */
[----:B------:R-:W-:-:S02]  /*120a0*/  UIMAD UR14, UR14, 0x7000, UR5 ;  /* 0x000070000e0e78a4 */ /* 0x000fc4000f8e0205 */
[----:B------:R-:W-:Y:S01]  /*120b0*/  UIADD3 UR9, UR9, 0x58450, URZ ;  /* 0x0005845009097890 */ /* 0x000fe2000fffe03f */
[C---:B------:R-:W-:Y:S01]  /*120c0*/  ISETP.NE.AND P2, PT, R0.reuse, 0x2, PT ;  /* 0x000000020000780c */ /* 0x040fe20003f45270 */
[----:B------:R-:W-:Y:S02]  /*120d0*/  UIADD3.X UR5, URZ, UR23, URZ, UP0, !UPT ;  /* 0x000000173f057290 */ /* 0x000fe400087fe43f */
[----:B------:R-:W-:Y:S01]  /*120e0*/  UIADD3 UR15, UR14, 0x1000, URZ ;  /* 0x000010000e0f7890 */ /* 0x000fe2000fffe03f */
[----:B------:R-:W-:Y:S01]  /*120f0*/  SEL R6, RZ, 0x1, P2 ;  /* 0x00000001ff067807 */ /* 0x000fe20001000000 */
[----:B------:R-:W-:Y:S01]  /*12100*/  UIADD3 UR17, UR14, 0x2000, URZ ;  /* 0x000020000e117890 */ /* 0x000fe2000fffe03f */
[----:B------:R-:W-:Y:S01]  /*12110*/  SEL R0, R0, RZ, P2 ;  /* 0x000000ff00007207 */ /* 0x000fe20001000000 */
[----:B------:R-:W-:Y:S01]  /*12120*/  UMOV UR8, UR14 ;  /* 0x0000000e00087c82 */ /* 0x000fe20008000000 */
[----:B------:R-:W-:Y:S01]  /*12130*/  UIADD3 UR19, UR14, 0x3000, URZ ;  /* 0x000030000e137890 */ /* 0x000fe2000fffe03f */
[----:B------:R-:W-:Y:S01]  /*12140*/  LOP3.LUT R5, R5, R6, RZ, 0x3c, !PT ;  /* 0x0000000605057212 */ /* 0x000fe200078e3cff */
[----:B------:R1:W-:Y:S01]  /*12150*/  UTMALDG.4D [UR8], [UR4], desc[UR6] ;  /* 0x00000608040075b4 */ /* 0x0003e20008019000 */
[----:B------:R-:W-:Y:S01]  /*12160*/  MOV R6, 0x40 ;  /* 0x0000004000067802 */ /* 0x000fe20000000f00 */
[----:B-1----:R-:W-:Y:S01]  /*12170*/  UMOV UR8, UR15 ;  /* 0x0000000f00087c82 */ /* 0x002fe20008000000 */
[----:B------:R-:W-:Y:S01]  /*12180*/  UMOV UR10, UR16 ;  /* 0x00000010000a7c82 */ /* 0x000fe20008000000 */
[----:B------:R-:W-:Y:S01]  /*12190*/  UIADD3 UR15, UR14, 0x4000, URZ ;  /* 0x000040000e0f7890 */ /* 0x000fe2000fffe03f */
[----:B------:R1:W-:Y:S01]  /*121a0*/  UTMALDG.4D [UR8], [UR4], desc[UR6] ;  /* 0x00000608040075b4 */ /* 0x0003e20008019000 */
[----:B------:R-:W-:Y:S01]  /*121b0*/  UIADD3 UR16, UR14, 0x5000, URZ ;  /* 0x000050000e107890 */ /* 0x000fe2000fffe03f */
[----:B-1----:R-:W-:Y:S01]  /*121c0*/  UMOV UR8, UR17 ;  /* 0x0000001100087c82 */ /* 0x002fe20008000000 */
[----:B------:R-:W-:Y:S01]  /*121d0*/  UMOV UR10, UR18 ;  /* 0x00000012000a7c82 */ /* 0x000fe20008000000 */
[----:B------:R-:W-:Y:S01]  /*121e0*/  UIADD3 UR17, UR14, 0x6000, URZ ;  /* 0x000060000e117890 */ /* 0x000fe2000fffe03f */
[----:B------:R1:W-:Y:S02]  /*121f0*/  UTMALDG.4D [UR8], [UR4], desc[UR6] ;  /* 0x00000608040075b4 */ /* 0x0003e40008019000 */
[----:B------:R-:W-:Y:S01]  /*12200*/  UMOV UR14, 0xa0 ;  /* 0x000000a0000e7882 */ /* 0x000fe20000000000 */
[----:B-1----:R-:W-:Y:S01]  /*12210*/  UMOV UR8, UR19 ;  /* 0x0000001300087c82 */ /* 0x002fe20008000000 */
[----:B------:R-:W-:-:S02]  /*12220*/  UMOV UR10, UR20 ;  /* 0x00000014000a7c82 */ /* 0x000fc40008000000 */
[----:B------:R1:W-:Y:S02]  /*12230*/  UTMALDG.4D [UR8], [UR4], desc[UR6] ;  /* 0x00000608040075b4 */ /* 0x0003e40008019000 */
[----:B-1----:R-:W-:Y:S01]  /*12240*/  UMOV UR8, UR15 ;  /* 0x0000000f00087c82 */ /* 0x002fe20008000000 */
[----:B------:R-:W-:Y:S02]  /*12250*/  UMOV UR10, UR21 ;  /* 0x00000015000a7c82 */ /* 0x000fe40008000000 */
[----:B------:R1:W-:Y:S02]  /*12260*/  UTMALDG.4D [UR8], [UR4], desc[UR6] ;  /* 0x00000608040075b4 */ /* 0x0003e40008019000 */
[----:B-1----:R-:W-:Y:S01]  /*12270*/  UMOV UR8, UR16 ;  /* 0x0000001000087c82 */ /* 0x002fe20008000000 */
[----:B------:R-:W-:Y:S01]  /*12280*/  UMOV UR10, UR14 ;  /* 0x0000000e000a7c82 */ /* 0x000fe20008000000 */
[----:B------:R-:W-:Y:S01]  /*12290*/  UMOV UR14, 0xc0 ;  /* 0x000000c0000e7882 */ /* 0x000fe20000000000 */
[----:B------:R1:W-:Y:S02]  /*122a0*/  UTMALDG.4D [UR8], [UR4], desc[UR6] ;  /* 0x00000608040075b4 */ /* 0x0003e40008019000 */
[----:B-1----:R-:W-:Y:S01]  /*122b0*/  UMOV UR8, UR17 ;  /* 0x0000001100087c82 */ /* 0x002fe20008000000 */
[----:B------:R-:W-:-:S02]  /*122c0*/  UMOV UR10, UR14 ;  /* 0x0000000e000a7c82 */ /* 0x000fc40008000000 */
[----:B------:R1:W-:Y:S02]  /*122d0*/  UTMALDG.4D [UR8], [UR4], desc[UR6] ;  /* 0x00000608040075b4 */ /* 0x0003e40008019000 */
[----:B-1----:R-:W-:Y:S01]  /*122e0*/  NOP ;  /* 0x0000000000007918 */ /* 0x002fe20000000000 */
.L_x_90:
[----:B------:R-:W-:Y:S05]  /*122f0*/  BSYNC B1 ;  /* 0x0000000000017941 */ /* 0x000fea0003800000 */
.L_x_89:
[----:B------:R-:W-:Y:S01]  /*12300*/  LOP3.LUT P2, RZ, R4, 0xff, RZ, 0xc0, !PT ;  /* 0x000000ff04ff7812 */ /* 0x000fe2000784c0ff */
[----:B------:R-:W-:-:S12]  /*12310*/  BSSY B1, `(.L_x_94) ;  /* 0x0000009000017945 */ /* 0x000fd80003800000 */
[----:B------:R-:W-:Y:S05]  /*12320*/  @!P2 BRA `(.L_x_95) ;  /* 0x00000000001ca947 */ /* 0x000fea0003800000 */
[----:B------:R-:W1:Y:S01]  /*12330*/  S2R R7, SR_CgaCtaId ;  /* 0x0000000000077919 */ /* 0x000e620000008800 */
[----:B------:R-:W-:-:S04]  /*12340*/  MOV R4, 0x400 ;  /* 0x0000040000047802 */ /* 0x000fc80000000f00 */
[----:B-1----:R-:W-:Y:S02]  /*12350*/  LEA R7, R7, R4, 0x18 ;  /* 0x0000000407077211 */ /* 0x002fe400078ec0ff */
[----:B------:R-:W-:Y:S02]  /*12360*/  SHF.L.U32 R4, RZ, 0x1f, RZ ;  /* 0x0000001fff047819 */ /* 0x000fe400000006ff */
[----:B------:R1:W-:Y:S02]  /*12370*/  SYNCS.ARRIVE.TRANS64.A1T0 RZ, [R7+URZ+0x584b0], RZ ;  /* 0x0584b0ff07ff79a7 */ /* 0x0003e4000810003f */
[----:B------:R-:W2:Y:S02]  /*12380*/  SYNCS.PHASECHK.TRANS64.TRYWAIT P2, [R7+URZ+0x584b0], R4 ;  /* 0x0584b004070075a7 */ /* 0x000ea4000804017f */
[----:B-12---:R-:W-:Y:S05]  /*12390*/  @!P2 BRA `(.L_x_96) ;  /* 0x0000001c00f8a947 */ /* 0x006fea0003800000 */
.L_x_95:
[----:B------:R-:W-:Y:S05]  /*123a0*/  BSYNC B1 ;  /* 0x0000000000017941 */ /* 0x000fea0003800000 */
.L_x_94:
[----:B------:R-:W-:Y:S04]  /*123b0*/  BSSY B1, `(.L_x_97) ;  /* 0x0000047000017945 */ /* 0x000fe80003800000 */
[----:B------:R-:W-:Y:S05]  /*123c0*/  @!P6 BRA `(.L_x_98) ;  /* 0x000000040014e947 */ /* 0x000fea0003800000 */
[----:B-1----:R-:W1:Y:S01]  /*123d0*/  S2R R7, SR_CgaCtaId ;  /* 0x0000000000077919 */ /* 0x002e620000008800 */
[----:B------:R-:W-:Y:S02]  /*123e0*/  MOV R4, 0x400 ;  /* 0x0000040000047802 */ /* 0x000fe40000000f00 */
[----:B------:R-:W-:Y:S02]  /*123f0*/  SHF.L.U32 R9, R5, 0x1f, RZ ;  /* 0x0000001f05097819 */ /* 0x000fe400000006ff */
[----:B-1----:R-:W-:-:S05]  /*12400*/  LEA R7, R7, R4, 0x18 ;  /* 0x0000000407077211 */ /* 0x002fca00078ec0ff */
[----:B------:R-:W-:-:S04]  /*12410*/  IMAD R4, R0, 0x8, R7 ;  /* 0x0000000800047824 */ /* 0x000fc800078e0207 */
[----:B------:R-:W1:Y:S02]  /*12420*/  SYNCS.PHASECHK.TRANS64.TRYWAIT P2, [R4+URZ+0x58460], R9 ;  /* 0x05846009040075a7 */ /* 0x000e64000804017f */
[----:B-1----:R-:W-:Y:S05]  /*12430*/  @!P2 BRA `(.L_x_99) ;  /* 0x0000001c00e4a947 */ /* 0x002fea0003800000 */
.L_x_143:
[----:B------:R-:W-:Y:S01]  /*12440*/  UPRMT UR4, UR24, 0x9910, URZ ;  /* 0x0000991018047896 */ /* 0x000fe2000800003f */
[----:B-1----:R-:W-:-:S03]  /*12450*/  @P1 MOV R9, 0x7000 ;  /* 0x0000700000091802 */ /* 0x002fc60000000f00 */
[----:B------:R-:W-:Y:S01]  /*12460*/  UISETP.NE.AND UP0, UPT, UR4, 0x2, UPT ;  /* 0x000000020400788c */ /* 0x000fe2000bf05270 */
[----:B------:R1:W-:Y:S05]  /*12470*/  @P1 SYNCS.ARRIVE.TRANS64 RZ, [R4+URZ+0x58450], R9 ;  /* 0x0584500904ff19a7 */ /* 0x0003ea000800003f */
[----:B------:R-:W-:-:S13]  /*12480*/  PLOP3.LUT P2, PT, PT, PT, UP0, 0x80, 0x0 ;  /* 0x000000000000781c */ /* 0x000fda0003f4f008 */
[----:B-1----:R-:W-:Y:S05]  /*12490*/  @P2 BRA `(.L_x_100) ;  /* 0x0000000000042947 */ /* 0x002fea0003800000 */
[----:B------:R-:W-:Y:S01]  /*124a0*/  BPT.TRAP 0x1 ;  /* 0x000000040000795c */ /* 0x000fe20000300000 */
.L_x_100:
[----:B------:R-:W-:Y:S05]  /*124b0*/  @P0 BRA `(.L_x_101) ;  /* 0x0000000000040947 */ /* 0x000fea0003800000 */
[----:B------:R-:W-:Y:S01]  /*124c0*/  BPT.TRAP 0x1 ;  /* 0x000000040000795c */ /* 0x000fe20000300000 */
.L_x_101:
        /* <DEDUP_REMOVED lines=15> */
[----:B------:R-:W-:Y:S01]  /*125c0*/  UIMAD UR14, UR14, 0x7000, UR5 ;  /* 0x000070000e0e78a4 */ /* 0x000fe2000f8e0205 */
[----:B------:R-:W-:Y:S01]  /*125d0*/  IADD3 R0, R0, 0x1, RZ ;  /* 0x0000000100007810 */ /* 0x000fe20007ffe0ff */
[----:B------:R-:W-:-:S02]  /*125e0*/  UIADD3.X UR5, URZ, UR23, URZ, UP0, !UPT ;  /* 0x000000173f057290 */ /* 0x000fc400087fe43f */
[----:B------:R-:W-:Y:S01]  /*125f0*/  UIADD3 UR11, UR11, UR8, URZ ;  /* 0x000000080b0b7290 */ /* 0x000fe2000fffe03f */
[C---:B------:R-:W-:Y:S01]  /*12600*/  ISETP.NE.AND P2, PT, R0.reuse, 0x2, PT ;  /* 0x000000020000780c */ /* 0x040fe20003f45270 */
[----:B------:R-:W-:Y:S02]  /*12610*/  UIADD3 UR9, UR9, 0x58450, URZ ;  /* 0x0005845009097890 */ /* 0x000fe4000fffe03f */
[----:B------:R-:W-:Y:S01]  /*12620*/  UIADD3 UR15, UR14, 0x1000, URZ ;  /* 0x000010000e0f7890 */ /* 0x000fe2000fffe03f */
[----:B------:R-:W-:Y:S01]  /*12630*/  SEL R2, RZ, 0x1, P2 ;  /* 0x00000001ff027807 */ /* 0x000fe20001000000 */
[----:B------:R-:W-:Y:S01]  /*12640*/  UIADD3 UR17, UR14, 0x2000, URZ ;  /* 0x000020000e117890 */ /* 0x000fe2000fffe03f */
[----:B------:R-:W-:Y:S01]  /*12650*/  SEL R0, R0, RZ, P2 ;  /* 0x000000ff00007207 */ /* 0x000fe20001000000 */
[----:B------:R-:W-:Y:S01]  /*12660*/  UMOV UR8, UR14 ;  /* 0x0000000e00087c82 */ /* 0x000fe20008000000 */
[----:B------:R-:W-:Y:S01]  /*12670*/  UIADD3 UR19, UR14, 0x3000, URZ ;  /* 0x000030000e137890 */ /* 0x000fe2000fffe03f */
[----:B------:R-:W-:Y:S01]  /*12680*/  LOP3.LUT R5, R5, R2, RZ, 0x3c, !PT ;  /* 0x0000000205057212 */ /* 0x000fe200078e3cff */
[----:B------:R1:W-:Y:S02]  /*12690*/  UTMALDG.4D [UR8], [UR4], desc[UR6] ;  /* 0x00000608040075b4 */ /* 0x0003e40008019000 */
        /* <DEDUP_REMOVED lines=23> */
[----:B--2---:R-:W-:Y:S01]  /*12810*/  NOP ;  /* 0x0000000000007918 */ /* 0x004fe20000000000 */
.L_x_98:
[----:B------:R-:W-:Y:S05]  /*12820*/  BSYNC B1 ;  /* 0x0000000000017941 */ /* 0x000fea0003800000 */
.L_x_97:
[----:B------:R-:W-:Y:S02]  /*12830*/  IADD3 R19, R19, UR25, RZ ;  /* 0x0000001913137c10 */ /* 0x000fe4000fffe0ff */
[----:B-1----:R-:W-:Y:S02]  /*12840*/  PRMT R4, RZ, 0x7610, R4 ;  /* 0x00007610ff047816 */ /* 0x002fe40000000004 */
[----:B------:R-:W-:-:S13]  /*12850*/  ISETP.GE.AND P2, PT, R19, UR26, PT ;  /* 0x0000001a13007c0c */ /* 0x000fda000bf46270 */
[----:B------:R-:W-:Y:S05]  /*12860*/  @!P2 BRA `(.L_x_102) ;  /* 0xfffffff40010a947 */ /* 0x000fea000383ffff */
[----:B------:R-:W-:Y:S05]  /*12870*/  BSYNC B0 ;  /* 0x0000000000007941 */ /* 0x000fea0003800000 */
.L_x_87:
[----:B------:R-:W-:Y:S05]  /*12880*/  EXIT ;  /* 0x000000000000794d */ /* 0x000fea0003800000 */
.L_x_86:
[----:B-1----:R-:W-:Y:S02]  /*12890*/  ULDC UR4, c[0x0][0xa00] ;  /* 0x0002800000047ab9 */ /* 0x002fe40000000800 */
[----:B------:R-:W-:-:S13]  /*128a0*/  ISETP.GE.AND P0, PT, R19, UR4, PT ;  /* 0x0000000413007c0c */ /* 0x000fda000bf06270 */
[----:B------:R-:W-:Y:S05]  /*128b0*/  @P0 EXIT ;  /* 0x000000000000094d */ /* 0x000fea0003800000 */
[----:B------:R-:W2:Y:S01]  /*128c0*/  LDL.LU R2, [R1+0x8] ;  /* 0x0000080001027983 */ /* 0x000ea20000300800 */
[----:B------:R-:W-:Y:S01]  /*128d0*/  BSSY B0, `(.L_x_103) ;  /* 0x0000164000007945 */ /* 0x000fe20003800000 */
[----:B------:R-:W-:Y:S01]  /*128e0*/  MOV R5, 0x1 ;  /* 0x0000000100057802 */ /* 0x000fe20000000f00 */
[----:B------:R-:W-:Y:S01]  /*128f0*/  IMAD.MOV.U32 R4, RZ, RZ, 0x1 ;  /* 0x00000001ff047424 */ /* 0x000fe200078e00ff */
[----:B------:R-:W1:Y:S01]  /*12900*/  S2R R0, SR_TID.X ;  /* 0x0000000000007919 */ /* 0x000e620000002100 */
[----:B------:R-:W-:Y:S01]  /*12910*/  ULDC.64 UR16, c[0x0][0x198] ;  /* 0x0000660000107ab9 */ /* 0x000fe20000000a00 */
[----:B------:R-:W-:Y:S01]  /*12920*/  ULDC UR21, c[0x0][0xc] ;  /* 0x0000030000157ab9 */ /* 0x000fe20000000800 */
[----:B-1----:R-:W-:Y:S02]  /*12930*/  LOP3.LUT P0, RZ, R0, 0x1f, RZ, 0xc0, !PT ;  /* 0x0000001f00ff7812 */ /* 0x002fe4000780c0ff */
[----:B------:R-:W-:Y:S02]  /*12940*/  MOV R0, RZ ;  /* 0x000000ff00007202 */ /* 0x000fe40000000f00 */
[----:B------:R-:W-:-:S02]  /*12950*/  PLOP3.LUT P0, PT, P0, P2, PT, 0x2a, 0x0 ;  /* 0x000000000000781c */ /* 0x000fc40000704572 */
[----:B--2---:R-:W-:-:S13]  /*12960*/  R2UR UR4, R2 ;  /* 0x00000000020472ca */ /* 0x004fda00000e0000 */
[----:B------:R-:W-:-:S12]  /*12970*/  ULOP3.LUT UR20, UR4, 0x2, URZ, 0xfc, !UPT ;  /* 0x0000000204147892 */ /* 0x000fd8000f8efc3f */
.L_x_131:
[----:B------:R-:W1:Y:S01]  /*12980*/  LDC R8, c[0x0][0xa04] ;  /* 0x00028100ff087b82 */ /* 0x000e620000000800 */
[----:B------:R-:W-:Y:S02]  /*12990*/  ULDC UR4, c[0x0][0x28c] ;  /* 0x0000a30000047ab9 */ /* 0x000fe40000000800 */
[----:B------:R-:W-:-:S04]  /*129a0*/  UIADD3 UR4, UR4, 0x7f, URZ ;  /* 0x0000007f04047890 */ /* 0x000fc8000fffe03f */
[----:B------:R-:W-:Y:S01]  /*129b0*/  USHF.R.S32.HI UR5, URZ, 0x1f, UR4 ;  /* 0x0000001f3f057899 */ /* 0x000fe20008011404 */
[----:B------:R-:W2:Y:S03]  /*129c0*/  LDC R9, c[0x0][0xa10] ;  /* 0x00028400ff097b82 */ /* 0x000ea60000000800 */
[----:B------:R-:W-:-:S03]  /*129d0*/  ULEA.HI UR5, UR5, UR4, URZ, 0x7 ;  /* 0x0000000405057291 */ /* 0x000fc6000f8f383f */
[----:B------:R-:W-:Y:S01]  /*129e0*/  UMOV UR4, 0xffffffff ;  /* 0xffffffff00047882 */ /* 0x000fe20000000000 */
[----:B------:R-:W-:Y:S01]  /*129f0*/  USHF.R.S32.HI UR5, URZ, 0x7, UR5 ;  /* 0x000000073f057899 */ /* 0x000fe20008011405 */
        /* <DEDUP_REMOVED lines=8> */
[----:B-1----:R-:W-:Y:S01]  /*12a80*/  @P3 IMAD.HI.U32 R10, R19, R6, RZ ;  /* 0x00000006130a3227 */ /* 0x002fe200078e00ff */
[----:B------:R-:W-:-:S04]  /*12a90*/  MOV R6, R19 ;  /* 0x0000001300067202 */ /* 0x000fc80000000f00 */
        /* <DEDUP_REMOVED lines=9> */
[--C-:B------:R-:W-:Y:S02]  /*12b30*/  IMAD R3, R9, R3, R6.reuse ;  /* 0x0000000309037224 */ /* 0x100fe400078e0206 */
[----:B------:R-:W-:Y:S02]  /*12b40*/  IMAD.MOV R6, RZ, RZ, -R6 ;  /* 0x000000ffff067224 */ /* 0x000fe400078e0a06 */
[----:B------:R-:W-:Y:S02]  /*12b50*/  IMAD R2, R12, R2, R7 ;  /* 0x000000020c027224 */ /* 0x000fe400078e0207 */
[----:B------:R-:W-:-:S05]  /*12b60*/  IMAD R8, R8, R6, R19 ;  /* 0x0000000608087224 */ /* 0x000fca00078e0213 */
[----:B------:R-:W-:-:S04]  /*12b70*/  LEA R8, R8, 0xff, 0x7 ;  /* 0x000000ff08087811 */ /* 0x000fc800078e38ff */
[----:B------:R-:W-:-:S04]  /*12b80*/  SHF.R.S32.HI R7, RZ, 0x1f, R8 ;  /* 0x0000001fff077819 */ /* 0x000fc80000011408 */
[----:B------:R-:W-:-:S04]  /*12b90*/  LEA.HI R7, R7, R8, RZ, 0x7 ;  /* 0x0000000807077211 */ /* 0x000fc800078f38ff */
[----:B------:R-:W-:-:S04]  /*12ba0*/  SHF.R.S32.HI R6, RZ, 0x7, R7 ;  /* 0x00000007ff067819 */ /* 0x000fc80000011407 */
[----:B------:R-:W-:Y:S01]  /*12bb0*/  VIMNMX R6, R6, UR5, PT ;  /* 0x0000000506067c48 */ /* 0x000fe2000bfe0100 */
[----:B------:R-:W-:Y:S06]  /*12bc0*/  BRA.DIV UR4, `(.L_x_104) ;  /* 0x0000001a04147947 */ /* 0x000fec000b800000 */
[----:B------:R-:W-:-:S13]  /*12bd0*/  ELECT P6, URZ, PT ;  /* 0x00000000003f782f */ /* 0x000fda00038c0000 */
.L_x_146:
[----:B------:R-:W-:Y:S01]  /*12be0*/  ISETP.GT.AND P3, PT, R6, RZ, P6 ;  /* 0x000000ff0600720c */ /* 0x000fe20003764270 */
[----:B------:R-:W-:-:S12]  /*12bf0*/  BSSY B1, `(.L_x_105) ;  /* 0x0000044000017945 */ /* 0x000fd80003800000 */
[----:B------:R-:W-:Y:S05]  /*12c00*/  @!P3 BRA `(.L_x_106) ;  /* 0x000000040008b947 */ /* 0x000fea0003800000 */
[----:B------:R-:W1:Y:S01]  /*12c10*/  S2R R8, SR_CgaCtaId ;  /* 0x0000000000087919 */ /* 0x000e620000008800 */
[----:B------:R-:W-:-:S04]  /*12c20*/  MOV R7, 0x400 ;  /* 0x0000040000077802 */ /* 0x000fc80000000f00 */
[----:B-1----:R-:W-:Y:S02]  /*12c30*/  LEA R9, R8, R7, 0x18 ;  /* 0x0000000708097211 */ /* 0x002fe400078ec0ff */
[----:B------:R-:W-:Y:S02]  /*12c40*/  SHF.L.U32 R7, R4, 0x1f, RZ ;  /* 0x0000001f04077819 */ /* 0x000fe400000006ff */
[----:B------:R-:W-:-:S04]  /*12c50*/  LEA R8, R0, R9, 0x3 ;  /* 0x0000000900087211 */ /* 0x000fc800078e18ff */
[----:B------:R-:W1:Y:S02]  /*12c60*/  SYNCS.PHASECHK.TRANS64.TRYWAIT P4, [R8+URZ+0x58428], R7 ;  /* 0x05842807080075a7 */ /* 0x000e64000808017f */
[----:B-1----:R-:W-:Y:S05]  /*12c70*/  @!P4 BRA `(.L_x_107) ;  /* 0x000000180008c947 */ /* 0x002fea0003800000 */
.L_x_147:
[----:B------:R-:W-:Y:S01]  /*12c80*/  UPRMT UR4, UR20, 0x9910, URZ ;  /* 0x0000991014047896 */ /* 0x000fe2000800003f */
[----:B-1----:R-:W-:-:S03]  /*12c90*/  @P2 MOV R7, 0xe000 ;  /* 0x0000e00000072802 */ /* 0x002fc60000000f00 */
[----:B------:R-:W-:Y:S01]  /*12ca0*/  UISETP.NE.AND UP0, UPT, UR4, 0x2, UPT ;  /* 0x000000020400788c */ /* 0x000fe2000bf05270 */
[----:B------:R1:W-:Y:S05]  /*12cb0*/  @P2 SYNCS.ARRIVE.TRANS64 RZ, [R8+URZ+0x58400], R7 ;  /* 0x0584000708ff29a7 */ /* 0x0003ea000800003f */
[----:B------:R-:W-:-:S13]  /*12cc0*/  PLOP3.LUT P4, PT, PT, PT, UP0, 0x80, 0x0 ;  /* 0x000000000000781c */ /* 0x000fda0003f8f008 */
[----:B-1----:R-:W-:Y:S05]  /*12cd0*/  @P4 BRA `(.L_x_108) ;  /* 0x0000000000044947 */ /* 0x002fea0003800000 */
[----:B------:R-:W-:Y:S01]  /*12ce0*/  BPT.TRAP 0x1 ;  /* 0x000000040000795c */ /* 0x000fe20000300000 */
.L_x_108:
[----:B------:R-:W-:Y:S05]  /*12cf0*/  @P0 BRA `(.L_x_109) ;  /* 0x0000000000040947 */ /* 0x000fea0003800000 */
[----:B------:R-:W-:Y:S01]  /*12d00*/  BPT.TRAP 0x1 ;  /* 0x000000040000795c */ /* 0x000fe20000300000 */
.L_x_109:
[----:B------:R-:W-:Y:S01]  /*12d10*/  IMAD R9, R0, 0xe000, R9 ;  /* 0x0000e00000097824 */ /* 0x000fe200078e0209 */
[----:B------:R-:W-:Y:S01]  /*12d20*/  R2UR UR9, R8 ;  /* 0x00000000080972ca */ /* 0x000fe200000e0000 */
[----:B------:R-:W-:Y:S01]  /*12d30*/  UIADD3 UR4, UP0, UR16, 0x1f0, URZ ;  /* 0x000001f010047890 */ /* 0x000fe2000ff1e03f */
[----:B------:R-:W-:Y:S01]  /*12d40*/  R2UR UR12, R3 ;  /* 0x00000000030c72ca */ /* 0x000fe200000e0000 */
[----:B------:R-:W-:Y:S01]  /*12d50*/  UMOV UR10, URZ ;  /* 0x0000003f000a7c82 */ /* 0x000fe20008000000 */
[----:B------:R-:W-:Y:S01]  /*12d60*/  R2UR UR14, R9 ;  /* 0x00000000090e72ca */ /* 0x000fe200000e0000 */
[----:B------:R-:W-:Y:S01]  /*12d70*/  UIADD3.X UR5, URZ, UR17, URZ, UP0, !UPT ;  /* 0x000000113f057290 */ /* 0x000fe200087fe43f */
[----:B------:R-:W-:Y:S01]  /*12d80*/  R2UR UR13, R2 ;  /* 0x00000000020d72ca */ /* 0x000fe200000e0000 */
[----:B------:R-:W-:Y:S01]  /*12d90*/  UMOV UR6, 0x0 ;  /* 0x0000000000067882 */ /* 0x000fe20000000000 */
[----:B------:R-:W-:Y:S01]  /*12da0*/  UMOV UR7, 0x10000000 ;  /* 0x1000000000077882 */ /* 0x000fe20000000000 */
[----:B------:R-:W-:Y:S01]  /*12db0*/  UMOV UR11, URZ ;  /* 0x0000003f000b7c82 */ /* 0x000fe20008000000 */
[----:B------:R-:W-:Y:S01]  /*12dc0*/  UMOV UR22, 0x20 ;  /* 0x0000002000167882 */ /* 0x000fe20000000000 */
[----:B------:R-:W-:Y:S01]  /*12dd0*/  UMOV UR23, 0x40 ;  /* 0x0000004000177882 */ /* 0x000fe20000000000 */
[----:B------:R-:W-:Y:S01]  /*12de0*/  UMOV UR24, 0x60 ;  /* 0x0000006000187882 */ /* 0x000fe20000000000 */
[----:B------:R-:W-:Y:S01]  /*12df0*/  UIADD3 UR9, UR9, 0x58400, URZ ;  /* 0x0005840009097890 */ /* 0x000fe2000fffe03f */
[----:B------:R-:W-:Y:S01]  /*12e00*/  IADD3 R0, R0, 0x1, RZ ;  /* 0x0000000100007810 */ /* 0x000fe20007ffe0ff */
[----:B------:R-:W-:-:S02]  /*12e10*/  UMOV UR25, 0x80 ;  /* 0x0000008000197882 */ /* 0x000fc40000000000 */
[----:B------:R-:W-:Y:S01]  /*12e20*/  UIADD3 UR8, UR14, 0xe000, URZ ;  /* 0x0000e0000e087890 */ /* 0x000fe2000fffe03f */
[C---:B------:R-:W-:Y:S01]  /*12e30*/  ISETP.NE.AND P4, PT, R0.reuse, 0x5, PT ;  /* 0x000000050000780c */ /* 0x040fe20003f85270 */
[----:B------:R-:W-:Y:S02]  /*12e40*/  UIADD3 UR15, UR14, 0x10000, URZ ;  /* 0x000100000e0f7890 */ /* 0x000fe4000fffe03f */
[----:B------:R-:W-:Y:S01]  /*12e50*/  UIADD3 UR18, UR14, 0x12000, URZ ;  /* 0x000120000e127890 */ /* 0x000fe2000fffe03f */
[----:B------:R-:W-:Y:S01]  /*12e60*/  SEL R7, RZ, 0x1, P4 ;  /* 0x00000001ff077807 */ /* 0x000fe20002000000 */
[----:B------:R-:W-:Y:S01]  /*12e70*/  UIADD3 UR19, UR14, 0x14000, URZ ;  /* 0x000140000e137890 */ /* 0x000fe2000fffe03f */
[----:B------:R-:W-:Y:S02]  /*12e80*/  SEL R0, R0, RZ, P4 ;  /* 0x000000ff00007207 */ /* 0x000fe40002000000 */
[----:B------:R1:W-:Y:S01]  /*12e90*/  UTMALDG.4D [UR8], [UR4], desc[UR6] ;  /* 0x00000608040075b4 */ /* 0x0003e20008019000 */
[----:B------:R-:W-:Y:S01]  /*12ea0*/  LOP3.LUT R4, R4, R7, RZ, 0x3c, !PT ;  /* 0x0000000704047212 */ /* 0x000fe200078e3cff */
[----:B-1----:R-:W-:Y:S01]  /*12eb0*/  UMOV UR8, UR15 ;  /* 0x0000000f00087c82 */ /* 0x002fe20008000000 */
[----:B------:R-:W-:Y:S01]  /*12ec0*/  UMOV UR10, UR22 ;  /* 0x00000016000a7c82 */ /* 0x000fe20008000000 */
[----:B------:R-:W-:Y:S01]  /*12ed0*/  UIADD3 UR15, UR14, 0x16000, URZ ;  /* 0x000160000e0f7890 */ /* 0x000fe2000fffe03f */
[----:B------:R1:W-:Y:S02]  /*12ee0*/  UTMALDG.4D [UR8], [UR4], desc[UR6] ;  /* 0x00000608040075b4 */ /* 0x0003e40008019000 */
[----:B-1----:R-:W-:Y:S01]  /*12ef0*/  UMOV UR8, UR18 ;  /* 0x0000001200087c82 */ /* 0x002fe20008000000 */
[----:B------:R-:W-:Y:S01]  /*12f00*/  UMOV UR10, UR23 ;  /* 0x00000017000a7c82 */ /* 0x000fe20008000000 */
[----:B------:R-:W-:Y:S01]  /*12f10*/  UIADD3 UR18, UR14, 0x18000, URZ ;  /* 0x000180000e127890 */ /* 0x000fe2000fffe03f */
[----:B------:R1:W-:Y:S01]  /*12f20*/  UTMALDG.4D [UR8], [UR4], desc[UR6] ;  /* 0x00000608040075b4 */ /* 0x0003e20008019000 */
[----:B------:R-:W-:Y:S01]  /*12f30*/  UIADD3 UR14, UR14, 0x1a000, URZ ;  /* 0x0001a0000e0e7890 */ /* 0x000fe2000fffe03f */
[----:B-1----:R-:W-:Y:S01]  /*12f40*/  UMOV UR8, UR19 ;  /* 0x0000001300087c82 */ /* 0x002fe20008000000 */
[----:B------:R-:W-:-:S02]  /*12f50*/  UMOV UR10, UR24 ;  /* 0x00000018000a7c82 */ /* 0x000fc40008000000 */
[----:B------:R1:W-:Y:S02]  /*12f60*/  UTMALDG.4D [UR8], [UR4], desc[UR6] ;  /* 0x00000608040075b4 */ /* 0x0003e40008019000 */
[----:B-1----:R-:W-:Y:S01]  /*12f70*/  UMOV UR8, UR15 ;  /* 0x0000000f00087c82 */ /* 0x002fe20008000000 */
[----:B------:R-:W-:Y:S01]  /*12f80*/  UMOV UR10, UR25 ;  /* 0x00000019000a7c82 */ /* 0x000fe20008000000 */
[----:B------:R-:W-:Y:S01]  /*12f90*/  UMOV UR15, 0xa0 ;  /* 0x000000a0000f7882 */ /* 0x000fe20000000000 */
        /* <DEDUP_REMOVED lines=9> */
.L_x_106:
[----:B------:R-:W-:Y:S05]  /*13030*/  BSYNC B1 ;  /* 0x0000000000017941 */ /* 0x000fea0003800000 */
.L_x_105:
        /* <DEDUP_REMOVED lines=10> */
.L_x_111:
[----:B------:R-:W-:Y:S05]  /*130e0*/  BSYNC B1 ;  /* 0x0000000000017941 */ /* 0x000fea0003800000 */
.L_x_110:
[----:B------:R-:W-:Y:S01]  /*130f0*/  BSSY B1, `(.L_x_113) ;  /* 0x0000046000017945 */ /* 0x000fe20003800000 */
[----:B------:R-:W-:-:S03]  /*13100*/  MOV R9, RZ ;  /* 0x000000ff00097202 */ /* 0x000fc60000000f00 */
[----:B------:R-:W-:Y:S05]  /*13110*/  @!P3 BRA `(.L_x_114) ;  /* 0x00000004000cb947 */ /* 0x000fea0003800000 */
[----:B-1----:R-:W1:Y:S01]  /*13120*/  S2R R8, SR_CgaCtaId ;  /* 0x0000000000087919 */ /* 0x002e620000008800 */
[----:B------:R-:W-:-:S04]  /*13130*/  MOV R5, 0x400 ;  /* 0x0000040000057802 */ /* 0x000fc80000000f00 */
[----:B-1----:R-:W-:Y:S02]  /*13140*/  LEA R5, R8, R5, 0x18 ;  /* 0x0000000508057211 */ /* 0x002fe400078ec0ff */
[----:B------:R-:W-:Y:S02]  /*13150*/  SHF.L.U32 R8, R4, 0x1f, RZ ;  /* 0x0000001f04087819 */ /* 0x000fe400000006ff */
[----:B------:R-:W-:-:S04]  /*13160*/  LEA R7, R0, R5, 0x3 ;  /* 0x0000000500077211 */ /* 0x000fc800078e18ff */
[----:B------:R-:W1:Y:S02]  /*13170*/  SYNCS.PHASECHK.TRANS64.TRYWAIT P3, [R7+URZ+0x58428], R8 ;  /* 0x05842808070075a7 */ /* 0x000e64000806017f */
[----:B-1----:R-:W-:Y:S05]  /*13180*/  @!P3 BRA `(.L_x_115) ;  /* 0x0000001000ecb947 */ /* 0x002fea0003800000 */
.L_x_148:
[----:B------:R-:W-:Y:S01]  /*13190*/  UPRMT UR4, UR20, 0x9910, URZ ;  /* 0x0000991014047896 */ /* 0x000fe2000800003f */
[----:B-1----:R-:W-:-:S03]  /*131a0*/  @P2 IMAD.MOV.U32 R8, RZ, RZ, 0xe000 ;  /* 0x0000e000ff082424 */ /* 0x002fc600078e00ff */
[----:B------:R-:W-:Y:S01]  /*131b0*/  UISETP.NE.AND UP0, UPT, UR4, 0x2, UPT ;  /* 0x000000020400788c */ /* 0x000fe2000bf05270 */
[----:B------:R1:W-:Y:S05]  /*131c0*/  @P2 SYNCS.ARRIVE.TRANS64 RZ, [R7+URZ+0x58400], R8 ;  /* 0x0584000807ff29a7 */ /* 0x0003ea000800003f */
[----:B------:R-:W-:-:S13]  /*131d0*/  PLOP3.LUT P3, PT, PT, PT, UP0, 0x80, 0x0 ;  /* 0x000000000000781c */ /* 0x000fda0003f6f008 */
[----:B-1----:R-:W-:Y:S05]  /*131e0*/  @P3 BRA `(.L_x_116) ;  /* 0x0000000000043947 */ /* 0x002fea0003800000 */
[----:B------:R-:W-:Y:S01]  /*131f0*/  BPT.TRAP 0x1 ;  /* 0x000000040000795c */ /* 0x000fe20000300000 */
.L_x_116:
[----:B------:R-:W-:Y:S05]  /*13200*/  @P0 BRA `(.L_x_117) ;  /* 0x0000000000040947 */ /* 0x000fea0003800000 */
[----:B------:R-:W-:Y:S01]  /*13210*/  BPT.TRAP 0x1 ;  /* 0x000000040000795c */ /* 0x000fe20000300000 */
.L_x_117:
        /* <DEDUP_REMOVED lines=16> */
[----:B------:R-:W-:Y:S01]  /*13320*/  UMOV UR25, 0x80 ;  /* 0x0000008000197882 */ /* 0x000fe20000000000 */
[----:B------:R-:W-:Y:S01]  /*13330*/  MOV R9, 0x1 ;  /* 0x0000000100097802 */ /* 0x000fe20000000f00 */
[----:B------:R-:W-:Y:S01]  /*13340*/  UIADD3 UR8, UR14, 0xe000, URZ ;  /* 0x0000e0000e087890 */ /* 0x000fe2000fffe03f */
[----:B------:R-:W-:Y:S01]  /*13350*/  ISETP.NE.AND P3, PT, R0, 0x5, PT ;  /* 0x000000050000780c */ /* 0x000fe20003f65270 */
[----:B------:R-:W-:-:S02]  /*13360*/  UIADD3 UR15, UR14, 0x10000, URZ ;  /* 0x000100000e0f7890 */ /* 0x000fc4000fffe03f */
        /* <DEDUP_REMOVED lines=30> */
.L_x_114:
[----:B------:R-:W-:Y:S05]  /*13550*/  BSYNC B1 ;  /* 0x0000000000017941 */ /* 0x000fea0003800000 */
.L_x_113:
[----:B------:R-:W-:Y:S01]  /*13560*/  ISETP.GE.AND P3, PT, R6, 0x2, PT ;  /* 0x000000020600780c */ /* 0x000fe20003f66270 */
[----:B------:R-:W-:-:S12]  /*13570*/  BSSY B1, `(.L_x_118) ;  /* 0x0000094000017945 */ /* 0x000fd80003800000 */
[----:B------:R-:W-:Y:S05]  /*13580*/  @!P3 BRA `(.L_x_119) ;  /* 0x000000080048b947 */ /* 0x000fea0003800000 */
[----:B------:R-:W-:-:S07]  /*13590*/  SHF.L.U32 R6, R6, 0x1, RZ ;  /* 0x0000000106067819 */ /* 0x000fce00000006ff */
.L_x_130:
[----:B------:R-:W-:Y:S04]  /*135a0*/  BSSY B2, `(.L_x_120) ;  /* 0x0000045000027945 */ /* 0x000fe80003800000 */
        /* <DEDUP_REMOVED lines=8> */
.L_x_149:
[----:B------:R-:W-:Y:S01]  /*13630*/  UPRMT UR4, UR20, 0x9910, URZ ;  /* 0x0000991014047896 */ /* 0x000fe2000800003f */
[----:B-1----:R-:W-:-:S03]  /*13640*/  @P2 MOV R8, 0xe000 ;  /* 0x0000e00000082802 */ /* 0x002fc60000000f00 */
[----:B------:R-:W-:Y:S01]  /*13650*/  UISETP.NE.AND UP0, UPT, UR4, 0x2, UPT ;  /* 0x000000020400788c */ /* 0x000fe2000bf05270 */
[----:B------:R1:W-:Y:S05]  /*13660*/  @P2 SYNCS.ARRIVE.TRANS64 RZ, [R7+URZ+0x58400], R8 ;  /* 0x0584000807ff29a7 */ /* 0x0003ea000800003f */
[----:B------:R-:W-:-:S13]  /*13670*/  PLOP3.LUT P3, PT, PT, PT, UP0, 0x80, 0x0 ;  /* 0x000000000000781c */ /* 0x000fda0003f6f008 */
[----:B-1----:R-:W-:Y:S05]  /*13680*/  @P3 BRA `(.L_x_123) ;  /* 0x0000000000043947 */ /* 0x002fea0003800000 */
[----:B------:R-:W-:Y:S01]  /*13690*/  BPT.TRAP 0x1 ;  /* 0x000000040000795c */ /* 0x000fe20000300000 */
.L_x_123:
[----:B------:R-:W-:Y:S05]  /*136a0*/  @P0 BRA `(.L_x_124) ;  /* 0x0000000000040947 */ /* 0x000fea0003800000 */
[----:B------:R-:W-:Y:S01]  /*136b0*/  BPT.TRAP 0x1 ;  /* 0x000000040000795c */ /* 0x000fe20000300000 */
.L_x_124:
        /* <DEDUP_REMOVED lines=9> */
[----:B------:R-:W-:Y:S01]  /*13750*/  R2UR UR13, R2 ;  /* 0x00000000020d72ca */ /* 0x000fe200000e0000 */
[----:B------:R-:W-:Y:S01]  /*13760*/  UMOV UR7, 0x10000000 ;  /* 0x1000000000077882 */ /* 0x000fe20000000000 */
[----:B------:R-:W-:Y:S01]  /*13770*/  UMOV UR18, 0x20 ;  /* 0x0000002000127882 */ /* 0x000fe20000000000 */
[----:B------:R-:W-:Y:S01]  /*13780*/  UMOV UR22, 0x40 ;  /* 0x0000004000167882 */ /* 0x000fe20000000000 */
[----:B------:R-:W-:Y:S01]  /*13790*/  UMOV UR24, 0x60 ;  /* 0x0000006000187882 */ /* 0x000fe20000000000 */
[----:B------:R-:W-:Y:S01]  /*137a0*/  UIADD3 UR9, UR9, 0x58400, URZ ;  /* 0x0005840009097890 */ /* 0x000fe2000fffe03f */
[----:B------:R-:W-:Y:S01]  /*137b0*/  VIADD R0, R0, 0x1 ;  /* 0x0000000100007836 */ /* 0x000fe20000000000 */
[----:B------:R-:W-:-:S02]  /*137c0*/  USHF.L.U32 UR11, UR11, 0x7, URZ ;  /* 0x000000070b0b7899 */ /* 0x000fc4000800063f */
[----:B------:R-:W-:Y:S02]  /*137d0*/  UIADD3 UR8, UR14, 0xe000, URZ ;  /* 0x0000e0000e087890 */ /* 0x000fe4000fffe03f */
[----:B------:R-:W-:Y:S01]  /*137e0*/  UIADD3 UR15, UR14, 0x10000, URZ ;  /* 0x000100000e0f7890 */ /* 0x000fe2000fffe03f */
[C---:B------:R-:W-:Y:S01]  /*137f0*/  ISETP.NE.AND P3, PT, R0.reuse, 0x5, PT ;  /* 0x000000050000780c */ /* 0x040fe20003f65270 */
[----:B------:R-:W-:Y:S02]  /*13800*/  UIADD3 UR19, UR14, 0x12000, URZ ;  /* 0x000120000e137890 */ /* 0x000fe4000fffe03f */
[----:B------:R-:W-:Y:S01]  /*13810*/  UIADD3 UR23, UR14, 0x14000, URZ ;  /* 0x000140000e177890 */ /* 0x000fe2000fffe03f */
[----:B------:R-:W-:Y:S01]  /*13820*/  SEL R5, RZ, 0x1, P3 ;  /* 0x00000001ff057807 */ /* 0x000fe20001800000 */
[----:B------:R-:W-:Y:S01]  /*13830*/  UMOV UR25, 0x80 ;  /* 0x0000008000197882 */ /* 0x000fe20000000000 */
[----:B------:R1:W-:Y:S01]  /*13840*/  UTMALDG.4D [UR8], [UR4], desc[UR6] ;  /* 0x00000608040075b4 */ /* 0x0003e20008019000 */
[----:B------:R-:W-:-:S02]  /*13850*/  SEL R0, R0, RZ, P3 ;  /* 0x000000ff00007207 */ /* 0x000fc40001800000 */
        /* <DEDUP_REMOVED lines=25> */
.L_x_121:
[----:B------:R-:W-:Y:S05]  /*139f0*/  BSYNC B2 ;  /* 0x0000000000027941 */ /* 0x000fea0003800000 */
.L_x_120:
[----:B------:R-:W-:Y:S01]  /*13a00*/  ISETP.LT.OR P3, PT, R6, 0x4, !P6 ;  /* 0x000000040600780c */ /* 0x000fe20007761670 */
[----:B------:R-:W-:-:S12]  /*13a10*/  BSSY B2, `(.L_x_125) ;  /* 0x0000046000027945 */ /* 0x000fd80003800000 */
[----:B------:R-:W-:Y:S05]  /*13a20*/  @P3 BRA `(.L_x_126) ;  /* 0x0000000400103947 */ /* 0x000fea0003800000 */
[----:B-1----:R-:W1:Y:S01]  /*13a30*/  S2R R8, SR_CgaCtaId ;  /* 0x0000000000087919 */ /* 0x002e620000008800 */
[----:B------:R-:W-:-:S04]  /*13a40*/  MOV R5, 0x400 ;  /* 0x0000040000057802 */ /* 0x000fc80000000f00 */
[----:B-1----:R-:W-:Y:S02]  /*13a50*/  LEA R5, R8, R5, 0x18 ;  /* 0x0000000508057211 */ /* 0x002fe400078ec0ff */
[----:B------:R-:W-:Y:S02]  /*13a60*/  SHF.L.U32 R8, R4, 0x1f, RZ ;  /* 0x0000001f04087819 */ /* 0x000fe400000006ff */
[----:B------:R-:W-:-:S04]  /*13a70*/  LEA R7, R0, R5, 0x3 ;  /* 0x0000000500077211 */ /* 0x000fc800078e18ff */
[----:B------:R-:W1:Y:S02]  /*13a80*/  SYNCS.PHASECHK.TRANS64.TRYWAIT P3, [R7+URZ+0x58428], R8 ;  /* 0x05842808070075a7 */ /* 0x000e64000806017f */
[----:B-1----:R-:W-:Y:S05]  /*13a90*/  @!P3 BRA `(.L_x_127) ;  /* 0x0000000800d0b947 */ /* 0x002fea0003800000 */
.L_x_150:
[----:B------:R-:W-:Y:S01]  /*13aa0*/  UPRMT UR4, UR20, 0x9910, URZ ;  /* 0x0000991014047896 */ /* 0x000fe2000800003f */
[----:B-1----:R-:W-:-:S03]  /*13ab0*/  @P1 MOV R8, 0xe000 ;  /* 0x0000e00000081802 */ /* 0x002fc60000000f00 */
[----:B------:R-:W-:Y:S01]  /*13ac0*/  UISETP.NE.AND UP0, UPT, UR4, 0x2, UPT ;  /* 0x000000020400788c */ /* 0x000fe2000bf05270 */
[----:B------:R1:W-:Y:S05]  /*13ad0*/  @P1 SYNCS.ARRIVE.TRANS64 RZ, [R7+URZ+0x58400], R8 ;  /* 0x0584000807ff19a7 */ /* 0x0003ea000800003f */
[----:B------:R-:W-:-:S13]  /*13ae0*/  PLOP3.LUT P3, PT, PT, PT, UP0, 0x80, 0x0 ;  /* 0x000000000000781c */ /* 0x000fda0003f6f008 */
[----:B-1----:R-:W-:Y:S05]  /*13af0*/  @P3 BRA `(.L_x_128) ;  /* 0x0000000000043947 */ /* 0x002fea0003800000 */
[----:B------:R-:W-:Y:S01]  /*13b00*/  BPT.TRAP 0x1 ;  /* 0x000000040000795c */ /* 0x000fe20000300000 */
.L_x_128:
[----:B------:R-:W-:Y:S05]  /*13b10*/  @P0 BRA `(.L_x_129) ;  /* 0x0000000000040947 */ /* 0x000fea0003800000 */
[----:B------:R-:W-:Y:S01]  /*13b20*/  BPT.TRAP 0x1 ;  /* 0x000000040000795c */ /* 0x000fe20000300000 */
.L_x_129:
        /* <DEDUP_REMOVED lines=15> */
[----:B------:R-:W-:Y:S01]  /*13c20*/  IADD3 R0, R0, 0x1, RZ ;  /* 0x0000000100007810 */ /* 0x000fe20007ffe0ff */
[----:B------:R-:W-:Y:S01]  /*13c30*/  USHF.L.U32 UR11, UR11, 0x7, URZ ;  /* 0x000000070b0b7899 */ /* 0x000fe2000800063f */
[----:B------:R-:W-:Y:S01]  /*13c40*/  IADD3 R9, R9, 0x1, RZ ;  /* 0x0000000109097810 */ /* 0x000fe20007ffe0ff */
[----:B------:R-:W-:Y:S01]  /*13c50*/  UIADD3 UR8, UR14, 0xe000, URZ ;  /* 0x0000e0000e087890 */ /* 0x000fe2000fffe03f */
[----:B------:R-:W-:Y:S01]  /*13c60*/  ISETP.NE.AND P3, PT, R0, 0x5, PT ;  /* 0x000000050000780c */ /* 0x000fe20003f65270 */
[----:B------:R-:W-:-:S02]  /*13c70*/  UIADD3 UR15, UR14, 0x10000, URZ ;  /* 0x000100000e0f7890 */ /* 0x000fc4000fffe03f */
[----:B------:R-:W-:Y:S01]  /*13c80*/  UIADD3 UR19, UR14, 0x12000, URZ ;  /* 0x000120000e137890 */ /* 0x000fe2000fffe03f */
[----:B------:R-:W-:Y:S01]  /*13c90*/  SEL R5, RZ, 0x1, P3 ;  /* 0x00000001ff057807 */ /* 0x000fe20001800000 */
[----:B------:R-:W-:Y:S01]  /*13ca0*/  UIADD3 UR23, UR14, 0x14000, URZ ;  /* 0x000140000e177890 */ /* 0x000fe2000fffe03f */
[----:B------:R-:W-:Y:S01]  /*13cb0*/  SEL R0, R0, RZ, P3 ;  /* 0x000000ff00007207 */ /* 0x000fe20001800000 */
[----:B------:R-:W-:Y:S01]  /*13cc0*/  UMOV UR25, 0x80 ;  /* 0x0000008000197882 */ /* 0x000fe20000000000 */
        /* <DEDUP_REMOVED lines=26> */
.L_x_126:
[----:B------:R-:W-:Y:S05]  /*13e70*/  BSYNC B2 ;  /* 0x0000000000027941 */ /* 0x000fea0003800000 */
.L_x_125:
[C---:B------:R-:W-:Y:S02]  /*13e80*/  ISETP.GT.AND P3, PT, R6.reuse, 0x4, PT ;  /* 0x000000040600780c */ /* 0x040fe40003f64270 */
[----:B------:R-:W-:-:S11]  /*13e90*/  IADD3 R6, R6, -0x2, RZ ;  /* 0xfffffffe06067810 */ /* 0x000fd60007ffe0ff */
[----:B------:R-:W-:Y:S05]  /*13ea0*/  @P3 BRA `(.L_x_130) ;  /* 0xfffffff400bc3947 */ /* 0x000fea000383ffff */
.L_x_119:
[----:B------:R-:W-:Y:S05]  /*13eb0*/  BSYNC B1 ;  /* 0x0000000000017941 */ /* 0x000fea0003800000 */
.L_x_118:
[----:B------:R-:W-:Y:S01]  /*13ec0*/  VIADD R19, R19, UR21 ;  /* 0x0000001513137c36 */ /* 0x000fe20008000000 */
[----:B------:R-:W-:Y:S01]  /*13ed0*/  ULDC UR4, c[0x0][0xa00] ;  /* 0x0002800000047ab9 */ /* 0x000fe20000000800 */
[----:B-1----:R-:W-:-:S03]  /*13ee0*/  PRMT R5, RZ, 0x7610, R5 ;  /* 0x00007610ff057816 */ /* 0x002fc60000000005 */
[----:B------:R-:W-:-:S13]  /*13ef0*/  ISETP.GE.AND P3, PT, R19, UR4, PT ;  /* 0x0000000413007c0c */ /* 0x000fda000bf66270 */
[----:B------:R-:W-:Y:S05]  /*13f00*/  @!P3 BRA `(.L_x_131) ;  /* 0xffffffe8009cb947 */ /* 0x000fea000383ffff */
[----:B------:R-:W-:Y:S05]  /*13f10*/  BSYNC B0 ;  /* 0x0000000000007941 */ /* 0x000fea0003800000 */
.L_x_103:
[----:B------:R-:W-:Y:S05]  /*13f20*/  EXIT ;  /* 0x000000000000794d */ /* 0x000fea0003800000 */
.L_x_17:
[----:B-1----:R-:W-:-:S04]  /*13f30*/  MOV R3, UR4 ;  /* 0x0000000400037c02 */ /* 0x002fc80008000f00 */
[----:B------:R1:W2:Y:S03]  /*13f40*/  SYNCS.PHASECHK.TRANS64.TRYWAIT P1, [R3+URZ+0x58450], R0 ;  /* 0x05845000030075a7 */ /* 0x0002a6000802017f */
[----:B--2---:R-:W-:Y:S05]  /*13f50*/  @!P1 NANOSLEEP.SYNCS 0x989680 ;  /* 0x009896800000995d */ /* 0x004fea0003900000 */
[----:B------:R-:W2:Y:S02]  /*13f60*/  @!P1 SYNCS.PHASECHK.TRANS64 P1, [R3+URZ+0x58450], R0 ;  /* 0x05845000030095a7 */ /* 0x000ea4000802007f */
[----:B--2---:R-:W-:Y:S05]  /*13f70*/  @!P1 BRA `(.L_x_17) ;  /* 0xfffffffc00ec9947 */ /* 0x004fea000383ffff */
[----:B------:R-:W-:Y:S05]  /*13f80*/  BRA `(.L_x_132) ;  /* 0xfffffed4009c7947 */ /* 0x000fea000383ffff */
.L_x_19:
[----:B-1----:R-:W-:-:S04]  /*13f90*/  MOV R5, UR48 ;  /* 0x0000003000057c02 */ /* 0x002fc80008000f00 */
[----:B------:R1:W2:Y:S03]  /*13fa0*/  SYNCS.PHASECHK.TRANS64.TRYWAIT P1, [R5+URZ+0x58400], R0 ;  /* 0x05840000050075a7 */ /* 0x0002a6000802017f */
[----:B--2---:R-:W-:Y:S05]  /*13fb0*/  @!P1 NANOSLEEP.SYNCS 0x989680 ;  /* 0x009896800000995d */ /* 0x004fea0003900000 */
[----:B------:R-:W2:Y:S02]  /*13fc0*/  @!P1 SYNCS.PHASECHK.TRANS64 P1, [R5+URZ+0x58400], R0 ;  /* 0x05840000050095a7 */ /* 0x000ea4000802007f */
[----:B--2---:R-:W-:Y:S05]  /*13fd0*/  @!P1 BRA `(.L_x_19) ;  /* 0xfffffffc00ec9947 */ /* 0x004fea000383ffff */
[----:B------:R-:W-:Y:S05]  /*13fe0*/  BRA `(.L_x_133) ;  /* 0xfffffed400bc7947 */ /* 0x000fea000383ffff */
.L_x_20:
[----:B------:R-:W-:-:S13]  /*13ff0*/  R2UR UR4, R13 ;  /* 0x000000000d0472ca */ /* 0x000fda00000e0000 */
[----:B-1----:R-:W-:-:S04]  /*14000*/  MOV R0, UR4 ;  /* 0x0000000400007c02 */ /* 0x002fc80008000f00 */
[----:B------:R1:W2:Y:S03]  /*14010*/  SYNCS.PHASECHK.TRANS64.TRYWAIT P1, [R0+URZ+-0x8], R3 ;  /* 0xfffff803000075a7 */ /* 0x0002a6000802017f */
[----:B--2---:R-:W-:Y:S05]  /*14020*/  @!P1 NANOSLEEP.SYNCS 0x989680 ;  /* 0x009896800000995d */ /* 0x004fea0003900000 */
[----:B------:R-:W2:Y:S02]  /*14030*/  @!P1 SYNCS.PHASECHK.TRANS64 P1, [R0+URZ+-0x8], R3 ;  /* 0xfffff803000095a7 */ /* 0x000ea4000802007f */
[----:B--2---:R-:W-:Y:S05]  /*14040*/  @!P1 BRA `(.L_x_20) ;  /* 0xfffffffc00e89947 */ /* 0x004fea000383ffff */
[----:B------:R-:W-:Y:S05]  /*14050*/  BRA `(.L_x_134) ;  /* 0xfffffed400ac7947 */ /* 0x000fea000383ffff */
.L_x_22:
[----:B-1----:R-:W-:-:S04]  /*14060*/  MOV R15, UR5 ;  /* 0x00000005000f7c02 */ /* 0x002fc80008000f00 */
[----:B------:R1:W2:Y:S03]  /*14070*/  SYNCS.PHASECHK.TRANS64.TRYWAIT P1, [R15+URZ+0x58400], R0 ;  /* 0x058400000f0075a7 */ /* 0x0002a6000802017f */
[----:B--2---:R-:W-:Y:S05]  /*14080*/  @!P1 NANOSLEEP.SYNCS 0x989680 ;  /* 0x009896800000995d */ /* 0x004fea0003900000 */
[----:B------:R-:W2:Y:S02]  /*14090*/  @!P1 SYNCS.PHASECHK.TRANS64 P1, [R15+URZ+0x58400], R0 ;  /* 0x058400000f0095a7 */ /* 0x000ea4000802007f */
[----:B--2---:R-:W-:Y:S05]  /*140a0*/  @!P1 BRA `(.L_x_22) ;  /* 0xfffffffc00ec9947 */ /* 0x004fea000383ffff */
[----:B------:R-:W-:Y:S05]  /*140b0*/  BRA `(.L_x_135) ;  /* 0xffffff0400707947 */ /* 0x000fea000383ffff */
.L_x_27:
[----:B-1----:R-:W-:-:S04]  /*140c0*/  MOV R12, UR6 ;  /* 0x00000006000c7c02 */ /* 0x002fc80008000f00 */
[----:B------:R1:W2:Y:S03]  /*140d0*/  SYNCS.PHASECHK.TRANS64.TRYWAIT P2, [R12+URZ+0x58400], R5 ;  /* 0x058400050c0075a7 */ /* 0x0002a6000804017f */
[----:B--2---:R-:W-:Y:S05]  /*140e0*/  @!P2 NANOSLEEP.SYNCS 0x989680 ;  /* 0x009896800000a95d */ /* 0x004fea0003900000 */
[----:B------:R-:W2:Y:S02]  /*140f0*/  @!P2 SYNCS.PHASECHK.TRANS64 P2, [R12+URZ+0x58400], R5 ;  /* 0x058400050c00a5a7 */ /* 0x000ea4000804007f */
[----:B--2---:R-:W-:Y:S05]  /*14100*/  @!P2 BRA `(.L_x_27) ;  /* 0xfffffffc00eca947 */ /* 0x004fea000383ffff */
[----:B------:R-:W-:Y:S05]  /*14110*/  BRA `(.L_x_136) ;  /* 0xffffff1800f47947 */ /* 0x000fea000383ffff */
.L_x_31:
[----:B-1----:R-:W-:-:S04]  /*14120*/  IMAD.U32 R56, RZ, RZ, UR10 ;  /* 0x0000000aff387e24 */ /* 0x002fc8000f8e00ff */
[----:B------:R1:W2:Y:S03]  /*14130*/  SYNCS.PHASECHK.TRANS64.TRYWAIT P2, [R56+URZ+0x58400], R77 ;  /* 0x0584004d380075a7 */ /* 0x0002a6000804017f */
[----:B--2---:R-:W-:Y:S05]  /*14140*/  @!P2 NANOSLEEP.SYNCS 0x989680 ;  /* 0x009896800000a95d */ /* 0x004fea0003900000 */
[----:B------:R-:W2:Y:S02]  /*14150*/  @!P2 SYNCS.PHASECHK.TRANS64 P2, [R56+URZ+0x58400], R77 ;  /* 0x0584004d3800a5a7 */ /* 0x000ea4000804007f */
[----:B--2---:R-:W-:Y:S05]  /*14160*/  @!P2 BRA `(.L_x_31) ;  /* 0xfffffffc00eca947 */ /* 0x004fea000383ffff */
[----:B------:R-:W-:Y:S05]  /*14170*/  BRA `(.L_x_30) ;  /* 0xffffff4800007947 */ /* 0x000fea000383ffff */
.L_x_39:
[----:B--2---:R-:W-:-:S04]  /*14180*/  MOV R12, UR6 ;  /* 0x00000006000c7c02 */ /* 0x004fc80008000f00 */
[----:B------:R2:W3:Y:S03]  /*14190*/  SYNCS.PHASECHK.TRANS64.TRYWAIT P2, [R12+URZ+0x58400], R5 ;  /* 0x058400050c0075a7 */ /* 0x0004e6000804017f */
[----:B---3--:R-:W-:Y:S05]  /*141a0*/  @!P2 NANOSLEEP.SYNCS 0x989680 ;  /* 0x009896800000a95d */ /* 0x008fea0003900000 */
[----:B------:R-:W3:Y:S02]  /*141b0*/  @!P2 SYNCS.PHASECHK.TRANS64 P2, [R12+URZ+0x58400], R5 ;  /* 0x058400050c00a5a7 */ /* 0x000ee4000804007f */
[----:B---3--:R-:W-:Y:S05]  /*141c0*/  @!P2 BRA `(.L_x_39) ;  /* 0xfffffffc00eca947 */ /* 0x008fea000383ffff */
[----:B------:R-:W-:Y:S05]  /*141d0*/  BRA `(.L_x_137) ;  /* 0xffffff5c00b87947 */ /* 0x000fea000383ffff */
.L_x_43:
[----:B-1----:R-:W-:-:S04]  /*141e0*/  MOV R21, UR10 ;  /* 0x0000000a00157c02 */ /* 0x002fc80008000f00 */
[----:B------:R1:W2:Y:S03]  /*141f0*/  SYNCS.PHASECHK.TRANS64.TRYWAIT P2, [R21+URZ+0x58400], R56 ;  /* 0x05840038150075a7 */ /* 0x0002a6000804017f */
[----:B--2---:R-:W-:Y:S05]  /*14200*/  @!P2 NANOSLEEP.SYNCS 0x989680 ;  /* 0x009896800000a95d */ /* 0x004fea0003900000 */
[----:B------:R-:W2:Y:S02]  /*14210*/  @!P2 SYNCS.PHASECHK.TRANS64 P2, [R21+URZ+0x58400], R56 ;  /* 0x058400381500a5a7 */ /* 0x000ea4000804007f */
[----:B--2---:R-:W-:Y:S05]  /*14220*/  @!P2 BRA `(.L_x_43) ;  /* 0xfffffffc00eca947 */ /* 0x004fea000383ffff */
[----:B------:R-:W-:Y:S05]  /*14230*/  BRA `(.L_x_42) ;  /* 0xffffff94004c7947 */ /* 0x000fea000383ffff */
.L_x_63:
[----:B------:R-:W-:-:S13]  /*14240*/  R2UR UR4, R13 ;  /* 0x000000000d0472ca */ /* 0x000fda00000e0000 */
[----:B--2---:R-:W-:-:S04]  /*14250*/  MOV R3, UR4 ;  /* 0x0000000400037c02 */ /* 0x004fc80008000f00 */
[----:B------:R2:W3:Y:S03]  /*14260*/  SYNCS.PHASECHK.TRANS64.TRYWAIT P1, [R3+URZ+0x8], R0 ;  /* 0x00000800030075a7 */ /* 0x0004e6000802017f */
[----:B---3--:R-:W-:Y:S05]  /*14270*/  @!P1 NANOSLEEP.SYNCS 0x989680 ;  /* 0x009896800000995d */ /* 0x008fea0003900000 */
[----:B------:R-:W3:Y:S02]  /*14280*/  @!P1 SYNCS.PHASECHK.TRANS64 P1, [R3+URZ+0x8], R0 ;  /* 0x00000800030095a7 */ /* 0x000ee4000802007f */
[----:B---3--:R-:W-:Y:S05]  /*14290*/  @!P1 BRA `(.L_x_63) ;  /* 0xfffffffc00e89947 */ /* 0x008fea000383ffff */
[----:B------:R-:W-:Y:S05]  /*142a0*/  BRA `(.L_x_138) ;  /* 0xffffffb800107947 */ /* 0x000fea000383ffff */
.L_x_88:
[----:B------:R-:W-:Y:S01]  /*142b0*/  BSSY B1, `(.L_x_139) ;  /* 0x0000006000017945 */ /* 0x000fe20003800000 */
[----:B------:R-:W-:-:S07]  /*142c0*/  MOV R15, 0xffffffff ;  /* 0xffffffff000f7802 */ /* 0x000fce0000000f00 */
[----:B------:R-:W-:Y:S05]  /*142d0*/  WARPSYNC.COLLECTIVE R15, `(.L_x_140) ;  /* 0x000000000f0c7348 */ /* 0x000fea0003c00000 */
[----:B------:R-:W-:Y:S02]  /*142e0*/  ELECT P6, UR62, PT ;  /* 0x00000000003e782f */ /* 0x000fe400038c0000 */
[----:B------:R-:W-:Y:S01]  /*142f0*/  MOV R14, UR62 ;  /* 0x0000003e000e7c02 */ /* 0x000fe20008000f00 */
[----:B------:R-:W-:Y:S10]  /*14300*/  ENDCOLLECTIVE ;  /* 0x000000000000791b */ /* 0x000ff40003800000 */
.L_x_140:
[----:B------:R-:W-:Y:S05]  /*14310*/  BSYNC B1 ;  /* 0x0000000000017941 */ /* 0x000fea0003800000 */
.L_x_139:
[----:B------:R-:W-:Y:S05]  /*14320*/  BRA `(.L_x_141) ;  /* 0xffffffd800c87947 */ /* 0x000fea000383ffff */
.L_x_91:
[----:B-1----:R1:W2:Y:S02]  /*14330*/  SYNCS.PHASECHK.TRANS64.TRYWAIT P2, [R7+URZ+0x58460], R6 ;  /* 0x05846006070075a7 */ /* 0x0022a4000804017f */
[----:B--2---:R-:W-:Y:S05]  /*14340*/  @!P2 NANOSLEEP.SYNCS 0x989680 ;  /* 0x009896800000a95d */ /* 0x004fea0003900000 */
[----:B------:R-:W2:Y:S02]  /*14350*/  @!P2 SYNCS.PHASECHK.TRANS64 P2, [R7+URZ+0x58460], R6 ;  /* 0x058460060700a5a7 */ /* 0x000ea4000804007f */
[----:B--2---:R-:W-:Y:S05]  /*14360*/  @!P2 BRA `(.L_x_91) ;  /* 0xfffffffc00f0a947 */ /* 0x004fea000383ffff */
[----:B------:R-:W-:Y:S05]  /*14370*/  BRA `(.L_x_142) ;  /* 0xffffffd800e87947 */ /* 0x000fea000383ffff */
.L_x_96:
[----:B-1----:R1:W2:Y:S02]  /*14380*/  SYNCS.PHASECHK.TRANS64.TRYWAIT P2, [R7+URZ+0x584b0], R4 ;  /* 0x0584b004070075a7 */ /* 0x0022a4000804017f */
[----:B--2---:R-:W-:Y:S05]  /*14390*/  @!P2 NANOSLEEP.SYNCS 0x989680 ;  /* 0x009896800000a95d */ /* 0x004fea0003900000 */
[----:B------:R-:W2:Y:S02]  /*143a0*/  @!P2 SYNCS.PHASECHK.TRANS64 P2, [R7+URZ+0x584b0], R4 ;  /* 0x0584b0040700a5a7 */ /* 0x000ea4000804007f */
[----:B--2---:R-:W-:Y:S05]  /*143b0*/  @!P2 BRA `(.L_x_96) ;  /* 0xfffffffc00f0a947 */ /* 0x004fea000383ffff */
[----:B------:R-:W-:Y:S05]  /*143c0*/  BRA `(.L_x_95) ;  /* 0xffffffdc00f47947 */ /* 0x000fea000383ffff */
.L_x_99:
[----:B-1----:R1:W2:Y:S02]  /*143d0*/  SYNCS.PHASECHK.TRANS64.TRYWAIT P2, [R4+URZ+0x58460], R9 ;  /* 0x05846009040075a7 */ /* 0x0022a4000804017f */
[----:B--2---:R-:W-:Y:S05]  /*143e0*/  @!P2 NANOSLEEP.SYNCS 0x989680 ;  /* 0x009896800000a95d */ /* 0x004fea0003900000 */
[----:B------:R-:W2:Y:S02]  /*143f0*/  @!P2 SYNCS.PHASECHK.TRANS64 P2, [R4+URZ+0x58460], R9 ;  /* 0x058460090400a5a7 */ /* 0x000ea4000804007f */
[----:B--2---:R-:W-:Y:S05]  /*14400*/  @!P2 BRA `(.L_x_99) ;  /* 0xfffffffc00f0a947 */ /* 0x004fea000383ffff */
[----:B------:R-:W-:Y:S05]  /*14410*/  BRA `(.L_x_143) ;  /* 0xffffffe000087947 */ /* 0x000fea000383ffff */
.L_x_104:
[----:B------:R-:W-:Y:S01]  /*14420*/  BSSY B1, `(.L_x_144) ;  /* 0x0000006000017945 */ /* 0x000fe20003800000 */
[----:B------:R-:W-:-:S07]  /*14430*/  MOV R15, 0xffffffff ;  /* 0xffffffff000f7802 */ /* 0x000fce0000000f00 */
[----:B------:R-:W-:Y:S05]  /*14440*/  WARPSYNC.COLLECTIVE R15, `(.L_x_145) ;  /* 0x000000000f0c7348 */ /* 0x000fea0003c00000 */
[----:B------:R-:W-:Y:S02]  /*14450*/  ELECT P6, UR62, PT ;  /* 0x00000000003e782f */ /* 0x000fe400038c0000 */
[----:B------:R-:W-:Y:S01]  /*14460*/  MOV R14, UR62 ;  /* 0x0000003e000e7c02 */ /* 0x000fe20008000f00 */
[----:B------:R-:W-:Y:S10]  /*14470*/  ENDCOLLECTIVE ;  /* 0x000000000000791b */ /* 0x000ff40003800000 */
.L_x_145:
[----:B------:R-:W-:Y:S05]  /*14480*/  BSYNC B1 ;  /* 0x0000000000017941 */ /* 0x000fea0003800000 */
.L_x_144:
[----:B------:R-:W-:Y:S05]  /*14490*/  BRA `(.L_x_146) ;  /* 0xffffffe400d07947 */ /* 0x000fea000383ffff */
.L_x_107:
[----:B-1----:R1:W2:Y:S02]  /*144a0*/  SYNCS.PHASECHK.TRANS64.TRYWAIT P4, [R8+URZ+0x58428], R7 ;  /* 0x05842807080075a7 */ /* 0x0022a4000808017f */
[----:B--2---:R-:W-:Y:S05]  /*144b0*/  @!P4 NANOSLEEP.SYNCS 0x989680 ;  /* 0x009896800000c95d */ /* 0x004fea0003900000 */
[----:B------:R-:W2:Y:S02]  /*144c0*/  @!P4 SYNCS.PHASECHK.TRANS64 P4, [R8+URZ+0x58428], R7 ;  /* 0x058428070800c5a7 */ /* 0x000ea4000808007f */
[----:B--2---:R-:W-:Y:S05]  /*144d0*/  @!P4 BRA `(.L_x_107) ;  /* 0xfffffffc00f0c947 */ /* 0x004fea000383ffff */
[----:B------:R-:W-:Y:S05]  /*144e0*/  BRA `(.L_x_147) ;  /* 0xffffffe400e47947 */ /* 0x000fea000383ffff */
.L_x_112:
[----:B-1----:R1:W2:Y:S02]  /*144f0*/  SYNCS.PHASECHK.TRANS64.TRYWAIT P4, [R5+URZ+0x584b0], R8 ;  /* 0x0584b008050075a7 */ /* 0x0022a4000808017f */
[----:B--2---:R-:W-:Y:S05]  /*14500*/  @!P4 NANOSLEEP.SYNCS 0x989680 ;  /* 0x009896800000c95d */ /* 0x004fea0003900000 */
[----:B------:R-:W2:Y:S02]  /*14510*/  @!P4 SYNCS.PHASECHK.TRANS64 P4, [R5+URZ+0x584b0], R8 ;  /* 0x0584b0080500c5a7 */ /* 0x000ea4000808007f */
[----:B--2---:R-:W-:Y:S05]  /*14520*/  @!P4 BRA `(.L_x_112) ;  /* 0xfffffffc00f0c947 */ /* 0x004fea000383ffff */
[----:B------:R-:W-:Y:S05]  /*14530*/  BRA `(.L_x_111) ;  /* 0xffffffe800e87947 */ /* 0x000fea000383ffff */
.L_x_115:
[----:B-1----:R1:W2:Y:S02]  /*14540*/  SYNCS.PHASECHK.TRANS64.TRYWAIT P3, [R7+URZ+0x58428], R8 ;  /* 0x05842808070075a7 */ /* 0x0022a4000806017f */
[----:B--2---:R-:W-:Y:S05]  /*14550*/  @!P3 NANOSLEEP.SYNCS 0x989680 ;  /* 0x009896800000b95d */ /* 0x004fea0003900000 */
[----:B------:R-:W2:Y:S02]  /*14560*/  @!P3 SYNCS.PHASECHK.TRANS64 P3, [R7+URZ+0x58428], R8 ;  /* 0x058428080700b5a7 */ /* 0x000ea4000806007f */
[----:B--2---:R-:W-:Y:S05]  /*14570*/  @!P3 BRA `(.L_x_115) ;  /* 0xfffffffc00f0b947 */ /* 0x004fea000383ffff */
[----:B------:R-:W-:Y:S05]  /*14580*/  BRA `(.L_x_148) ;  /* 0xffffffec00007947 */ /* 0x000fea000383ffff */
.L_x_122:
[----:B-1----:R1:W2:Y:S02]  /*14590*/  SYNCS.PHASECHK.TRANS64.TRYWAIT P3, [R7+URZ+0x58428], R8 ;  /* 0x05842808070075a7 */ /* 0x0022a4000806017f */
[----:B--2---:R-:W-:Y:S05]  /*145a0*/  @!P3 NANOSLEEP.SYNCS 0x989680 ;  /* 0x009896800000b95d */ /* 0x004fea0003900000 */
[----:B------:R-:W2:Y:S02]  /*145b0*/  @!P3 SYNCS.PHASECHK.TRANS64 P3, [R7+URZ+0x58428], R8 ;  /* 0x058428080700b5a7 */ /* 0x000ea4000806007f */
[----:B--2---:R-:W-:Y:S05]  /*145c0*/  @!P3 BRA `(.L_x_122) ;  /* 0xfffffffc00f0b947 */ /* 0x004fea000383ffff */
[----:B------:R-:W-:Y:S05]  /*145d0*/  BRA `(.L_x_149) ;  /* 0xfffffff000147947 */ /* 0x000fea000383ffff */
.L_x_127:
[----:B-1----:R1:W2:Y:S02]  /*145e0*/  SYNCS.PHASECHK.TRANS64.TRYWAIT P3, [R7+URZ+0x58428], R8 ;  /* 0x05842808070075a7 */ /* 0x0022a4000806017f */
[----:B--2---:R-:W-:Y:S05]  /*145f0*/  @!P3 NANOSLEEP.SYNCS 0x989680 ;  /* 0x009896800000b95d */ /* 0x004fea0003900000 */
[----:B------:R-:W2:Y:S02]  /*14600*/  @!P3 SYNCS.PHASECHK.TRANS64 P3, [R7+URZ+0x58428], R8 ;  /* 0x058428080700b5a7 */ /* 0x000ea4000806007f */
[----:B--2---:R-:W-:Y:S05]  /*14610*/  @!P3 BRA `(.L_x_127) ;  /* 0xfffffffc00f0b947 */ /* 0x004fea000383ffff */
[----:B------:R-:W-:Y:S05]  /*14620*/  BRA `(.L_x_150) ;  /* 0xfffffff4001c7947 */ /* 0x000fea000383ffff */
        .weak           $__internal_0_$__cuda_sm20_rcp_rn_f32_slowpath
        .type           $__internal_0_$__cuda_sm20_rcp_rn_f32_slowpath,@function
        .size           $__internal_0_$__cuda_sm20_rcp_rn_f32_slowpath,(.L_x_156 - $__internal_0_$__cuda_sm20_rcp_rn_f32_slowpath)
$__internal_0_$__cuda_sm20_rcp_rn_f32_slowpath:
[----:B------:R-:W-:Y:S01]  /*14630*/  IMAD.SHL.U32 R0, R3, 0x2, RZ ;  /* 0x0000000203007824 */ /* 0x000fe200078e00ff */
[----:B------:R-:W-:Y:S04]  /*14640*/  BSSY B2, `(.L_x_151) ;  /* 0x0000030000027945 */ /* 0x000fe80003800000 */
[----:B------:R-:W-:-:S04]  /*14650*/  SHF.R.U32.HI R24, RZ, 0x18, R0 ;  /* 0x00000018ff187819 */ /* 0x000fc80000011600 */
[----:B------:R-:W-:-:S13]  /*14660*/  ISETP.NE.U32.AND P0, PT, R24, RZ, PT ;  /* 0x000000ff1800720c */ /* 0x000fda0003f05070 */
[----:B------:R-:W-:Y:S05]  /*14670*/  @P0 BRA `(.L_x_152) ;  /* 0x0000000000280947 */ /* 0x000fea0003800000 */
[----:B------:R-:W-:-:S04]  /*14680*/  SHF.L.U32 R0, R3, 0x1, RZ ;  /* 0x0000000103007819 */ /* 0x000fc800000006ff */
[----:B------:R-:W-:-:S13]  /*14690*/  ISETP.NE.AND P0, PT, R0, RZ, PT ;  /* 0x000000ff0000720c */ /* 0x000fda0003f05270 */
[----:B------:R-:W-:Y:S01]  /*146a0*/  @P0 FFMA R7, R3, 1.84467440737095516160e+19, RZ ;  /* 0x5f80000003070823 */ /* 0x000fe200000000ff */
[----:B------:R-:W-:Y:S08]  /*146b0*/  @!P0 MUFU.RCP R6, R3 ;  /* 0x0000000300068308 */ /* 0x000ff00000001000 */
[----:B------:R-:W1:Y:S02]  /*146c0*/  @P0 MUFU.RCP R0, R7 ;  /* 0x0000000700000308 */ /* 0x000e640000001000 */
[----:B-1----:R-:W-:-:S04]  /*146d0*/  @P0 FFMA R10, R7, R0, -1 ;  /* 0xbf800000070a0423 */ /* 0x002fc80000000000 */
[----:B------:R-:W-:-:S04]  /*146e0*/  @P0 FADD.FTZ R15, -R10, -RZ ;  /* 0x800000ff0a0f0221 */ /* 0x000fc80000010100 */
[----:B------:R-:W-:-:S04]  /*146f0*/  @P0 FFMA R0, R0, R15, R0 ;  /* 0x0000000f00000223 */ /* 0x000fc80000000000 */
[----:B------:R-:W-:Y:S01]  /*14700*/  @P0 FFMA R6, R0, 1.84467440737095516160e+19, RZ ;  /* 0x5f80000000060823 */ /* 0x000fe200000000ff */
[----:B------:R-:W-:Y:S06]  /*14710*/  BRA `(.L_x_153) ;  /* 0x0000000000887947 */ /* 0x000fec0003800000 */
.L_x_152:
[----:B------:R-:W-:-:S04]  /*14720*/  IADD3 R26, R24, -0xfd, RZ ;  /* 0xffffff03181a7810 */ /* 0x000fc80007ffe0ff */
[----:B------:R-:W-:-:S13]  /*14730*/  ISETP.GT.U32.AND P0, PT, R26, 0x1, PT ;  /* 0x000000011a00780c */ /* 0x000fda0003f04070 */
[----:B------:R-:W-:Y:S05]  /*14740*/  @P0 BRA `(.L_x_154) ;  /* 0x0000000000780947 */ /* 0x000fea0003800000 */
[----:B------:R-:W-:Y:S02]  /*14750*/  LOP3.LUT R0, R3, 0x7fffff, RZ, 0xc0, !PT ;  /* 0x007fffff03007812 */ /* 0x000fe400078ec0ff */
[----:B------:R-:W-:Y:S02]  /*14760*/  MOV R15, 0x3 ;  /* 0x00000003000f7802 */ /* 0x000fe40000000f00 */
[----:B------:R-:W-:Y:S02]  /*14770*/  LOP3.LUT R0, R0, 0x3f800000, RZ, 0xfc, !PT ;  /* 0x3f80000000007812 */ /* 0x000fe400078efcff */
[----:B------:R-:W-:Y:S02]  /*14780*/  SHF.L.U32 R15, R15, R26, RZ ;  /* 0x0000001a0f0f7219 */ /* 0x000fe400000006ff */
[----:B------:R-:W1:Y:S02]  /*14790*/  MUFU.RCP R7, R0 ;  /* 0x0000000000077308 */ /* 0x000e640000001000 */
[----:B-1----:R-:W-:-:S04]  /*147a0*/  FFMA R6, R0, R7, -1 ;  /* 0xbf80000000067423 */ /* 0x002fc80000000007 */
[----:B------:R-:W-:-:S04]  /*147b0*/  FADD.FTZ R6, -R6, -RZ ;  /* 0x800000ff06067221 */ /* 0x000fc80000010100 */
[CCC-:B------:R-:W-:Y:S01]  /*147c0*/  FFMA.RM R10, R7.reuse, R6.reuse, R7.reuse ;  /* 0x00000006070a7223 */ /* 0x1c0fe20000004007 */
[----:B------:R-:W-:-:S04]  /*147d0*/  FFMA.RP R7, R7, R6, R7 ;  /* 0x0000000607077223 */ /* 0x000fc80000008007 */
[C---:B------:R-:W-:Y:S02]  /*147e0*/  LOP3.LUT R6, R10.reuse, 0x7fffff, RZ, 0xc0, !PT ;  /* 0x007fffff0a067812 */ /* 0x040fe400078ec0ff */
[----:B------:R-:W-:Y:S02]  /*147f0*/  FSETP.NEU.FTZ.AND P0, PT, R10, R7, PT ;  /* 0x000000070a00720b */ /* 0x000fe40003f1d000 */
[----:B------:R-:W-:Y:S02]  /*14800*/  LOP3.LUT R6, R6, 0x800000, RZ, 0xfc, !PT ;  /* 0x0080000006067812 */ /* 0x000fe400078efcff */
[----:B------:R-:W-:Y:S02]  /*14810*/  SEL R7, RZ, 0xffffffff, !P0 ;  /* 0xffffffffff077807 */ /* 0x000fe40004000000 */
[----:B------:R-:W-:Y:S02]  /*14820*/  LOP3.LUT R15, R15, R6, RZ, 0xc0, !PT ;  /* 0x000000060f0f7212 */ /* 0x000fe400078ec0ff */
[----:B------:R-:W-:-:S02]  /*14830*/  IADD3 R7, -R7, RZ, RZ ;  /* 0x000000ff07077210 */ /* 0x000fc40007ffe1ff */
[-C--:B------:R-:W-:Y:S02]  /*14840*/  SHF.R.U32.HI R15, RZ, R26.reuse, R15 ;  /* 0x0000001aff0f7219 */ /* 0x080fe4000001160f */
[--C-:B------:R-:W-:Y:S01]  /*14850*/  LOP3.LUT P1, RZ, R7, R26, R6.reuse, 0xf8, !PT ;  /* 0x0000001a07ff7212 */ /* 0x100fe2000782f806 */
[----:B------:R-:W-:Y:S01]  /*14860*/  VIADD R7, R24, 0xffffff04 ;  /* 0xffffff0418077836 */ /* 0x000fe20000000000 */
[C---:B------:R-:W-:Y:S02]  /*14870*/  LOP3.LUT P0, RZ, R15.reuse, 0x1, RZ, 0xc0, !PT ;  /* 0x000000010fff7812 */ /* 0x040fe4000780c0ff */
[----:B------:R-:W-:Y:S02]  /*14880*/  LOP3.LUT P2, RZ, R15, 0x2, RZ, 0xc0, !PT ;  /* 0x000000020fff7812 */ /* 0x000fe4000784c0ff */
[----:B------:R-:W-:Y:S02]  /*14890*/  SHF.R.U32.HI R6, RZ, R7, R6 ;  /* 0x00000007ff067219 */ /* 0x000fe40000011606 */
[----:B------:R-:W-:-:S02]  /*148a0*/  PLOP3.LUT P0, PT, P0, P1, P2, 0xe0, 0x0 ;  /* 0x000000000000781c */ /* 0x000fc40000703c20 */
[----:B------:R-:W-:Y:S02]  /*148b0*/  LOP3.LUT P1, RZ, R3, 0x7fffff, RZ, 0xc0, !PT ;  /* 0x007fffff03ff7812 */ /* 0x000fe4000782c0ff */
[----:B------:R-:W-:-:S04]  /*148c0*/  SEL R0, RZ, 0x1, !P0 ;  /* 0x00000001ff007807 */ /* 0x000fc80004000000 */
[----:B------:R-:W-:-:S04]  /*148d0*/  IADD3 R0, -R0, RZ, RZ ;  /* 0x000000ff00007210 */ /* 0x000fc80007ffe1ff */
[----:B------:R-:W-:-:S13]  /*148e0*/  ISETP.GE.AND P0, PT, R0, RZ, PT ;  /* 0x000000ff0000720c */ /* 0x000fda0003f06270 */
[----:B------:R-:W-:-:S04]  /*148f0*/  @!P0 IADD3 R6, R6, 0x1, RZ ;  /* 0x0000000106068810 */ /* 0x000fc80007ffe0ff */
[----:B------:R-:W-:-:S04]  /*14900*/  @!P1 SHF.L.U32 R6, R6, 0x1, RZ ;  /* 0x0000000106069819 */ /* 0x000fc800000006ff */
[----:B------:R-:W-:Y:S01]  /*14910*/  LOP3.LUT R6, R6, 0x80000000, R3, 0xf8, !PT ;  /* 0x8000000006067812 */ /* 0x000fe200078ef803 */
[----:B------:R-:W-:Y:S06]  /*14920*/  BRA `(.L_x_153) ;  /* 0x0000000000047947 */ /* 0x000fec0003800000 */
.L_x_154:
[----:B------:R1:W2:Y:S02]  /*14930*/  MUFU.RCP R6, R3 ;  /* 0x0000000300067308 */ /* 0x0002a40000001000 */
.L_x_153:
[----:B------:R-:W-:Y:S05]  /*14940*/  BSYNC B2 ;  /* 0x0000000000027941 */ /* 0x000fea0003800000 */
.L_x_151:
[----:B--2---:R-:W-:Y:S02]  /*14950*/  MOV R0, R6 ;  /* 0x0000000600007202 */ /* 0x004fe40000000f00 */
[----:B------:R-:W-:Y:S02]  /*14960*/  MOV R6, R14 ;  /* 0x0000000e00067202 */ /* 0x000fe40000000f00 */
[----:B------:R-:W-:-:S04]  /*14970*/  MOV R7, 0x0 ;  /* 0x0000000000077802 */ /* 0x000fc80000000f00 */
[----:B-1----:R-:W-:Y:S05]  /*14980*/  RET.REL.NODEC R6 `(_ZN7cutlass13device_kernelINS_4fmha6kernel28FmhaKernelTmaWarpSpecializedINS1_10collective30FmhaMainloopTmaWarpSpecializedINS_10bfloat16_tEffN4cute5tupleIJNS7_1CILi128EEESA_NS9_ILi224EEEEEENS8_IJiNS9_ILi1EEENS8_IJiiEEEEEESF_SF_NS4_12CausalFusionEJNS2_6OptionILNS2_3TagE0ENS9_ILb1EEEEENSH_ILSI_2ESJ_EEEEENS4_15FmhaFwdEpilogueIS6_fNS8_IJNS9_ILi64EEESB_SA_EEEEENS2_23PersistentTileSchedulerEJSK_SL_EEEEEvNT_6ParamsE) ;  /* 0xfffffeb4069c7950 */ /* 0x002fea0003c3ffff */
.L_x_155:
[----:B------:R-:W-:-:S00]  /*14990*/  BRA `(.L_x_155) ;  /* 0xfffffffc00fc7947 */ /* 0x000fc0000383ffff */
[----:B------:R-:W-:-:S00]  /*149a0*/  NOP ;  /* 0x0000000000007918 */ /* 0x000fc00000000000 */
        /* <DEDUP_REMOVED lines=13> */
.L_x_156:


//--------------------- .nv.global.init           --------------------------
	.section	.nv.global.init,"aw",@progbits
.nv.global.init:
	.type		$str$24,@object
	.size		$str$24,($str$25 - $str$24)
$str$24:
        /*0000*/ 	.byte	0x28, 0x61, 0x64, 0x64, 0x72, 0x65, 0x73, 0x73, 0x20, 0x26, 0x20, 0x6d, 0x61, 0x73, 0x6b, 0x29
        /*0010*/ 	.byte	0x20, 0x3d, 0x3d, 0x20, 0x30, 0x00
	.type		$str$25,@object
	.size		$str$25,(__unnamed_1 - $str$25)
$str$25:
        /*0016*/ 	.byte	0x2f, 0x74, 0x6d, 0x70, 0x2f, 0x63, 0x75, 0x74, 0x6c, 0x61, 0x73, 0x73, 0x5f, 0x73, 0x77, 0x65
        /*0026*/ 	.byte	0x65, 0x70, 0x5f, 0x73, 0x72, 0x63, 0x2f, 0x69, 0x6e, 0x63, 0x6c, 0x75, 0x64, 0x65, 0x2f, 0x63
        /*0036*/ 	.byte	0x75, 0x74, 0x65, 0x2f, 0x70, 0x6f, 0x69, 0x6e, 0x74, 0x65, 0x72, 0x5f, 0x66, 0x6c, 0x61, 0x67
        /*0046*/ 	.byte	0x67, 0x65, 0x64, 0x2e, 0x68, 0x70, 0x70, 0x00
	.type		__unnamed_1,@object
	.size		__unnamed_1,(__unnamed_2 - __unnamed_1)
__unnamed_1:
        /*004e*/ 	.byte	0x61, 0x75, 0x74, 0x6f, 0x20, 0x63, 0x75, 0x74, 0x65, 0x3a, 0x3a, 0x61, 0x73, 0x5f, 0x70, 0x6f
        /* <DEDUP_REMOVED lines=27> */
        /*020e*/ 	.byte	0x32, 0x30, 0x34, 0x38, 0x3e, 0x3e, 0x3e, 0x3e, 0x3e, 0x5d, 0x00
	.type		__unnamed_2,@object
	.size		__unnamed_2,(.L_1 - __unnamed_2)
__unnamed_2:
        /* <DEDUP_REMOVED lines=29> */
.L_1:


//--------------------- .nv.shared._ZN7cutlass13device_kernelINS_4fmha6kernel28FmhaKernelTmaWarpSpecializedINS1_10collective30FmhaMainloopTmaWarpSpecializedINS_10bfloat16_tEffN4cute5tupleIJNS7_1CILi128EEESA_NS9_ILi224EEEEEENS8_IJiNS9_ILi1EEENS8_IJiiEEEEEESF_SF_NS4_12CausalFusionEJNS2_6OptionILNS2_3TagE0ENS9_ILb1EEEEENSH_ILSI_2ESJ_EEEEENS4_15FmhaFwdEpilogueIS6_fNS8_IJNS9_ILi64EEESB_SA_EEEEENS2_23PersistentTileSchedulerEJSK_SL_EEEEEvNT_6ParamsE --------------------------
	.section	.nv.shared._ZN7cutlass13device_kernelINS_4fmha6kernel28FmhaKernelTmaWarpSpecializedINS1_10collective30FmhaMainloopTmaWarpSpecializedINS_10bfloat16_tEffN4cute5tupleIJNS7_1CILi128EEESA_NS9_ILi224EEEEEENS8_IJiNS9_ILi1EEENS8_IJiiEEEEEESF_SF_NS4_12CausalFusionEJNS2_6OptionILNS2_3TagE0ENS9_ILb1EEEEENSH_ILSI_2ESJ_EEEEENS4_15FmhaFwdEpilogueIS6_fNS8_IJNS9_ILi64EEESB_SA_EEEEENS2_23PersistentTileSchedulerEJSK_SL_EEEEEvNT_6ParamsE,"aw",@nobits
	.sectionflags	@""
	.align	16
	.zero		1024


//--------------------- .nv.shared.reserved.0     --------------------------
	.section	.nv.shared.reserved.0,"aw",@nobits
	.weak		__nv_reservedSMEM_offset_0_alias
	.size		__nv_reservedSMEM_offset_0_alias, 0, 0
	.other		__nv_reservedSMEM_offset_0_alias,@"STO_CUDA_RESERVED_SHARED STV_DEFAULT"
__nv_reservedSMEM_offset_0_alias:
	.zero		0


//--------------------- .nv.global                --------------------------
	.section	.nv.global,"aw",@nobits
.nv.global:
	.type		_ZN39_INTERNAL_ef3d33e6_4_k_cu_12af0adf_33784cute1_E,@object
	.size		_ZN39_INTERNAL_ef3d33e6_4_k_cu_12af0adf_33784cute1_E,(_ZN39_INTERNAL_ef3d33e6_4_k_cu_12af0adf_33784cuda3std3__45__cpo6cbeginE - _ZN39_INTERNAL_ef3d33e6_4_k_cu_12af0adf_33784cute1_E)
_ZN39_INTERNAL_ef3d33e6_4_k_cu_12af0adf_33784cute1_E:
	.zero		1
	.type		_ZN39_INTERNAL_ef3d33e6_4_k_cu_12af0adf_33784cuda3std3__45__cpo6cbeginE,@object
	.size		_ZN39_INTERNAL_ef3d33e6_4_k_cu_12af0adf_33784cuda3std3__45__cpo6cbeginE,(_ZN39_INTERNAL_ef3d33e6_4_k_cu_12af0adf_33784cuda3std3__48in_placeE - _ZN39_INTERNAL_ef3d33e6_4_k_cu_12af0adf_33784cuda3std3__45__cpo6cbeginE)
_ZN39_INTERNAL_ef3d33e6_4_k_cu_12af0adf_33784cuda3std3__45__cpo6cbeginE:
	.zero		1
	.type		_ZN39_INTERNAL_ef3d33e6_4_k_cu_12af0adf_33784cuda3std3__48in_placeE,@object
	.size		_ZN39_INTERNAL_ef3d33e6_4_k_cu_12af0adf_33784cuda3std3__48in_placeE,(_ZN39_INTERNAL_ef3d33e6_4_k_cu_12af0adf_33784cuda3std6ranges3__45__cpo9iter_moveE - _ZN39_INTERNAL_ef3d33e6_4_k_cu_12af0adf_33784cuda3std3__48in_placeE)
_ZN39_INTERNAL_ef3d33e6_4_k_cu_12af0adf_33784cuda3std3__48in_placeE:
	.zero		1
	.type		_ZN39_INTERNAL_ef3d33e6_4_k_cu_12af0adf_33784cuda3std6ranges3__45__cpo9iter_moveE,@object
	.size		_ZN39_INTERNAL_ef3d33e6_4_k_cu_12af0adf_33784cuda3std6ranges3__45__cpo9iter_moveE,(_ZN39_INTERNAL_ef3d33e6_4_k_cu_12af0adf_33784cuda3std3__45__cpo5beginE - _ZN39_INTERNAL_ef3d33e6_4_k_cu_12af0adf_33784cuda3std6ranges3__45__cpo9iter_moveE)
_ZN39_INTERNAL_ef3d33e6_4_k_cu_12af0adf_33784cuda3std6ranges3__45__cpo9iter_moveE:
	.zero		1
	.type		_ZN39_INTERNAL_ef3d33e6_4_k_cu_12af0adf_33784cuda3std3__45__cpo5beginE,@object
	.size		_ZN39_INTERNAL_ef3d33e6_4_k_cu_12af0adf_33784cuda3std3__45__cpo5beginE,(_ZN39_INTERNAL_ef3d33e6_4_k_cu_12af0adf_33784cuda3std3__441_GLOBAL__N__ef3d33e6_4_k_cu_12af0adf_33786ignoreE - _ZN39_INTERNAL_ef3d33e6_4_k_cu_12af0adf_33784cuda3std3__45__cpo5beginE)
_ZN39_INTERNAL_ef3d33e6_4_k_cu_12af0adf_33784cuda3std3__45__cpo5beginE:
	.zero		1
	.type		_ZN39_INTERNAL_ef3d33e6_4_k_cu_12af0adf_33784cuda3std3__441_GLOBAL__N__ef3d33e6_4_k_cu_12af0adf_33786ignoreE,@object
	.size		_ZN39_INTERNAL_ef3d33e6_4_k_cu_12af0adf_33784cuda3std3__441_GLOBAL__N__ef3d33e6_4_k_cu_12af0adf_33786ignoreE,(_ZN39_INTERNAL_ef3d33e6_4_k_cu_12af0adf_33784cute7productE - _ZN39_INTERNAL_ef3d33e6_4_k_cu_12af0adf_33784cuda3std3__441_GLOBAL__N__ef3d33e6_4_k_cu_12af0adf_33786ignoreE)
_ZN39_INTERNAL_ef3d33e6_4_k_cu_12af0adf_33784cuda3std3__441_GLOBAL__N__ef3d33e6_4_k_cu_12af0adf_33786ignoreE:
	.zero		1
	.type		_ZN39_INTERNAL_ef3d33e6_4_k_cu_12af0adf_33784cute7productE,@object
	.size		_ZN39_INTERNAL_ef3d33e6_4_k_cu_12af0adf_33784cute7productE,(_ZN39_INTERNAL_ef3d33e6_4_k_cu_12af0adf_33784cuda3std3__45__cpo3endE - _ZN39_INTERNAL_ef3d33e6_4_k_cu_12af0adf_33784cute7productE)
_ZN39_INTERNAL_ef3d33e6_4_k_cu_12af0adf_33784cute7productE:
	.zero		1
	.type		_ZN39_INTERNAL_ef3d33e6_4_k_cu_12af0adf_33784cuda3std3__45__cpo3endE,@object
	.size		_ZN39_INTERNAL_ef3d33e6_4_k_cu_12af0adf_33784cuda3std3__45__cpo3endE,(_ZN39_INTERNAL_ef3d33e6_4_k_cu_12af0adf_33784cuda3std3__419piecewise_constructE - _ZN39_INTERNAL_ef3d33e6_4_k_cu_12af0adf_33784cuda3std3__45__cpo3endE)
_ZN39_INTERNAL_ef3d33e6_4_k_cu_12af0adf_33784cuda3std3__45__cpo3endE:
	.zero		1
	.type		_ZN39_INTERNAL_ef3d33e6_4_k_cu_12af0adf_33784cuda3std3__419piecewise_constructE,@object
	.size		_ZN39_INTERNAL_ef3d33e6_4_k_cu_12af0adf_33784cuda3std3__419piecewise_constructE,(_ZN39_INTERNAL_ef3d33e6_4_k_cu_12af0adf_33784cuda3std3__45__cpo4cendE - _ZN39_INTERNAL_ef3d33e6_4_k_cu_12af0adf_33784cuda3std3__419piecewise_constructE)
_ZN39_INTERNAL_ef3d33e6_4_k_cu_12af0adf_33784cuda3std3__419piecewise_constructE:
	.zero		1
	.type		_ZN39_INTERNAL_ef3d33e6_4_k_cu_12af0adf_33784cuda3std3__45__cpo4cendE,@object
	.size		_ZN39_INTERNAL_ef3d33e6_4_k_cu_12af0adf_33784cuda3std3__45__cpo4cendE,(_ZN39_INTERNAL_ef3d33e6_4_k_cu_12af0adf_33784cuda3std6ranges3__45__cpo4swapE - _ZN39_INTERNAL_ef3d33e6_4_k_cu_12af0adf_33784cuda3std3__45__cpo4cendE)
_ZN39_INTERNAL_ef3d33e6_4_k_cu_12af0adf_33784cuda3std3__45__cpo4cendE:
	.zero		1
	.type		_ZN39_INTERNAL_ef3d33e6_4_k_cu_12af0adf_33784cuda3std6ranges3__45__cpo4swapE,@object
	.size		_ZN39_INTERNAL_ef3d33e6_4_k_cu_12af0adf_33784cuda3std6ranges3__45__cpo4swapE,(.L_9 - _ZN39_INTERNAL_ef3d33e6_4_k_cu_12af0adf_33784cuda3std6ranges3__45__cpo4swapE)
_ZN39_INTERNAL_ef3d33e6_4_k_cu_12af0adf_33784cuda3std6ranges3__45__cpo4swapE:
	.zero		1
.L_9:


//--------------------- .nv.constant0._ZN7cutlass13device_kernelINS_4fmha6kernel28FmhaKernelTmaWarpSpecializedINS1_10collective30FmhaMainloopTmaWarpSpecializedINS_10bfloat16_tEffN4cute5tupleIJNS7_1CILi128EEESA_NS9_ILi224EEEEEENS8_IJiNS9_ILi1EEENS8_IJiiEEEEEESF_SF_NS4_12CausalFusionEJNS2_6OptionILNS2_3TagE0ENS9_ILb1EEEEENSH_ILSI_2ESJ_EEEEENS4_15FmhaFwdEpilogueIS6_fNS8_IJNS9_ILi64EEESB_SA_EEEEENS2_23PersistentTileSchedulerEJSK_SL_EEEEEvNT_6ParamsE --------------------------
	.section	.nv.constant0._ZN7cutlass13device_kernelINS_4fmha6kernel28FmhaKernelTmaWarpSpecializedINS1_10collective30FmhaMainloopTmaWarpSpecializedINS_10bfloat16_tEffN4cute5tupleIJNS7_1CILi128EEESA_NS9_ILi224EEEEEENS8_IJiNS9_ILi1EEENS8_IJiiEEEEEESF_SF_NS4_12CausalFusionEJNS2_6OptionILNS2_3TagE0ENS9_ILb1EEEEENSH_ILSI_2ESJ_EEEEENS4_15FmhaFwdEpilogueIS6_fNS8_IJNS9_ILi64EEESB_SA_EEEEENS2_23PersistentTileSchedulerEJSK_SL_EEEEEvNT_6ParamsE,"a",@progbits
	.sectionflags	@""
	.align	4
.nv.constant0._ZN7cutlass13device_kernelINS_4fmha6kernel28FmhaKernelTmaWarpSpecializedINS1_10collective30FmhaMainloopTmaWarpSpecializedINS_10bfloat16_tEffN4cute5tupleIJNS7_1CILi128EEESA_NS9_ILi224EEEEEENS8_IJiNS9_ILi1EEENS8_IJiiEEEEEESF_SF_NS4_12CausalFusionEJNS2_6OptionILNS2_3TagE0ENS9_ILb1EEEEENSH_ILSI_2ESJ_EEEEENS4_15FmhaFwdEpilogueIS6_fNS8_IJNS9_ILi64EEESB_SA_EEEEENS2_23PersistentTileSchedulerEJSK_SL_EEEEEvNT_6ParamsE:
	.zero		2688


//--------------------- SYMBOLS --------------------------

	.type		.nv.reservedSmem.offset0,@object
	.size		.nv.reservedSmem.offset0,0x4
	.type		__assertfail,@function
